//
// Generated by NVIDIA NVVM Compiler
//
// Compiler Build ID: CL-36424714
// Cuda compilation tools, release 13.0, V13.0.88
// Based on NVVM 20.0.0
//

.version 9.0
.target sm_100
.address_size 64

	// .globl	_Z9gen_gammaPdS_S_iP17curandStateXORWOWdS_
.func  (.param .b64 func_retval0) __internal_accurate_pow
(
	.param .b64 __internal_accurate_pow_param_0,
	.param .b64 __internal_accurate_pow_param_1
)
;
.global .align 4 .b8 precalc_xorwow_matrix[102400];
.global .align 4 .b8 precalc_xorwow_offset_matrix[102400];
.global .align 4 .b8 mrg32k3aM1[2304];
.global .align 4 .b8 mrg32k3aM2[2304];
.global .align 4 .b8 mrg32k3aM1SubSeq[2016];
.global .align 4 .b8 mrg32k3aM2SubSeq[2016];
.global .align 4 .b8 mrg32k3aM1Seq[2304];
.global .align 4 .b8 mrg32k3aM2Seq[2304];
.const .align 8 .b8 __cr_lgamma_table[72];
// _ZZN3cub18CUB_300001_SM_10006detail6reduce28DeviceReduceSingleTileKernelINS2_10policy_hubIdjN4cuda3std3__44plusIdEEE10Policy1000EN6thrust24THRUST_300001_SM_1000_NS6detail15normal_iteratorINSD_10device_ptrIdEEEEPdjS9_ddNS7_10__identityEEEvT0_T1_T2_T3_T4_T6_E12temp_storage has been demoted
// _ZZN3cub18CUB_300001_SM_10006detail6reduce18DeviceReduceKernelINS2_10policy_hubIdjN4cuda3std3__44plusIdEEE10Policy1000EN6thrust24THRUST_300001_SM_1000_NS6detail15normal_iteratorINSD_10device_ptrIdEEEEjS9_dNS7_10__identityEEEvT0_PT3_T1_NS0_13GridEvenShareISN_EET2_T4_E12temp_storage has been demoted
// _ZZN3cub18CUB_300001_SM_10006detail6reduce28DeviceReduceSingleTileKernelINS2_10policy_hubIdjN4cuda3std3__44plusIdEEE10Policy1000EPdSC_iS9_ddNS7_10__identityEEEvT0_T1_T2_T3_T4_T6_E12temp_storage has been demoted
// _ZZN3cub18CUB_300001_SM_10006detail6reduce28DeviceReduceSingleTileKernelINS2_10policy_hubIdyN4cuda3std3__44plusIdEEE10Policy1000EN6thrust24THRUST_300001_SM_1000_NS6detail15normal_iteratorINSD_10device_ptrIdEEEEPdyS9_ddNS7_10__identityEEEvT0_T1_T2_T3_T4_T6_E12temp_storage has been demoted
// _ZZN3cub18CUB_300001_SM_10006detail6reduce18DeviceReduceKernelINS2_10policy_hubIdyN4cuda3std3__44plusIdEEE10Policy1000EN6thrust24THRUST_300001_SM_1000_NS6detail15normal_iteratorINSD_10device_ptrIdEEEEyS9_dNS7_10__identityEEEvT0_PT3_T1_NS0_13GridEvenShareISN_EET2_T4_E12temp_storage has been demoted
// _ZZN3cub18CUB_300001_SM_10006detail6reduce28DeviceReduceSingleTileKernelINS2_10policy_hubIdyN4cuda3std3__44plusIdEEE10Policy1000EPdSC_iS9_ddNS7_10__identityEEEvT0_T1_T2_T3_T4_T6_E12temp_storage has been demoted
.global .align 1 .b8 _ZN34_INTERNAL_8a041b92_4_k_cu_0fda79ab4cuda3std3__45__cpo5beginE[1];
.global .align 1 .b8 _ZN34_INTERNAL_8a041b92_4_k_cu_0fda79ab4cuda3std3__45__cpo3endE[1];
.global .align 1 .b8 _ZN34_INTERNAL_8a041b92_4_k_cu_0fda79ab4cuda3std3__45__cpo6cbeginE[1];
.global .align 1 .b8 _ZN34_INTERNAL_8a041b92_4_k_cu_0fda79ab4cuda3std3__45__cpo4cendE[1];
.global .align 1 .b8 _ZN34_INTERNAL_8a041b92_4_k_cu_0fda79ab4cuda3std3__45__cpo6rbeginE[1];
.global .align 1 .b8 _ZN34_INTERNAL_8a041b92_4_k_cu_0fda79ab4cuda3std3__45__cpo4rendE[1];
.global .align 1 .b8 _ZN34_INTERNAL_8a041b92_4_k_cu_0fda79ab4cuda3std3__45__cpo7crbeginE[1];
.global .align 1 .b8 _ZN34_INTERNAL_8a041b92_4_k_cu_0fda79ab4cuda3std3__45__cpo5crendE[1];
.global .align 1 .b8 _ZN34_INTERNAL_8a041b92_4_k_cu_0fda79ab4cuda3std3__436_GLOBAL__N__8a041b92_4_k_cu_0fda79ab6ignoreE[1];
.global .align 1 .b8 _ZN34_INTERNAL_8a041b92_4_k_cu_0fda79ab4cuda3std3__419piecewise_constructE[1];
.global .align 1 .b8 _ZN34_INTERNAL_8a041b92_4_k_cu_0fda79ab4cuda3std3__48in_placeE[1];
.global .align 1 .b8 _ZN34_INTERNAL_8a041b92_4_k_cu_0fda79ab4cuda3std3__420unreachable_sentinelE[1];
.global .align 1 .b8 _ZN34_INTERNAL_8a041b92_4_k_cu_0fda79ab4cuda3std3__47nulloptE[1];
.global .align 1 .b8 _ZN34_INTERNAL_8a041b92_4_k_cu_0fda79ab4cuda3std3__48unexpectE[1];
.global .align 1 .b8 _ZN34_INTERNAL_8a041b92_4_k_cu_0fda79ab4cuda3std6ranges3__45__cpo4swapE[1];
.global .align 1 .b8 _ZN34_INTERNAL_8a041b92_4_k_cu_0fda79ab4cuda3std6ranges3__45__cpo9iter_moveE[1];
.global .align 1 .b8 _ZN34_INTERNAL_8a041b92_4_k_cu_0fda79ab4cuda3std6ranges3__45__cpo5beginE[1];
.global .align 1 .b8 _ZN34_INTERNAL_8a041b92_4_k_cu_0fda79ab4cuda3std6ranges3__45__cpo3endE[1];
.global .align 1 .b8 _ZN34_INTERNAL_8a041b92_4_k_cu_0fda79ab4cuda3std6ranges3__45__cpo6cbeginE[1];
.global .align 1 .b8 _ZN34_INTERNAL_8a041b92_4_k_cu_0fda79ab4cuda3std6ranges3__45__cpo4cendE[1];
.global .align 1 .b8 _ZN34_INTERNAL_8a041b92_4_k_cu_0fda79ab4cuda3std6ranges3__45__cpo7advanceE[1];
.global .align 1 .b8 _ZN34_INTERNAL_8a041b92_4_k_cu_0fda79ab4cuda3std6ranges3__45__cpo9iter_swapE[1];
.global .align 1 .b8 _ZN34_INTERNAL_8a041b92_4_k_cu_0fda79ab4cuda3std6ranges3__45__cpo4nextE[1];
.global .align 1 .b8 _ZN34_INTERNAL_8a041b92_4_k_cu_0fda79ab4cuda3std6ranges3__45__cpo4prevE[1];
.global .align 1 .b8 _ZN34_INTERNAL_8a041b92_4_k_cu_0fda79ab4cuda3std6ranges3__45__cpo4dataE[1];
.global .align 1 .b8 _ZN34_INTERNAL_8a041b92_4_k_cu_0fda79ab4cuda3std6ranges3__45__cpo5cdataE[1];
.global .align 1 .b8 _ZN34_INTERNAL_8a041b92_4_k_cu_0fda79ab4cuda3std6ranges3__45__cpo4sizeE[1];
.global .align 1 .b8 _ZN34_INTERNAL_8a041b92_4_k_cu_0fda79ab4cuda3std6ranges3__45__cpo5ssizeE[1];
.global .align 1 .b8 _ZN34_INTERNAL_8a041b92_4_k_cu_0fda79ab4cuda3std6ranges3__45__cpo8distanceE[1];
.global .align 1 .b8 _ZN34_INTERNAL_8a041b92_4_k_cu_0fda79ab6thrust24THRUST_300001_SM_1000_NS8cuda_cub3parE[1];
.global .align 1 .b8 _ZN34_INTERNAL_8a041b92_4_k_cu_0fda79ab6thrust24THRUST_300001_SM_1000_NS8cuda_cub10par_nosyncE[1];
.global .align 1 .b8 _ZN34_INTERNAL_8a041b92_4_k_cu_0fda79ab6thrust24THRUST_300001_SM_1000_NS6system6detail10sequential3seqE[1];
.global .align 1 .b8 _ZN34_INTERNAL_8a041b92_4_k_cu_0fda79ab6thrust24THRUST_300001_SM_1000_NS6system3cpp3parE[1];
.global .align 1 .b8 _ZN34_INTERNAL_8a041b92_4_k_cu_0fda79ab6thrust24THRUST_300001_SM_1000_NS12placeholders2_1E[1];
.global .align 1 .b8 _ZN34_INTERNAL_8a041b92_4_k_cu_0fda79ab6thrust24THRUST_300001_SM_1000_NS12placeholders2_2E[1];
.global .align 1 .b8 _ZN34_INTERNAL_8a041b92_4_k_cu_0fda79ab6thrust24THRUST_300001_SM_1000_NS12placeholders2_3E[1];
.global .align 1 .b8 _ZN34_INTERNAL_8a041b92_4_k_cu_0fda79ab6thrust24THRUST_300001_SM_1000_NS12placeholders2_4E[1];
.global .align 1 .b8 _ZN34_INTERNAL_8a041b92_4_k_cu_0fda79ab6thrust24THRUST_300001_SM_1000_NS12placeholders2_5E[1];
.global .align 1 .b8 _ZN34_INTERNAL_8a041b92_4_k_cu_0fda79ab6thrust24THRUST_300001_SM_1000_NS12placeholders2_6E[1];
.global .align 1 .b8 _ZN34_INTERNAL_8a041b92_4_k_cu_0fda79ab6thrust24THRUST_300001_SM_1000_NS12placeholders2_7E[1];
.global .align 1 .b8 _ZN34_INTERNAL_8a041b92_4_k_cu_0fda79ab6thrust24THRUST_300001_SM_1000_NS12placeholders2_8E[1];
.global .align 1 .b8 _ZN34_INTERNAL_8a041b92_4_k_cu_0fda79ab6thrust24THRUST_300001_SM_1000_NS12placeholders2_9E[1];
.global .align 1 .b8 _ZN34_INTERNAL_8a041b92_4_k_cu_0fda79ab6thrust24THRUST_300001_SM_1000_NS12placeholders3_10E[1];
.global .align 1 .b8 _ZN34_INTERNAL_8a041b92_4_k_cu_0fda79ab6thrust24THRUST_300001_SM_1000_NS3seqE[1];
.global .align 1 .b8 _ZN34_INTERNAL_8a041b92_4_k_cu_0fda79ab6thrust24THRUST_300001_SM_1000_NS6deviceE[1];
.global .align 16 .b8 __cudart_sin_cos_coeffs[128] = {70, 210, 176, 44, 241, 229, 90, 190, 146, 227, 172, 105, 227, 29, 199, 62, 161, 98, 219, 25, 160, 1, 42, 191, 24, 8, 17, 17, 17, 17, 129, 63, 84, 85, 85, 85, 85, 85, 197, 191, 0, 0, 0, 0, 0, 0, 0, 0, 0, 0, 0, 0, 0, 0, 0, 0, 100, 129, 253, 32, 131, 255, 168, 189, 40, 133, 239, 193, 167, 238, 33, 62, 217, 230, 6, 142, 79, 126, 146, 190, 233, 188, 221, 25, 160, 1, 250, 62, 71, 93, 193, 22, 108, 193, 86, 191, 81, 85, 85, 85, 85, 85, 165, 63, 0, 0, 0, 0, 0, 0, 224, 191, 0, 0, 0, 0, 0, 0, 240, 63};

.visible .entry _Z9gen_gammaPdS_S_iP17curandStateXORWOWdS_(
	.param .u64 .ptr .align 1 _Z9gen_gammaPdS_S_iP17curandStateXORWOWdS__param_0,
	.param .u64 .ptr .align 1 _Z9gen_gammaPdS_S_iP17curandStateXORWOWdS__param_1,
	.param .u64 .ptr .align 1 _Z9gen_gammaPdS_S_iP17curandStateXORWOWdS__param_2,
	.param .u32 _Z9gen_gammaPdS_S_iP17curandStateXORWOWdS__param_3,
	.param .u64 .ptr .align 1 _Z9gen_gammaPdS_S_iP17curandStateXORWOWdS__param_4,
	.param .f64 _Z9gen_gammaPdS_S_iP17curandStateXORWOWdS__param_5,
	.param .u64 .ptr .align 1 _Z9gen_gammaPdS_S_iP17curandStateXORWOWdS__param_6
)
{
	.reg .pred 	%p<112>;
	.reg .b32 	%r<330>;
	.reg .b32 	%f<80>;
	.reg .b64 	%rd<25>;
	.reg .b64 	%fd<308>;

	ld.param.u64 	%rd12, [_Z9gen_gammaPdS_S_iP17curandStateXORWOWdS__param_0];
	ld.param.u64 	%rd13, [_Z9gen_gammaPdS_S_iP17curandStateXORWOWdS__param_1];
	ld.param.u64 	%rd14, [_Z9gen_gammaPdS_S_iP17curandStateXORWOWdS__param_2];
	ld.param.u32 	%r107, [_Z9gen_gammaPdS_S_iP17curandStateXORWOWdS__param_3];
	ld.param.u64 	%rd15, [_Z9gen_gammaPdS_S_iP17curandStateXORWOWdS__param_4];
	ld.param.u64 	%rd16, [_Z9gen_gammaPdS_S_iP17curandStateXORWOWdS__param_6];
	cvta.to.global.u64 	%rd1, %rd16;
	cvta.to.global.u64 	%rd2, %rd13;
	cvta.to.global.u64 	%rd3, %rd14;
	cvta.to.global.u64 	%rd17, %rd15;
	mov.u32 	%r108, %tid.x;
	mov.u32 	%r109, %ctaid.x;
	mov.u32 	%r110, %ntid.x;
	mad.lo.s32 	%r1, %r109, %r110, %r108;
	mul.wide.s32 	%rd18, %r1, 48;
	add.s64 	%rd19, %rd17, %rd18;
	ld.global.v2.u32 	{%r292, %r291}, [%rd19];
	ld.global.v2.u32 	{%r298, %r297}, [%rd19+8];
	ld.global.v2.u32 	{%r288, %r287}, [%rd19+16];
	ld.global.u32 	%r286, [%rd19+24];
	ld.global.f32 	%f75, [%rd19+32];
	setp.ge.s32 	%p8, %r1, %r107;
	@%p8 bra 	$L__BB0_73;
	ld.param.f64 	%fd286, [_Z9gen_gammaPdS_S_iP17curandStateXORWOWdS__param_5];
	cvta.to.global.u64 	%rd20, %rd12;
	mul.wide.s32 	%rd21, %r1, 8;
	add.s64 	%rd4, %rd20, %rd21;
	ld.global.f64 	%fd83, [%rd4];
	div.rn.f64 	%fd1, %fd83, %fd286;
	setp.geu.f64 	%p9, %fd1, 0d3FF0000000000000;
	@%p9 bra 	$L__BB0_43;
	add.f64 	%fd176, %fd1, 0d3FF0000000000000;
	add.f64 	%fd2, %fd176, 0dBFD5555555555555;
	mul.f64 	%fd177, %fd2, 0d4022000000000000;
	sqrt.rn.f64 	%fd178, %fd177;
	rcp.rn.f64 	%fd3, %fd178;
	mov.f64 	%fd179, 0d4008000000000000;
	{
	.reg .b32 %temp; 
	mov.b64 	{%temp, %r9}, %fd179;
	}
	and.b32  	%r10, %r9, 2146435072;
	setp.eq.s32 	%p51, %r10, 1073741824;
	setp.lt.s32 	%p52, %r9, 0;
	selp.b32 	%r11, 0, 2146435072, %p52;
	and.b32  	%r187, %r9, 2147483647;
	setp.ne.s32 	%p53, %r187, 1071644672;
	and.pred  	%p1, %p51, %p53;
	mov.b32 	%r188, 1127219200;
	mov.b32 	%r189, -2147483648;
	mov.b64 	%fd4, {%r189, %r188};
	mov.f64 	%fd180, 0d4000000000000000;
	{
	.reg .b32 %temp; 
	mov.b64 	{%temp, %r12}, %fd180;
	}
	and.b32  	%r13, %r12, 2146435072;
	setp.eq.s32 	%p54, %r13, 1062207488;
	setp.lt.s32 	%p55, %r12, 0;
	selp.b32 	%r14, 0, 2146435072, %p55;
	and.b32  	%r190, %r12, 2147483647;
	setp.ne.s32 	%p56, %r190, 1071644672;
	and.pred  	%p2, %p54, %p56;
	add.s64 	%rd5, %rd3, %rd21;
	add.s64 	%rd6, %rd2, %rd21;
	add.s64 	%rd7, %rd1, %rd21;
$L__BB0_3:
	shr.u32 	%r192, %r291, 2;
	xor.b32  	%r193, %r192, %r291;
	shl.b32 	%r194, %r287, 4;
	shl.b32 	%r195, %r193, 1;
	xor.b32  	%r196, %r194, %r195;
	xor.b32  	%r197, %r196, %r287;
	xor.b32  	%r22, %r197, %r193;
	add.s32 	%r299, %r292, 362437;
	add.s32 	%r198, %r22, %r299;
	cvt.rn.f32.u32 	%f44, %r198;
	fma.rn.f32 	%f3, %f44, 0f2F800000, 0f2F000000;
	cvt.f64.f32 	%fd5, %f3;
	setp.eq.s32 	%p57, %r286, 1;
	mov.b32 	%r286, 0;
	mov.u32 	%r294, %r22;
	mov.u32 	%r295, %r287;
	mov.u32 	%r296, %r288;
	mov.f32 	%f76, %f75;
	@%p57 bra 	$L__BB0_5;
	shr.u32 	%r200, %r298, 2;
	xor.b32  	%r201, %r200, %r298;
	shl.b32 	%r202, %r22, 4;
	shl.b32 	%r203, %r201, 1;
	xor.b32  	%r204, %r203, %r202;
	xor.b32  	%r205, %r204, %r201;
	xor.b32  	%r295, %r205, %r22;
	add.s32 	%r206, %r292, %r295;
	add.s32 	%r207, %r206, 724874;
	shr.u32 	%r208, %r297, 2;
	xor.b32  	%r209, %r208, %r297;
	shl.b32 	%r210, %r295, 4;
	shl.b32 	%r211, %r209, 1;
	xor.b32  	%r212, %r211, %r210;
	xor.b32  	%r213, %r212, %r209;
	xor.b32  	%r294, %r213, %r295;
	add.s32 	%r299, %r292, 1087311;
	add.s32 	%r214, %r294, %r299;
	cvt.rn.f32.u32 	%f45, %r207;
	fma.rn.f32 	%f46, %f45, 0f2F800000, 0f2F000000;
	cvt.rn.f32.u32 	%f47, %r214;
	fma.rn.f32 	%f48, %f47, 0f30C90FDB, 0f30490FDB;
	setp.lt.f32 	%p58, %f46, 0f00800000;
	mul.f32 	%f49, %f46, 0f4B000000;
	selp.f32 	%f50, %f49, %f46, %p58;
	selp.f32 	%f51, 0fC1B80000, 0f00000000, %p58;
	mov.b32 	%r215, %f50;
	add.s32 	%r216, %r215, -1059760811;
	and.b32  	%r217, %r216, -8388608;
	sub.s32 	%r218, %r215, %r217;
	mov.b32 	%f52, %r218;
	cvt.rn.f32.s32 	%f53, %r217;
	fma.rn.f32 	%f54, %f53, 0f34000000, %f51;
	add.f32 	%f55, %f52, 0fBF800000;
	fma.rn.f32 	%f56, %f55, 0fBE055027, 0f3E1039F6;
	fma.rn.f32 	%f57, %f56, %f55, 0fBDF8CDCC;
	fma.rn.f32 	%f58, %f57, %f55, 0f3E0F2955;
	fma.rn.f32 	%f59, %f58, %f55, 0fBE2AD8B9;
	fma.rn.f32 	%f60, %f59, %f55, 0f3E4CED0B;
	fma.rn.f32 	%f61, %f60, %f55, 0fBE7FFF22;
	fma.rn.f32 	%f62, %f61, %f55, 0f3EAAAA78;
	fma.rn.f32 	%f63, %f62, %f55, 0fBF000000;
	mul.f32 	%f64, %f55, %f63;
	fma.rn.f32 	%f65, %f64, %f55, %f55;
	fma.rn.f32 	%f66, %f54, 0f3F317218, %f65;
	setp.gt.u32 	%p59, %r215, 2139095039;
	fma.rn.f32 	%f67, %f50, 0f7F800000, 0f7F800000;
	selp.f32 	%f68, %f67, %f66, %p59;
	setp.eq.f32 	%p60, %f50, 0f00000000;
	mul.f32 	%f69, %f68, 0fC0000000;
	selp.f32 	%f70, 0f7F800000, %f69, %p60;
	sqrt.rn.f32 	%f71, %f70;
	sin.approx.f32 	%f72, %f48;
	cos.approx.f32 	%f73, %f48;
	mul.f32 	%f76, %f71, %f72;
	mul.f32 	%f75, %f71, %f73;
	mov.b32 	%r286, 1;
	mov.u32 	%r296, %r22;
	mov.u32 	%r297, %r287;
	mov.u32 	%r298, %r288;
$L__BB0_5:
	mov.u32 	%r292, %r299;
	mov.u32 	%r291, %r298;
	mov.u32 	%r298, %r297;
	mov.u32 	%r297, %r296;
	mov.u32 	%r288, %r295;
	mov.u32 	%r287, %r294;
	setp.lt.s32 	%p61, %r9, 0;
	setp.eq.s32 	%p62, %r10, 1073741824;
	cvt.f64.f32 	%fd6, %f76;
	fma.rn.f64 	%fd7, %fd3, %fd6, 0d3FF0000000000000;
	{
	.reg .b32 %temp; 
	mov.b64 	{%temp, %r34}, %fd7;
	}
	abs.f64 	%fd8, %fd7;
	{ // callseq 2, 0
	.param .b64 param0;
	st.param.f64 	[param0], %fd8;
	.param .b64 param1;
	st.param.f64 	[param1], 0d4008000000000000;
	.param .b64 retval0;
	call.uni (retval0), 
	__internal_accurate_pow, 
	(
	param0, 
	param1
	);
	ld.param.f64 	%fd181, [retval0];
	} // callseq 2
	setp.lt.s32 	%p64, %r34, 0;
	neg.f64 	%fd183, %fd181;
	selp.f64 	%fd184, %fd183, %fd181, %p62;
	selp.f64 	%fd185, %fd184, %fd181, %p64;
	setp.eq.f64 	%p65, %fd7, 0d0000000000000000;
	selp.b32 	%r219, %r34, 0, %p62;
	or.b32  	%r220, %r219, 2146435072;
	selp.b32 	%r221, %r220, %r219, %p61;
	mov.b32 	%r222, 0;
	mov.b64 	%fd186, {%r222, %r221};
	selp.f64 	%fd288, %fd186, %fd185, %p65;
	add.f64 	%fd187, %fd7, 0d4008000000000000;
	{
	.reg .b32 %temp; 
	mov.b64 	{%temp, %r223}, %fd187;
	}
	and.b32  	%r224, %r223, 2146435072;
	setp.ne.s32 	%p66, %r224, 2146435072;
	@%p66 bra 	$L__BB0_10;
	setp.num.f64 	%p67, %fd7, %fd7;
	@%p67 bra 	$L__BB0_8;
	mov.f64 	%fd188, 0d4008000000000000;
	add.rn.f64 	%fd288, %fd7, %fd188;
	bra.uni 	$L__BB0_10;
$L__BB0_8:
	setp.neu.f64 	%p68, %fd8, 0d7FF0000000000000;
	@%p68 bra 	$L__BB0_10;
	or.b32  	%r225, %r11, -2147483648;
	selp.b32 	%r226, %r225, %r11, %p1;
	selp.b32 	%r227, %r226, %r11, %p64;
	mov.b32 	%r228, 0;
	mov.b64 	%fd288, {%r228, %r227};
$L__BB0_10:
	setp.eq.f64 	%p70, %fd7, 0d3FF0000000000000;
	selp.f64 	%fd13, 0d3FF0000000000000, %fd288, %p70;
	setp.leu.f64 	%p71, %fd13, 0d0000000000000000;
	mov.f64 	%fd296, 0d0000000000000000;
	@%p71 bra 	$L__BB0_31;
	{
	.reg .b32 %temp; 
	mov.b64 	{%temp, %r300}, %fd5;
	}
	{
	.reg .b32 %temp; 
	mov.b64 	{%r301, %temp}, %fd5;
	}
	setp.gt.s32 	%p72, %r300, 1048575;
	mov.b32 	%r302, -1023;
	mov.f64 	%fd289, %fd5;
	@%p72 bra 	$L__BB0_13;
	mul.f64 	%fd289, %fd5, 0d4350000000000000;
	{
	.reg .b32 %temp; 
	mov.b64 	{%temp, %r300}, %fd289;
	}
	{
	.reg .b32 %temp; 
	mov.b64 	{%r301, %temp}, %fd289;
	}
	mov.b32 	%r302, -1077;
$L__BB0_13:
	add.s32 	%r231, %r300, -1;
	setp.gt.u32 	%p73, %r231, 2146435070;
	@%p73 bra 	$L__BB0_17;
	shr.u32 	%r234, %r300, 20;
	add.s32 	%r303, %r302, %r234;
	and.b32  	%r235, %r300, 1048575;
	or.b32  	%r236, %r235, 1072693248;
	mov.b64 	%fd290, {%r301, %r236};
	setp.lt.u32 	%p75, %r236, 1073127583;
	@%p75 bra 	$L__BB0_16;
	{
	.reg .b32 %temp; 
	mov.b64 	{%r237, %temp}, %fd290;
	}
	{
	.reg .b32 %temp; 
	mov.b64 	{%temp, %r238}, %fd290;
	}
	add.s32 	%r239, %r238, -1048576;
	mov.b64 	%fd290, {%r237, %r239};
	add.s32 	%r303, %r303, 1;
$L__BB0_16:
	add.f64 	%fd191, %fd290, 0dBFF0000000000000;
	add.f64 	%fd192, %fd290, 0d3FF0000000000000;
	rcp.approx.ftz.f64 	%fd193, %fd192;
	neg.f64 	%fd194, %fd192;
	fma.rn.f64 	%fd195, %fd194, %fd193, 0d3FF0000000000000;
	fma.rn.f64 	%fd196, %fd195, %fd195, %fd195;
	fma.rn.f64 	%fd197, %fd196, %fd193, %fd193;
	mul.f64 	%fd198, %fd191, %fd197;
	fma.rn.f64 	%fd199, %fd191, %fd197, %fd198;
	mul.f64 	%fd200, %fd199, %fd199;
	fma.rn.f64 	%fd201, %fd200, 0d3EB1380B3AE80F1E, 0d3ED0EE258B7A8B04;
	fma.rn.f64 	%fd202, %fd201, %fd200, 0d3EF3B2669F02676F;
	fma.rn.f64 	%fd203, %fd202, %fd200, 0d3F1745CBA9AB0956;
	fma.rn.f64 	%fd204, %fd203, %fd200, 0d3F3C71C72D1B5154;
	fma.rn.f64 	%fd205, %fd204, %fd200, 0d3F624924923BE72D;
	fma.rn.f64 	%fd206, %fd205, %fd200, 0d3F8999999999A3C4;
	fma.rn.f64 	%fd207, %fd206, %fd200, 0d3FB5555555555554;
	sub.f64 	%fd208, %fd191, %fd199;
	add.f64 	%fd209, %fd208, %fd208;
	neg.f64 	%fd210, %fd199;
	fma.rn.f64 	%fd211, %fd210, %fd191, %fd209;
	mul.f64 	%fd212, %fd197, %fd211;
	mul.f64 	%fd213, %fd200, %fd207;
	fma.rn.f64 	%fd214, %fd213, %fd199, %fd212;
	xor.b32  	%r240, %r303, -2147483648;
	mov.b32 	%r241, 1127219200;
	mov.b64 	%fd215, {%r240, %r241};
	sub.f64 	%fd216, %fd215, %fd4;
	fma.rn.f64 	%fd217, %fd216, 0d3FE62E42FEFA39EF, %fd199;
	fma.rn.f64 	%fd218, %fd216, 0dBFE62E42FEFA39EF, %fd217;
	sub.f64 	%fd219, %fd218, %fd199;
	sub.f64 	%fd220, %fd214, %fd219;
	fma.rn.f64 	%fd221, %fd216, 0d3C7ABC9E3B39803F, %fd220;
	add.f64 	%fd291, %fd217, %fd221;
	bra.uni 	$L__BB0_18;
$L__BB0_17:
	fma.rn.f64 	%fd190, %fd289, 0d7FF0000000000000, 0d7FF0000000000000;
	{
	.reg .b32 %temp; 
	mov.b64 	{%temp, %r232}, %fd289;
	}
	and.b32  	%r233, %r232, 2147483647;
	setp.eq.s32 	%p74, %r233, 0;
	selp.f64 	%fd291, 0dFFF0000000000000, %fd190, %p74;
$L__BB0_18:
	setp.lt.s32 	%p76, %r12, 0;
	setp.eq.s32 	%p77, %r13, 1062207488;
	{
	.reg .b32 %temp; 
	mov.b64 	{%temp, %r45}, %fd6;
	}
	abs.f64 	%fd22, %fd6;
	{ // callseq 3, 0
	.param .b64 param0;
	st.param.f64 	[param0], %fd22;
	.param .b64 param1;
	st.param.f64 	[param1], 0d4000000000000000;
	.param .b64 retval0;
	call.uni (retval0), 
	__internal_accurate_pow, 
	(
	param0, 
	param1
	);
	ld.param.f64 	%fd222, [retval0];
	} // callseq 3
	setp.lt.s32 	%p79, %r45, 0;
	neg.f64 	%fd224, %fd222;
	selp.f64 	%fd225, %fd224, %fd222, %p77;
	selp.f64 	%fd226, %fd225, %fd222, %p79;
	setp.eq.f32 	%p80, %f76, 0f00000000;
	selp.b32 	%r242, %r45, 0, %p77;
	or.b32  	%r243, %r242, 2146435072;
	selp.b32 	%r244, %r243, %r242, %p76;
	mov.b32 	%r245, 0;
	mov.b64 	%fd227, {%r245, %r244};
	selp.f64 	%fd292, %fd227, %fd226, %p80;
	add.f64 	%fd228, %fd6, 0d4000000000000000;
	{
	.reg .b32 %temp; 
	mov.b64 	{%temp, %r246}, %fd228;
	}
	and.b32  	%r247, %r246, 2146435072;
	setp.ne.s32 	%p81, %r247, 2146435072;
	@%p81 bra 	$L__BB0_23;
	setp.num.f32 	%p82, %f76, %f76;
	@%p82 bra 	$L__BB0_21;
	mov.f64 	%fd229, 0d4000000000000000;
	add.rn.f64 	%fd292, %fd6, %fd229;
	bra.uni 	$L__BB0_23;
$L__BB0_21:
	setp.neu.f64 	%p83, %fd22, 0d7FF0000000000000;
	@%p83 bra 	$L__BB0_23;
	or.b32  	%r248, %r14, -2147483648;
	selp.b32 	%r249, %r248, %r14, %p2;
	selp.b32 	%r250, %r249, %r14, %p79;
	mov.b32 	%r251, 0;
	mov.b64 	%fd292, {%r251, %r250};
$L__BB0_23:
	setp.eq.f32 	%p85, %f76, 0f3F800000;
	mul.f64 	%fd230, %fd292, 0d3FE0000000000000;
	selp.f64 	%fd231, 0d3FE0000000000000, %fd230, %p85;
	add.f64 	%fd27, %fd2, %fd231;
	{
	.reg .b32 %temp; 
	mov.b64 	{%temp, %r304}, %fd13;
	}
	{
	.reg .b32 %temp; 
	mov.b64 	{%r305, %temp}, %fd13;
	}
	setp.gt.s32 	%p86, %r304, 1048575;
	mov.b32 	%r306, -1023;
	mov.f64 	%fd293, %fd13;
	@%p86 bra 	$L__BB0_25;
	mul.f64 	%fd293, %fd13, 0d4350000000000000;
	{
	.reg .b32 %temp; 
	mov.b64 	{%temp, %r304}, %fd293;
	}
	{
	.reg .b32 %temp; 
	mov.b64 	{%r305, %temp}, %fd293;
	}
	mov.b32 	%r306, -1077;
$L__BB0_25:
	add.s32 	%r254, %r304, -1;
	setp.gt.u32 	%p87, %r254, 2146435070;
	@%p87 bra 	$L__BB0_29;
	shr.u32 	%r257, %r304, 20;
	add.s32 	%r307, %r306, %r257;
	and.b32  	%r258, %r304, 1048575;
	or.b32  	%r259, %r258, 1072693248;
	mov.b64 	%fd294, {%r305, %r259};
	setp.lt.u32 	%p89, %r259, 1073127583;
	@%p89 bra 	$L__BB0_28;
	{
	.reg .b32 %temp; 
	mov.b64 	{%r260, %temp}, %fd294;
	}
	{
	.reg .b32 %temp; 
	mov.b64 	{%temp, %r261}, %fd294;
	}
	add.s32 	%r262, %r261, -1048576;
	mov.b64 	%fd294, {%r260, %r262};
	add.s32 	%r307, %r307, 1;
$L__BB0_28:
	add.f64 	%fd233, %fd294, 0dBFF0000000000000;
	add.f64 	%fd234, %fd294, 0d3FF0000000000000;
	rcp.approx.ftz.f64 	%fd235, %fd234;
	neg.f64 	%fd236, %fd234;
	fma.rn.f64 	%fd237, %fd236, %fd235, 0d3FF0000000000000;
	fma.rn.f64 	%fd238, %fd237, %fd237, %fd237;
	fma.rn.f64 	%fd239, %fd238, %fd235, %fd235;
	mul.f64 	%fd240, %fd233, %fd239;
	fma.rn.f64 	%fd241, %fd233, %fd239, %fd240;
	mul.f64 	%fd242, %fd241, %fd241;
	fma.rn.f64 	%fd243, %fd242, 0d3EB1380B3AE80F1E, 0d3ED0EE258B7A8B04;
	fma.rn.f64 	%fd244, %fd243, %fd242, 0d3EF3B2669F02676F;
	fma.rn.f64 	%fd245, %fd244, %fd242, 0d3F1745CBA9AB0956;
	fma.rn.f64 	%fd246, %fd245, %fd242, 0d3F3C71C72D1B5154;
	fma.rn.f64 	%fd247, %fd246, %fd242, 0d3F624924923BE72D;
	fma.rn.f64 	%fd248, %fd247, %fd242, 0d3F8999999999A3C4;
	fma.rn.f64 	%fd249, %fd248, %fd242, 0d3FB5555555555554;
	sub.f64 	%fd250, %fd233, %fd241;
	add.f64 	%fd251, %fd250, %fd250;
	neg.f64 	%fd252, %fd241;
	fma.rn.f64 	%fd253, %fd252, %fd233, %fd251;
	mul.f64 	%fd254, %fd239, %fd253;
	mul.f64 	%fd255, %fd242, %fd249;
	fma.rn.f64 	%fd256, %fd255, %fd241, %fd254;
	xor.b32  	%r263, %r307, -2147483648;
	mov.b32 	%r264, 1127219200;
	mov.b64 	%fd257, {%r263, %r264};
	sub.f64 	%fd258, %fd257, %fd4;
	fma.rn.f64 	%fd259, %fd258, 0d3FE62E42FEFA39EF, %fd241;
	fma.rn.f64 	%fd260, %fd258, 0dBFE62E42FEFA39EF, %fd259;
	sub.f64 	%fd261, %fd260, %fd241;
	sub.f64 	%fd262, %fd256, %fd261;
	fma.rn.f64 	%fd263, %fd258, 0d3C7ABC9E3B39803F, %fd262;
	add.f64 	%fd295, %fd259, %fd263;
	bra.uni 	$L__BB0_30;
$L__BB0_29:
	fma.rn.f64 	%fd232, %fd293, 0d7FF0000000000000, 0d7FF0000000000000;
	{
	.reg .b32 %temp; 
	mov.b64 	{%temp, %r255}, %fd293;
	}
	and.b32  	%r256, %r255, 2147483647;
	setp.eq.s32 	%p88, %r256, 0;
	selp.f64 	%fd295, 0dFFF0000000000000, %fd232, %p88;
$L__BB0_30:
	mul.f64 	%fd264, %fd2, %fd13;
	sub.f64 	%fd265, %fd27, %fd264;
	fma.rn.f64 	%fd266, %fd2, %fd295, %fd265;
	setp.lt.f64 	%p90, %fd291, %fd266;
	selp.f64 	%fd296, 0d3FF0000000000000, 0d0000000000000000, %p90;
$L__BB0_31:
	ld.param.f64 	%fd287, [_Z9gen_gammaPdS_S_iP17curandStateXORWOWdS__param_5];
	st.global.f64 	[%rd5], %fd296;
	ld.global.f64 	%fd267, [%rd4];
	div.rn.f64 	%fd268, %fd267, %fd287;
	rcp.rn.f64 	%fd38, %fd268;
	{
	.reg .b32 %temp; 
	mov.b64 	{%temp, %r56}, %fd5;
	}
	{
	.reg .b32 %temp; 
	mov.b64 	{%temp, %r57}, %fd38;
	}
	shr.u32 	%r265, %r57, 20;
	and.b32  	%r266, %r265, 2047;
	add.s32 	%r267, %r266, -1012;
	mov.b64 	%rd24, %fd38;
	shl.b64 	%rd8, %rd24, %r267;
	setp.eq.s64 	%p5, %rd8, -9223372036854775808;
	setp.neu.f32 	%p91, %f3, 0f00000000;
	@%p91 bra 	$L__BB0_33;
	setp.eq.s64 	%p94, %rd8, -9223372036854775808;
	abs.f64 	%fd277, %fd38;
	setp.neu.f64 	%p95, %fd277, 0d3FE0000000000000;
	and.pred  	%p5, %p95, %p94;
	selp.b32 	%r268, %r56, 0, %p5;
	setp.lt.s32 	%p96, %r57, 0;
	or.b32  	%r269, %r268, 2146435072;
	selp.b32 	%r270, %r269, %r268, %p96;
	mov.b32 	%r271, 0;
	mov.b64 	%fd298, {%r271, %r270};
	bra.uni 	$L__BB0_34;
$L__BB0_33:
	{ // callseq 4, 0
	.param .b64 param0;
	st.param.f64 	[param0], %fd5;
	.param .b64 param1;
	st.param.f64 	[param1], %fd38;
	.param .b64 retval0;
	call.uni (retval0), 
	__internal_accurate_pow, 
	(
	param0, 
	param1
	);
	ld.param.f64 	%fd269, [retval0];
	} // callseq 4
	setp.lt.s32 	%p92, %r56, 0;
	cvt.rzi.f64.f64 	%fd271, %fd38;
	setp.neu.f64 	%p93, %fd38, %fd271;
	neg.f64 	%fd273, %fd269;
	selp.f64 	%fd274, %fd273, %fd269, %p5;
	selp.f64 	%fd275, %fd274, %fd269, %p92;
	selp.f64 	%fd276, 0dFFF8000000000000, %fd275, %p93;
	selp.f64 	%fd298, %fd276, %fd275, %p92;
$L__BB0_34:
	add.f64 	%fd278, %fd38, %fd5;
	{
	.reg .b32 %temp; 
	mov.b64 	{%temp, %r272}, %fd278;
	}
	and.b32  	%r273, %r272, 2146435072;
	setp.ne.s32 	%p97, %r273, 2146435072;
	@%p97 bra 	$L__BB0_41;
	setp.num.f64 	%p98, %fd38, %fd38;
	@%p98 bra 	$L__BB0_37;
	add.rn.f64 	%fd298, %fd5, %fd38;
	bra.uni 	$L__BB0_41;
$L__BB0_37:
	abs.f64 	%fd279, %fd38;
	setp.neu.f64 	%p99, %fd279, 0d7FF0000000000000;
	@%p99 bra 	$L__BB0_39;
	setp.gt.f32 	%p104, %f3, 0f3F800000;
	selp.b32 	%r281, 2146435072, 0, %p104;
	setp.lt.s32 	%p105, %r57, 0;
	xor.b32  	%r282, %r281, 2146435072;
	selp.b32 	%r283, %r282, %r281, %p105;
	setp.eq.f32 	%p106, %f3, 0fBF800000;
	selp.b32 	%r284, 1072693248, %r283, %p106;
	mov.b32 	%r285, 0;
	mov.b64 	%fd298, {%r285, %r284};
	bra.uni 	$L__BB0_41;
$L__BB0_39:
	setp.neu.f32 	%p100, %f3, 0f7F800000;
	@%p100 bra 	$L__BB0_41;
	setp.lt.s32 	%p101, %r56, 0;
	setp.lt.s32 	%p102, %r57, 0;
	selp.b32 	%r274, 0, 2146435072, %p102;
	and.b32  	%r275, %r57, 2147483647;
	setp.ne.s32 	%p103, %r275, 1071644672;
	or.b32  	%r276, %r274, -2147483648;
	selp.b32 	%r277, %r276, %r274, %p103;
	selp.b32 	%r278, %r277, %r274, %p5;
	selp.b32 	%r279, %r278, %r274, %p101;
	mov.b32 	%r280, 0;
	mov.b64 	%fd298, {%r280, %r279};
$L__BB0_41:
	setp.eq.f32 	%p107, %f3, 0f3F800000;
	setp.eq.f64 	%p108, %fd38, 0d0000000000000000;
	selp.f64 	%fd280, 0d3FF0000000000000, %fd298, %p108;
	selp.f64 	%fd281, 0d3FF0000000000000, %fd280, %p107;
	mul.f64 	%fd282, %fd2, %fd13;
	mul.f64 	%fd283, %fd282, %fd281;
	st.global.f64 	[%rd6], %fd283;
	st.global.f64 	[%rd7], %fd5;
	ld.global.f64 	%fd284, [%rd5];
	setp.eq.f64 	%p109, %fd284, 0d0000000000000000;
	@%p109 bra 	$L__BB0_3;
	ld.global.f64 	%fd285, [%rd6];
	setp.eq.f64 	%p110, %fd285, 0d0000000000000000;
	@%p110 bra 	$L__BB0_3;
	bra.uni 	$L__BB0_73;
$L__BB0_43:
	add.f64 	%fd46, %fd1, 0dBFD5555555555555;
	mul.f64 	%fd84, %fd46, 0d4022000000000000;
	sqrt.rn.f64 	%fd85, %fd84;
	rcp.rn.f64 	%fd47, %fd85;
	mov.f64 	%fd86, 0d4008000000000000;
	{
	.reg .b32 %temp; 
	mov.b64 	{%temp, %r58}, %fd86;
	}
	and.b32  	%r59, %r58, 2146435072;
	setp.eq.s32 	%p10, %r59, 1073741824;
	setp.lt.s32 	%p11, %r58, 0;
	selp.b32 	%r60, 0, 2146435072, %p11;
	and.b32  	%r111, %r58, 2147483647;
	setp.ne.s32 	%p12, %r111, 1071644672;
	and.pred  	%p6, %p10, %p12;
	or.b32  	%r61, %r60, -2147483648;
	mov.b32 	%r112, 1127219200;
	mov.b32 	%r113, -2147483648;
	mov.b64 	%fd48, {%r113, %r112};
	mov.f64 	%fd87, 0d4000000000000000;
	{
	.reg .b32 %temp; 
	mov.b64 	{%temp, %r62}, %fd87;
	}
	and.b32  	%r63, %r62, 2146435072;
	setp.eq.s32 	%p13, %r63, 1062207488;
	setp.lt.s32 	%p14, %r62, 0;
	selp.b32 	%r64, 0, 2146435072, %p14;
	and.b32  	%r114, %r62, 2147483647;
	setp.ne.s32 	%p15, %r114, 1071644672;
	and.pred  	%p7, %p13, %p15;
	or.b32  	%r65, %r64, -2147483648;
	add.s64 	%rd9, %rd3, %rd21;
	add.s64 	%rd10, %rd2, %rd21;
	add.s64 	%rd11, %rd1, %rd21;
	selp.b32 	%r149, %r61, %r60, %p6;
	selp.b32 	%r171, %r65, %r64, %p7;
$L__BB0_44:
	shr.u32 	%r116, %r291, 2;
	xor.b32  	%r117, %r116, %r291;
	shl.b32 	%r118, %r287, 4;
	shl.b32 	%r119, %r117, 1;
	xor.b32  	%r120, %r118, %r119;
	xor.b32  	%r121, %r120, %r287;
	xor.b32  	%r73, %r121, %r117;
	add.s32 	%r321, %r292, 362437;
	add.s32 	%r122, %r73, %r321;
	cvt.rn.f32.u32 	%f13, %r122;
	fma.rn.f32 	%f14, %f13, 0f2F800000, 0f2F000000;
	cvt.f64.f32 	%fd49, %f14;
	setp.eq.s32 	%p16, %r286, 1;
	mov.b32 	%r286, 0;
	mov.u32 	%r316, %r73;
	mov.u32 	%r317, %r287;
	mov.u32 	%r318, %r288;
	mov.f32 	%f79, %f75;
	@%p16 bra 	$L__BB0_46;
	shr.u32 	%r124, %r298, 2;
	xor.b32  	%r125, %r124, %r298;
	shl.b32 	%r126, %r73, 4;
	shl.b32 	%r127, %r125, 1;
	xor.b32  	%r128, %r127, %r126;
	xor.b32  	%r129, %r128, %r125;
	xor.b32  	%r317, %r129, %r73;
	add.s32 	%r130, %r292, %r317;
	add.s32 	%r131, %r130, 724874;
	shr.u32 	%r132, %r297, 2;
	xor.b32  	%r133, %r132, %r297;
	shl.b32 	%r134, %r317, 4;
	shl.b32 	%r135, %r133, 1;
	xor.b32  	%r136, %r135, %r134;
	xor.b32  	%r137, %r136, %r133;
	xor.b32  	%r316, %r137, %r317;
	add.s32 	%r321, %r292, 1087311;
	add.s32 	%r138, %r316, %r321;
	cvt.rn.f32.u32 	%f15, %r131;
	fma.rn.f32 	%f16, %f15, 0f2F800000, 0f2F000000;
	cvt.rn.f32.u32 	%f17, %r138;
	fma.rn.f32 	%f18, %f17, 0f30C90FDB, 0f30490FDB;
	setp.lt.f32 	%p17, %f16, 0f00800000;
	mul.f32 	%f19, %f16, 0f4B000000;
	selp.f32 	%f20, %f19, %f16, %p17;
	selp.f32 	%f21, 0fC1B80000, 0f00000000, %p17;
	mov.b32 	%r139, %f20;
	add.s32 	%r140, %r139, -1059760811;
	and.b32  	%r141, %r140, -8388608;
	sub.s32 	%r142, %r139, %r141;
	mov.b32 	%f22, %r142;
	cvt.rn.f32.s32 	%f23, %r141;
	fma.rn.f32 	%f24, %f23, 0f34000000, %f21;
	add.f32 	%f25, %f22, 0fBF800000;
	fma.rn.f32 	%f26, %f25, 0fBE055027, 0f3E1039F6;
	fma.rn.f32 	%f27, %f26, %f25, 0fBDF8CDCC;
	fma.rn.f32 	%f28, %f27, %f25, 0f3E0F2955;
	fma.rn.f32 	%f29, %f28, %f25, 0fBE2AD8B9;
	fma.rn.f32 	%f30, %f29, %f25, 0f3E4CED0B;
	fma.rn.f32 	%f31, %f30, %f25, 0fBE7FFF22;
	fma.rn.f32 	%f32, %f31, %f25, 0f3EAAAA78;
	fma.rn.f32 	%f33, %f32, %f25, 0fBF000000;
	mul.f32 	%f34, %f25, %f33;
	fma.rn.f32 	%f35, %f34, %f25, %f25;
	fma.rn.f32 	%f36, %f24, 0f3F317218, %f35;
	setp.gt.u32 	%p18, %r139, 2139095039;
	fma.rn.f32 	%f37, %f20, 0f7F800000, 0f7F800000;
	selp.f32 	%f38, %f37, %f36, %p18;
	setp.eq.f32 	%p19, %f20, 0f00000000;
	mul.f32 	%f39, %f38, 0fC0000000;
	selp.f32 	%f40, 0f7F800000, %f39, %p19;
	sqrt.rn.f32 	%f41, %f40;
	sin.approx.f32 	%f42, %f18;
	cos.approx.f32 	%f43, %f18;
	mul.f32 	%f79, %f41, %f42;
	mul.f32 	%f75, %f41, %f43;
	mov.b32 	%r286, 1;
	mov.u32 	%r318, %r73;
	mov.u32 	%r297, %r287;
	mov.u32 	%r298, %r288;
$L__BB0_46:
	mov.u32 	%r291, %r298;
	mov.u32 	%r298, %r297;
	cvt.f64.f32 	%fd50, %f79;
	fma.rn.f64 	%fd51, %fd47, %fd50, 0d3FF0000000000000;
	{
	.reg .b32 %temp; 
	mov.b64 	{%temp, %r85}, %fd51;
	}
	abs.f64 	%fd52, %fd51;
	{ // callseq 0, 0
	.param .b64 param0;
	st.param.f64 	[param0], %fd52;
	.param .b64 param1;
	st.param.f64 	[param1], 0d4008000000000000;
	.param .b64 retval0;
	call.uni (retval0), 
	__internal_accurate_pow, 
	(
	param0, 
	param1
	);
	ld.param.f64 	%fd88, [retval0];
	} // callseq 0
	setp.lt.s32 	%p23, %r85, 0;
	neg.f64 	%fd90, %fd88;
	selp.f64 	%fd91, %fd90, %fd88, %p10;
	selp.f64 	%fd92, %fd91, %fd88, %p23;
	setp.eq.f64 	%p24, %fd51, 0d0000000000000000;
	selp.b32 	%r143, %r85, 0, %p10;
	or.b32  	%r144, %r143, 2146435072;
	selp.b32 	%r145, %r144, %r143, %p11;
	mov.b32 	%r146, 0;
	mov.b64 	%fd93, {%r146, %r145};
	selp.f64 	%fd299, %fd93, %fd92, %p24;
	add.f64 	%fd94, %fd51, 0d4008000000000000;
	{
	.reg .b32 %temp; 
	mov.b64 	{%temp, %r147}, %fd94;
	}
	and.b32  	%r148, %r147, 2146435072;
	setp.ne.s32 	%p25, %r148, 2146435072;
	@%p25 bra 	$L__BB0_51;
	setp.num.f64 	%p26, %fd51, %fd51;
	@%p26 bra 	$L__BB0_49;
	mov.f64 	%fd95, 0d4008000000000000;
	add.rn.f64 	%fd299, %fd51, %fd95;
	bra.uni 	$L__BB0_51;
$L__BB0_49:
	setp.neu.f64 	%p27, %fd52, 0d7FF0000000000000;
	@%p27 bra 	$L__BB0_51;
	selp.b32 	%r150, %r149, %r60, %p23;
	mov.b32 	%r151, 0;
	mov.b64 	%fd299, {%r151, %r150};
$L__BB0_51:
	setp.eq.f64 	%p29, %fd51, 0d3FF0000000000000;
	selp.f64 	%fd57, 0d3FF0000000000000, %fd299, %p29;
	setp.leu.f64 	%p30, %fd57, 0d0000000000000000;
	mov.f64 	%fd307, 0d0000000000000000;
	@%p30 bra 	$L__BB0_72;
	{
	.reg .b32 %temp; 
	mov.b64 	{%temp, %r322}, %fd49;
	}
	{
	.reg .b32 %temp; 
	mov.b64 	{%r323, %temp}, %fd49;
	}
	setp.gt.s32 	%p31, %r322, 1048575;
	mov.b32 	%r324, -1023;
	mov.f64 	%fd300, %fd49;
	@%p31 bra 	$L__BB0_54;
	mul.f64 	%fd300, %fd49, 0d4350000000000000;
	{
	.reg .b32 %temp; 
	mov.b64 	{%temp, %r322}, %fd300;
	}
	{
	.reg .b32 %temp; 
	mov.b64 	{%r323, %temp}, %fd300;
	}
	mov.b32 	%r324, -1077;
$L__BB0_54:
	add.s32 	%r154, %r322, -1;
	setp.gt.u32 	%p32, %r154, 2146435070;
	@%p32 bra 	$L__BB0_58;
	shr.u32 	%r157, %r322, 20;
	add.s32 	%r325, %r324, %r157;
	and.b32  	%r158, %r322, 1048575;
	or.b32  	%r159, %r158, 1072693248;
	mov.b64 	%fd301, {%r323, %r159};
	setp.lt.u32 	%p34, %r159, 1073127583;
	@%p34 bra 	$L__BB0_57;
	{
	.reg .b32 %temp; 
	mov.b64 	{%r160, %temp}, %fd301;
	}
	{
	.reg .b32 %temp; 
	mov.b64 	{%temp, %r161}, %fd301;
	}
	add.s32 	%r162, %r161, -1048576;
	mov.b64 	%fd301, {%r160, %r162};
	add.s32 	%r325, %r325, 1;
$L__BB0_57:
	add.f64 	%fd98, %fd301, 0dBFF0000000000000;
	add.f64 	%fd99, %fd301, 0d3FF0000000000000;
	rcp.approx.ftz.f64 	%fd100, %fd99;
	neg.f64 	%fd101, %fd99;
	fma.rn.f64 	%fd102, %fd101, %fd100, 0d3FF0000000000000;
	fma.rn.f64 	%fd103, %fd102, %fd102, %fd102;
	fma.rn.f64 	%fd104, %fd103, %fd100, %fd100;
	mul.f64 	%fd105, %fd98, %fd104;
	fma.rn.f64 	%fd106, %fd98, %fd104, %fd105;
	mul.f64 	%fd107, %fd106, %fd106;
	fma.rn.f64 	%fd108, %fd107, 0d3EB1380B3AE80F1E, 0d3ED0EE258B7A8B04;
	fma.rn.f64 	%fd109, %fd108, %fd107, 0d3EF3B2669F02676F;
	fma.rn.f64 	%fd110, %fd109, %fd107, 0d3F1745CBA9AB0956;
	fma.rn.f64 	%fd111, %fd110, %fd107, 0d3F3C71C72D1B5154;
	fma.rn.f64 	%fd112, %fd111, %fd107, 0d3F624924923BE72D;
	fma.rn.f64 	%fd113, %fd112, %fd107, 0d3F8999999999A3C4;
	fma.rn.f64 	%fd114, %fd113, %fd107, 0d3FB5555555555554;
	sub.f64 	%fd115, %fd98, %fd106;
	add.f64 	%fd116, %fd115, %fd115;
	neg.f64 	%fd117, %fd106;
	fma.rn.f64 	%fd118, %fd117, %fd98, %fd116;
	mul.f64 	%fd119, %fd104, %fd118;
	mul.f64 	%fd120, %fd107, %fd114;
	fma.rn.f64 	%fd121, %fd120, %fd106, %fd119;
	xor.b32  	%r163, %r325, -2147483648;
	mov.b32 	%r164, 1127219200;
	mov.b64 	%fd122, {%r163, %r164};
	sub.f64 	%fd123, %fd122, %fd48;
	fma.rn.f64 	%fd124, %fd123, 0d3FE62E42FEFA39EF, %fd106;
	fma.rn.f64 	%fd125, %fd123, 0dBFE62E42FEFA39EF, %fd124;
	sub.f64 	%fd126, %fd125, %fd106;
	sub.f64 	%fd127, %fd121, %fd126;
	fma.rn.f64 	%fd128, %fd123, 0d3C7ABC9E3B39803F, %fd127;
	add.f64 	%fd302, %fd124, %fd128;
	bra.uni 	$L__BB0_59;
$L__BB0_58:
	fma.rn.f64 	%fd97, %fd300, 0d7FF0000000000000, 0d7FF0000000000000;
	{
	.reg .b32 %temp; 
	mov.b64 	{%temp, %r155}, %fd300;
	}
	and.b32  	%r156, %r155, 2147483647;
	setp.eq.s32 	%p33, %r156, 0;
	selp.f64 	%fd302, 0dFFF0000000000000, %fd97, %p33;
$L__BB0_59:
	setp.lt.s32 	%p35, %r62, 0;
	setp.eq.s32 	%p36, %r63, 1062207488;
	{
	.reg .b32 %temp; 
	mov.b64 	{%temp, %r96}, %fd50;
	}
	abs.f64 	%fd66, %fd50;
	{ // callseq 1, 0
	.param .b64 param0;
	st.param.f64 	[param0], %fd66;
	.param .b64 param1;
	st.param.f64 	[param1], 0d4000000000000000;
	.param .b64 retval0;
	call.uni (retval0), 
	__internal_accurate_pow, 
	(
	param0, 
	param1
	);
	ld.param.f64 	%fd129, [retval0];
	} // callseq 1
	setp.lt.s32 	%p38, %r96, 0;
	neg.f64 	%fd131, %fd129;
	selp.f64 	%fd132, %fd131, %fd129, %p36;
	selp.f64 	%fd133, %fd132, %fd129, %p38;
	setp.eq.f32 	%p39, %f79, 0f00000000;
	selp.b32 	%r165, %r96, 0, %p36;
	or.b32  	%r166, %r165, 2146435072;
	selp.b32 	%r167, %r166, %r165, %p35;
	mov.b32 	%r168, 0;
	mov.b64 	%fd134, {%r168, %r167};
	selp.f64 	%fd303, %fd134, %fd133, %p39;
	add.f64 	%fd135, %fd50, 0d4000000000000000;
	{
	.reg .b32 %temp; 
	mov.b64 	{%temp, %r169}, %fd135;
	}
	and.b32  	%r170, %r169, 2146435072;
	setp.ne.s32 	%p40, %r170, 2146435072;
	@%p40 bra 	$L__BB0_64;
	setp.num.f32 	%p41, %f79, %f79;
	@%p41 bra 	$L__BB0_62;
	mov.f64 	%fd136, 0d4000000000000000;
	add.rn.f64 	%fd303, %fd50, %fd136;
	bra.uni 	$L__BB0_64;
$L__BB0_62:
	setp.neu.f64 	%p42, %fd66, 0d7FF0000000000000;
	@%p42 bra 	$L__BB0_64;
	selp.b32 	%r172, %r171, %r64, %p38;
	mov.b32 	%r173, 0;
	mov.b64 	%fd303, {%r173, %r172};
$L__BB0_64:
	setp.eq.f32 	%p44, %f79, 0f3F800000;
	mul.f64 	%fd137, %fd303, 0d3FE0000000000000;
	selp.f64 	%fd138, 0d3FE0000000000000, %fd137, %p44;
	add.f64 	%fd71, %fd46, %fd138;
	{
	.reg .b32 %temp; 
	mov.b64 	{%temp, %r326}, %fd57;
	}
	{
	.reg .b32 %temp; 
	mov.b64 	{%r327, %temp}, %fd57;
	}
	setp.gt.s32 	%p45, %r326, 1048575;
	mov.b32 	%r328, -1023;
	mov.f64 	%fd304, %fd57;
	@%p45 bra 	$L__BB0_66;
	mul.f64 	%fd304, %fd57, 0d4350000000000000;
	{
	.reg .b32 %temp; 
	mov.b64 	{%temp, %r326}, %fd304;
	}
	{
	.reg .b32 %temp; 
	mov.b64 	{%r327, %temp}, %fd304;
	}
	mov.b32 	%r328, -1077;
$L__BB0_66:
	add.s32 	%r176, %r326, -1;
	setp.gt.u32 	%p46, %r176, 2146435070;
	@%p46 bra 	$L__BB0_70;
	shr.u32 	%r179, %r326, 20;
	add.s32 	%r329, %r328, %r179;
	and.b32  	%r180, %r326, 1048575;
	or.b32  	%r181, %r180, 1072693248;
	mov.b64 	%fd305, {%r327, %r181};
	setp.lt.u32 	%p48, %r181, 1073127583;
	@%p48 bra 	$L__BB0_69;
	{
	.reg .b32 %temp; 
	mov.b64 	{%r182, %temp}, %fd305;
	}
	{
	.reg .b32 %temp; 
	mov.b64 	{%temp, %r183}, %fd305;
	}
	add.s32 	%r184, %r183, -1048576;
	mov.b64 	%fd305, {%r182, %r184};
	add.s32 	%r329, %r329, 1;
$L__BB0_69:
	add.f64 	%fd140, %fd305, 0dBFF0000000000000;
	add.f64 	%fd141, %fd305, 0d3FF0000000000000;
	rcp.approx.ftz.f64 	%fd142, %fd141;
	neg.f64 	%fd143, %fd141;
	fma.rn.f64 	%fd144, %fd143, %fd142, 0d3FF0000000000000;
	fma.rn.f64 	%fd145, %fd144, %fd144, %fd144;
	fma.rn.f64 	%fd146, %fd145, %fd142, %fd142;
	mul.f64 	%fd147, %fd140, %fd146;
	fma.rn.f64 	%fd148, %fd140, %fd146, %fd147;
	mul.f64 	%fd149, %fd148, %fd148;
	fma.rn.f64 	%fd150, %fd149, 0d3EB1380B3AE80F1E, 0d3ED0EE258B7A8B04;
	fma.rn.f64 	%fd151, %fd150, %fd149, 0d3EF3B2669F02676F;
	fma.rn.f64 	%fd152, %fd151, %fd149, 0d3F1745CBA9AB0956;
	fma.rn.f64 	%fd153, %fd152, %fd149, 0d3F3C71C72D1B5154;
	fma.rn.f64 	%fd154, %fd153, %fd149, 0d3F624924923BE72D;
	fma.rn.f64 	%fd155, %fd154, %fd149, 0d3F8999999999A3C4;
	fma.rn.f64 	%fd156, %fd155, %fd149, 0d3FB5555555555554;
	sub.f64 	%fd157, %fd140, %fd148;
	add.f64 	%fd158, %fd157, %fd157;
	neg.f64 	%fd159, %fd148;
	fma.rn.f64 	%fd160, %fd159, %fd140, %fd158;
	mul.f64 	%fd161, %fd146, %fd160;
	mul.f64 	%fd162, %fd149, %fd156;
	fma.rn.f64 	%fd163, %fd162, %fd148, %fd161;
	xor.b32  	%r185, %r329, -2147483648;
	mov.b32 	%r186, 1127219200;
	mov.b64 	%fd164, {%r185, %r186};
	sub.f64 	%fd165, %fd164, %fd48;
	fma.rn.f64 	%fd166, %fd165, 0d3FE62E42FEFA39EF, %fd148;
	fma.rn.f64 	%fd167, %fd165, 0dBFE62E42FEFA39EF, %fd166;
	sub.f64 	%fd168, %fd167, %fd148;
	sub.f64 	%fd169, %fd163, %fd168;
	fma.rn.f64 	%fd170, %fd165, 0d3C7ABC9E3B39803F, %fd169;
	add.f64 	%fd306, %fd166, %fd170;
	bra.uni 	$L__BB0_71;
$L__BB0_70:
	fma.rn.f64 	%fd139, %fd304, 0d7FF0000000000000, 0d7FF0000000000000;
	{
	.reg .b32 %temp; 
	mov.b64 	{%temp, %r177}, %fd304;
	}
	and.b32  	%r178, %r177, 2147483647;
	setp.eq.s32 	%p47, %r178, 0;
	selp.f64 	%fd306, 0dFFF0000000000000, %fd139, %p47;
$L__BB0_71:
	mul.f64 	%fd171, %fd46, %fd57;
	sub.f64 	%fd172, %fd71, %fd171;
	fma.rn.f64 	%fd173, %fd46, %fd306, %fd172;
	setp.lt.f64 	%p49, %fd302, %fd173;
	selp.f64 	%fd307, 0d3FF0000000000000, 0d0000000000000000, %p49;
$L__BB0_72:
	st.global.f64 	[%rd9], %fd307;
	mul.f64 	%fd174, %fd46, %fd57;
	st.global.f64 	[%rd10], %fd174;
	st.global.f64 	[%rd11], %fd49;
	ld.global.f64 	%fd175, [%rd9];
	setp.eq.f64 	%p50, %fd175, 0d0000000000000000;
	mov.u32 	%r287, %r316;
	mov.u32 	%r288, %r317;
	mov.u32 	%r297, %r318;
	mov.u32 	%r292, %r321;
	@%p50 bra 	$L__BB0_44;
$L__BB0_73:
	ret;

}
	// .globl	_Z7c_gammadPdS_iP17curandStateXORWOW
.visible .entry _Z7c_gammadPdS_iP17curandStateXORWOW(
	.param .f64 _Z7c_gammadPdS_iP17curandStateXORWOW_param_0,
	.param .u64 .ptr .align 1 _Z7c_gammadPdS_iP17curandStateXORWOW_param_1,
	.param .u64 .ptr .align 1 _Z7c_gammadPdS_iP17curandStateXORWOW_param_2,
	.param .u32 _Z7c_gammadPdS_iP17curandStateXORWOW_param_3,
	.param .u64 .ptr .align 1 _Z7c_gammadPdS_iP17curandStateXORWOW_param_4
)
{
	.reg .pred 	%p<46>;
	.reg .b32 	%r<159>;
	.reg .b32 	%f<41>;
	.reg .b64 	%rd<12>;
	.reg .b64 	%fd<136>;

	ld.param.f64 	%fd35, [_Z7c_gammadPdS_iP17curandStateXORWOW_param_0];
	ld.param.u64 	%rd3, [_Z7c_gammadPdS_iP17curandStateXORWOW_param_1];
	ld.param.u64 	%rd4, [_Z7c_gammadPdS_iP17curandStateXORWOW_param_2];
	ld.param.u64 	%rd5, [_Z7c_gammadPdS_iP17curandStateXORWOW_param_4];
	cvta.to.global.u64 	%rd6, %rd4;
	cvta.to.global.u64 	%rd7, %rd3;
	cvta.to.global.u64 	%rd8, %rd5;
	mov.u32 	%r55, %tid.x;
	mov.u32 	%r56, %ctaid.x;
	mov.u32 	%r57, %ntid.x;
	mad.lo.s32 	%r58, %r56, %r57, %r55;
	mul.wide.s32 	%rd9, %r58, 48;
	add.s64 	%rd10, %rd8, %rd9;
	ld.global.v2.u32 	{%r143, %r142}, [%rd10];
	ld.global.v2.u32 	{%r149, %r148}, [%rd10+8];
	ld.global.v2.u32 	{%r139, %r138}, [%rd10+16];
	ld.global.u32 	%r137, [%rd10+24];
	ld.global.f32 	%f39, [%rd10+32];
	add.f64 	%fd1, %fd35, 0dBFD5555555555555;
	mul.f64 	%fd36, %fd1, 0d4022000000000000;
	sqrt.rn.f64 	%fd37, %fd36;
	rcp.rn.f64 	%fd2, %fd37;
	mov.f64 	%fd38, 0d4008000000000000;
	{
	.reg .b32 %temp; 
	mov.b64 	{%temp, %r8}, %fd38;
	}
	and.b32  	%r9, %r8, 2146435072;
	setp.eq.s32 	%p5, %r9, 1073741824;
	setp.lt.s32 	%p6, %r8, 0;
	selp.b32 	%r10, 0, 2146435072, %p6;
	and.b32  	%r59, %r8, 2147483647;
	setp.ne.s32 	%p7, %r59, 1071644672;
	and.pred  	%p1, %p5, %p7;
	mov.b32 	%r60, 1127219200;
	mov.b32 	%r61, -2147483648;
	mov.b64 	%fd3, {%r61, %r60};
	mov.f64 	%fd39, 0d4000000000000000;
	{
	.reg .b32 %temp; 
	mov.b64 	{%temp, %r11}, %fd39;
	}
	and.b32  	%r12, %r11, 2146435072;
	setp.eq.s32 	%p8, %r12, 1062207488;
	setp.lt.s32 	%p9, %r11, 0;
	selp.b32 	%r13, 0, 2146435072, %p9;
	and.b32  	%r62, %r11, 2147483647;
	setp.ne.s32 	%p10, %r62, 1071644672;
	and.pred  	%p2, %p8, %p10;
	mul.wide.s32 	%rd11, %r58, 8;
	add.s64 	%rd1, %rd7, %rd11;
	add.s64 	%rd2, %rd6, %rd11;
$L__BB1_1:
	shr.u32 	%r64, %r142, 2;
	xor.b32  	%r65, %r64, %r142;
	shl.b32 	%r66, %r138, 4;
	shl.b32 	%r67, %r65, 1;
	xor.b32  	%r68, %r66, %r67;
	xor.b32  	%r69, %r68, %r138;
	xor.b32  	%r21, %r69, %r65;
	add.s32 	%r150, %r143, 362437;
	add.s32 	%r70, %r21, %r150;
	cvt.rn.f32.u32 	%f8, %r70;
	fma.rn.f32 	%f3, %f8, 0f2F800000, 0f2F000000;
	setp.eq.s32 	%p11, %r137, 1;
	mov.b32 	%r137, 0;
	mov.u32 	%r145, %r21;
	mov.u32 	%r146, %r138;
	mov.u32 	%r147, %r139;
	mov.f32 	%f40, %f39;
	@%p11 bra 	$L__BB1_3;
	shr.u32 	%r72, %r149, 2;
	xor.b32  	%r73, %r72, %r149;
	shl.b32 	%r74, %r21, 4;
	shl.b32 	%r75, %r73, 1;
	xor.b32  	%r76, %r75, %r74;
	xor.b32  	%r77, %r76, %r73;
	xor.b32  	%r146, %r77, %r21;
	add.s32 	%r78, %r143, %r146;
	add.s32 	%r79, %r78, 724874;
	shr.u32 	%r80, %r148, 2;
	xor.b32  	%r81, %r80, %r148;
	shl.b32 	%r82, %r146, 4;
	shl.b32 	%r83, %r81, 1;
	xor.b32  	%r84, %r83, %r82;
	xor.b32  	%r85, %r84, %r81;
	xor.b32  	%r145, %r85, %r146;
	add.s32 	%r150, %r143, 1087311;
	add.s32 	%r86, %r145, %r150;
	cvt.rn.f32.u32 	%f9, %r79;
	fma.rn.f32 	%f10, %f9, 0f2F800000, 0f2F000000;
	cvt.rn.f32.u32 	%f11, %r86;
	fma.rn.f32 	%f12, %f11, 0f30C90FDB, 0f30490FDB;
	setp.lt.f32 	%p12, %f10, 0f00800000;
	mul.f32 	%f13, %f10, 0f4B000000;
	selp.f32 	%f14, %f13, %f10, %p12;
	selp.f32 	%f15, 0fC1B80000, 0f00000000, %p12;
	mov.b32 	%r87, %f14;
	add.s32 	%r88, %r87, -1059760811;
	and.b32  	%r89, %r88, -8388608;
	sub.s32 	%r90, %r87, %r89;
	mov.b32 	%f16, %r90;
	cvt.rn.f32.s32 	%f17, %r89;
	fma.rn.f32 	%f18, %f17, 0f34000000, %f15;
	add.f32 	%f19, %f16, 0fBF800000;
	fma.rn.f32 	%f20, %f19, 0fBE055027, 0f3E1039F6;
	fma.rn.f32 	%f21, %f20, %f19, 0fBDF8CDCC;
	fma.rn.f32 	%f22, %f21, %f19, 0f3E0F2955;
	fma.rn.f32 	%f23, %f22, %f19, 0fBE2AD8B9;
	fma.rn.f32 	%f24, %f23, %f19, 0f3E4CED0B;
	fma.rn.f32 	%f25, %f24, %f19, 0fBE7FFF22;
	fma.rn.f32 	%f26, %f25, %f19, 0f3EAAAA78;
	fma.rn.f32 	%f27, %f26, %f19, 0fBF000000;
	mul.f32 	%f28, %f19, %f27;
	fma.rn.f32 	%f29, %f28, %f19, %f19;
	fma.rn.f32 	%f30, %f18, 0f3F317218, %f29;
	setp.gt.u32 	%p13, %r87, 2139095039;
	fma.rn.f32 	%f31, %f14, 0f7F800000, 0f7F800000;
	selp.f32 	%f32, %f31, %f30, %p13;
	setp.eq.f32 	%p14, %f14, 0f00000000;
	mul.f32 	%f33, %f32, 0fC0000000;
	selp.f32 	%f34, 0f7F800000, %f33, %p14;
	sqrt.rn.f32 	%f35, %f34;
	sin.approx.f32 	%f36, %f12;
	cos.approx.f32 	%f37, %f12;
	mul.f32 	%f40, %f35, %f36;
	mul.f32 	%f39, %f35, %f37;
	mov.b32 	%r137, 1;
	mov.u32 	%r147, %r21;
	mov.u32 	%r148, %r138;
	mov.u32 	%r149, %r139;
$L__BB1_3:
	mov.u32 	%r142, %r149;
	mov.u32 	%r149, %r148;
	cvt.f64.f32 	%fd4, %f40;
	fma.rn.f64 	%fd5, %fd2, %fd4, 0d3FF0000000000000;
	{
	.reg .b32 %temp; 
	mov.b64 	{%temp, %r33}, %fd5;
	}
	abs.f64 	%fd6, %fd5;
	{ // callseq 5, 0
	.param .b64 param0;
	st.param.f64 	[param0], %fd6;
	.param .b64 param1;
	st.param.f64 	[param1], 0d4008000000000000;
	.param .b64 retval0;
	call.uni (retval0), 
	__internal_accurate_pow, 
	(
	param0, 
	param1
	);
	ld.param.f64 	%fd40, [retval0];
	} // callseq 5
	setp.lt.s32 	%p18, %r33, 0;
	neg.f64 	%fd42, %fd40;
	selp.f64 	%fd43, %fd42, %fd40, %p5;
	selp.f64 	%fd44, %fd43, %fd40, %p18;
	setp.eq.f64 	%p19, %fd5, 0d0000000000000000;
	selp.b32 	%r91, %r33, 0, %p5;
	or.b32  	%r92, %r91, 2146435072;
	selp.b32 	%r93, %r92, %r91, %p6;
	mov.b32 	%r94, 0;
	mov.b64 	%fd45, {%r94, %r93};
	selp.f64 	%fd128, %fd45, %fd44, %p19;
	add.f64 	%fd46, %fd5, 0d4008000000000000;
	{
	.reg .b32 %temp; 
	mov.b64 	{%temp, %r95}, %fd46;
	}
	and.b32  	%r96, %r95, 2146435072;
	setp.ne.s32 	%p20, %r96, 2146435072;
	@%p20 bra 	$L__BB1_8;
	setp.num.f64 	%p21, %fd5, %fd5;
	@%p21 bra 	$L__BB1_6;
	mov.f64 	%fd47, 0d4008000000000000;
	add.rn.f64 	%fd128, %fd5, %fd47;
	bra.uni 	$L__BB1_8;
$L__BB1_6:
	setp.neu.f64 	%p22, %fd6, 0d7FF0000000000000;
	@%p22 bra 	$L__BB1_8;
	or.b32  	%r97, %r10, -2147483648;
	selp.b32 	%r98, %r97, %r10, %p1;
	selp.b32 	%r99, %r98, %r10, %p18;
	mov.b32 	%r100, 0;
	mov.b64 	%fd128, {%r100, %r99};
$L__BB1_8:
	setp.eq.f64 	%p25, %fd5, 0d3FF0000000000000;
	selp.f64 	%fd11, 0d3FF0000000000000, %fd128, %p25;
	setp.leu.f64 	%p26, %fd11, 0d0000000000000000;
	mov.pred 	%p45, -1;
	@%p26 bra 	$L__BB1_29;
	cvt.f64.f32 	%fd129, %f3;
	{
	.reg .b32 %temp; 
	mov.b64 	{%temp, %r151}, %fd129;
	}
	{
	.reg .b32 %temp; 
	mov.b64 	{%r152, %temp}, %fd129;
	}
	setp.gt.s32 	%p27, %r151, 1048575;
	mov.b32 	%r153, -1023;
	@%p27 bra 	$L__BB1_11;
	mul.f64 	%fd129, %fd129, 0d4350000000000000;
	{
	.reg .b32 %temp; 
	mov.b64 	{%temp, %r151}, %fd129;
	}
	{
	.reg .b32 %temp; 
	mov.b64 	{%r152, %temp}, %fd129;
	}
	mov.b32 	%r153, -1077;
$L__BB1_11:
	add.s32 	%r103, %r151, -1;
	setp.gt.u32 	%p28, %r103, 2146435070;
	@%p28 bra 	$L__BB1_15;
	shr.u32 	%r106, %r151, 20;
	add.s32 	%r154, %r153, %r106;
	and.b32  	%r107, %r151, 1048575;
	or.b32  	%r108, %r107, 1072693248;
	mov.b64 	%fd130, {%r152, %r108};
	setp.lt.u32 	%p30, %r108, 1073127583;
	@%p30 bra 	$L__BB1_14;
	{
	.reg .b32 %temp; 
	mov.b64 	{%r109, %temp}, %fd130;
	}
	{
	.reg .b32 %temp; 
	mov.b64 	{%temp, %r110}, %fd130;
	}
	add.s32 	%r111, %r110, -1048576;
	mov.b64 	%fd130, {%r109, %r111};
	add.s32 	%r154, %r154, 1;
$L__BB1_14:
	add.f64 	%fd49, %fd130, 0dBFF0000000000000;
	add.f64 	%fd50, %fd130, 0d3FF0000000000000;
	rcp.approx.ftz.f64 	%fd51, %fd50;
	neg.f64 	%fd52, %fd50;
	fma.rn.f64 	%fd53, %fd52, %fd51, 0d3FF0000000000000;
	fma.rn.f64 	%fd54, %fd53, %fd53, %fd53;
	fma.rn.f64 	%fd55, %fd54, %fd51, %fd51;
	mul.f64 	%fd56, %fd49, %fd55;
	fma.rn.f64 	%fd57, %fd49, %fd55, %fd56;
	mul.f64 	%fd58, %fd57, %fd57;
	fma.rn.f64 	%fd59, %fd58, 0d3EB1380B3AE80F1E, 0d3ED0EE258B7A8B04;
	fma.rn.f64 	%fd60, %fd59, %fd58, 0d3EF3B2669F02676F;
	fma.rn.f64 	%fd61, %fd60, %fd58, 0d3F1745CBA9AB0956;
	fma.rn.f64 	%fd62, %fd61, %fd58, 0d3F3C71C72D1B5154;
	fma.rn.f64 	%fd63, %fd62, %fd58, 0d3F624924923BE72D;
	fma.rn.f64 	%fd64, %fd63, %fd58, 0d3F8999999999A3C4;
	fma.rn.f64 	%fd65, %fd64, %fd58, 0d3FB5555555555554;
	sub.f64 	%fd66, %fd49, %fd57;
	add.f64 	%fd67, %fd66, %fd66;
	neg.f64 	%fd68, %fd57;
	fma.rn.f64 	%fd69, %fd68, %fd49, %fd67;
	mul.f64 	%fd70, %fd55, %fd69;
	mul.f64 	%fd71, %fd58, %fd65;
	fma.rn.f64 	%fd72, %fd71, %fd57, %fd70;
	xor.b32  	%r112, %r154, -2147483648;
	mov.b32 	%r113, 1127219200;
	mov.b64 	%fd73, {%r112, %r113};
	sub.f64 	%fd74, %fd73, %fd3;
	fma.rn.f64 	%fd75, %fd74, 0d3FE62E42FEFA39EF, %fd57;
	fma.rn.f64 	%fd76, %fd74, 0dBFE62E42FEFA39EF, %fd75;
	sub.f64 	%fd77, %fd76, %fd57;
	sub.f64 	%fd78, %fd72, %fd77;
	fma.rn.f64 	%fd79, %fd74, 0d3C7ABC9E3B39803F, %fd78;
	add.f64 	%fd131, %fd75, %fd79;
	bra.uni 	$L__BB1_16;
$L__BB1_15:
	fma.rn.f64 	%fd48, %fd129, 0d7FF0000000000000, 0d7FF0000000000000;
	{
	.reg .b32 %temp; 
	mov.b64 	{%temp, %r104}, %fd129;
	}
	and.b32  	%r105, %r104, 2147483647;
	setp.eq.s32 	%p29, %r105, 0;
	selp.f64 	%fd131, 0dFFF0000000000000, %fd48, %p29;
$L__BB1_16:
	setp.lt.s32 	%p31, %r11, 0;
	setp.eq.s32 	%p32, %r12, 1062207488;
	{
	.reg .b32 %temp; 
	mov.b64 	{%temp, %r44}, %fd4;
	}
	abs.f64 	%fd21, %fd4;
	{ // callseq 6, 0
	.param .b64 param0;
	st.param.f64 	[param0], %fd21;
	.param .b64 param1;
	st.param.f64 	[param1], 0d4000000000000000;
	.param .b64 retval0;
	call.uni (retval0), 
	__internal_accurate_pow, 
	(
	param0, 
	param1
	);
	ld.param.f64 	%fd80, [retval0];
	} // callseq 6
	setp.lt.s32 	%p34, %r44, 0;
	neg.f64 	%fd82, %fd80;
	selp.f64 	%fd83, %fd82, %fd80, %p32;
	selp.f64 	%fd84, %fd83, %fd80, %p34;
	setp.eq.f32 	%p35, %f40, 0f00000000;
	selp.b32 	%r114, %r44, 0, %p32;
	or.b32  	%r115, %r114, 2146435072;
	selp.b32 	%r116, %r115, %r114, %p31;
	mov.b32 	%r117, 0;
	mov.b64 	%fd85, {%r117, %r116};
	selp.f64 	%fd132, %fd85, %fd84, %p35;
	add.f64 	%fd86, %fd4, 0d4000000000000000;
	{
	.reg .b32 %temp; 
	mov.b64 	{%temp, %r118}, %fd86;
	}
	and.b32  	%r119, %r118, 2146435072;
	setp.ne.s32 	%p36, %r119, 2146435072;
	@%p36 bra 	$L__BB1_21;
	setp.num.f32 	%p37, %f40, %f40;
	@%p37 bra 	$L__BB1_19;
	mov.f64 	%fd87, 0d4000000000000000;
	add.rn.f64 	%fd132, %fd4, %fd87;
	bra.uni 	$L__BB1_21;
$L__BB1_19:
	setp.neu.f64 	%p38, %fd21, 0d7FF0000000000000;
	@%p38 bra 	$L__BB1_21;
	or.b32  	%r120, %r13, -2147483648;
	selp.b32 	%r121, %r120, %r13, %p2;
	selp.b32 	%r122, %r121, %r13, %p34;
	mov.b32 	%r123, 0;
	mov.b64 	%fd132, {%r123, %r122};
$L__BB1_21:
	setp.eq.f32 	%p40, %f40, 0f3F800000;
	mul.f64 	%fd88, %fd132, 0d3FE0000000000000;
	selp.f64 	%fd89, 0d3FE0000000000000, %fd88, %p40;
	add.f64 	%fd26, %fd1, %fd89;
	{
	.reg .b32 %temp; 
	mov.b64 	{%temp, %r155}, %fd11;
	}
	{
	.reg .b32 %temp; 
	mov.b64 	{%r156, %temp}, %fd11;
	}
	setp.gt.s32 	%p41, %r155, 1048575;
	mov.b32 	%r157, -1023;
	mov.f64 	%fd133, %fd11;
	@%p41 bra 	$L__BB1_23;
	mul.f64 	%fd133, %fd11, 0d4350000000000000;
	{
	.reg .b32 %temp; 
	mov.b64 	{%temp, %r155}, %fd133;
	}
	{
	.reg .b32 %temp; 
	mov.b64 	{%r156, %temp}, %fd133;
	}
	mov.b32 	%r157, -1077;
$L__BB1_23:
	add.s32 	%r126, %r155, -1;
	setp.gt.u32 	%p42, %r126, 2146435070;
	@%p42 bra 	$L__BB1_27;
	shr.u32 	%r129, %r155, 20;
	add.s32 	%r158, %r157, %r129;
	and.b32  	%r130, %r155, 1048575;
	or.b32  	%r131, %r130, 1072693248;
	mov.b64 	%fd134, {%r156, %r131};
	setp.lt.u32 	%p44, %r131, 1073127583;
	@%p44 bra 	$L__BB1_26;
	{
	.reg .b32 %temp; 
	mov.b64 	{%r132, %temp}, %fd134;
	}
	{
	.reg .b32 %temp; 
	mov.b64 	{%temp, %r133}, %fd134;
	}
	add.s32 	%r134, %r133, -1048576;
	mov.b64 	%fd134, {%r132, %r134};
	add.s32 	%r158, %r158, 1;
$L__BB1_26:
	add.f64 	%fd91, %fd134, 0dBFF0000000000000;
	add.f64 	%fd92, %fd134, 0d3FF0000000000000;
	rcp.approx.ftz.f64 	%fd93, %fd92;
	neg.f64 	%fd94, %fd92;
	fma.rn.f64 	%fd95, %fd94, %fd93, 0d3FF0000000000000;
	fma.rn.f64 	%fd96, %fd95, %fd95, %fd95;
	fma.rn.f64 	%fd97, %fd96, %fd93, %fd93;
	mul.f64 	%fd98, %fd91, %fd97;
	fma.rn.f64 	%fd99, %fd91, %fd97, %fd98;
	mul.f64 	%fd100, %fd99, %fd99;
	fma.rn.f64 	%fd101, %fd100, 0d3EB1380B3AE80F1E, 0d3ED0EE258B7A8B04;
	fma.rn.f64 	%fd102, %fd101, %fd100, 0d3EF3B2669F02676F;
	fma.rn.f64 	%fd103, %fd102, %fd100, 0d3F1745CBA9AB0956;
	fma.rn.f64 	%fd104, %fd103, %fd100, 0d3F3C71C72D1B5154;
	fma.rn.f64 	%fd105, %fd104, %fd100, 0d3F624924923BE72D;
	fma.rn.f64 	%fd106, %fd105, %fd100, 0d3F8999999999A3C4;
	fma.rn.f64 	%fd107, %fd106, %fd100, 0d3FB5555555555554;
	sub.f64 	%fd108, %fd91, %fd99;
	add.f64 	%fd109, %fd108, %fd108;
	neg.f64 	%fd110, %fd99;
	fma.rn.f64 	%fd111, %fd110, %fd91, %fd109;
	mul.f64 	%fd112, %fd97, %fd111;
	mul.f64 	%fd113, %fd100, %fd107;
	fma.rn.f64 	%fd114, %fd113, %fd99, %fd112;
	xor.b32  	%r135, %r158, -2147483648;
	mov.b32 	%r136, 1127219200;
	mov.b64 	%fd115, {%r135, %r136};
	sub.f64 	%fd116, %fd115, %fd3;
	fma.rn.f64 	%fd117, %fd116, 0d3FE62E42FEFA39EF, %fd99;
	fma.rn.f64 	%fd118, %fd116, 0dBFE62E42FEFA39EF, %fd117;
	sub.f64 	%fd119, %fd118, %fd99;
	sub.f64 	%fd120, %fd114, %fd119;
	fma.rn.f64 	%fd121, %fd116, 0d3C7ABC9E3B39803F, %fd120;
	add.f64 	%fd135, %fd117, %fd121;
	bra.uni 	$L__BB1_28;
$L__BB1_27:
	fma.rn.f64 	%fd90, %fd133, 0d7FF0000000000000, 0d7FF0000000000000;
	{
	.reg .b32 %temp; 
	mov.b64 	{%temp, %r127}, %fd133;
	}
	and.b32  	%r128, %r127, 2147483647;
	setp.eq.s32 	%p43, %r128, 0;
	selp.f64 	%fd135, 0dFFF0000000000000, %fd90, %p43;
$L__BB1_28:
	mul.f64 	%fd122, %fd1, %fd11;
	sub.f64 	%fd123, %fd26, %fd122;
	fma.rn.f64 	%fd124, %fd1, %fd135, %fd123;
	setp.geu.f64 	%p45, %fd131, %fd124;
$L__BB1_29:
	mul.f64 	%fd125, %fd1, %fd11;
	ld.global.f64 	%fd126, [%rd1];
	div.rn.f64 	%fd127, %fd125, %fd126;
	st.global.f64 	[%rd2], %fd127;
	mov.u32 	%r138, %r145;
	mov.u32 	%r139, %r146;
	mov.u32 	%r148, %r147;
	mov.u32 	%r143, %r150;
	@%p45 bra 	$L__BB1_1;
	ret;

}
	// .globl	_Z6calacpPdS_S_S_S_S_iS_S_S_S_P17curandStateXORWOWdS_
.visible .entry _Z6calacpPdS_S_S_S_S_iS_S_S_S_P17curandStateXORWOWdS_(
	.param .u64 .ptr .align 1 _Z6calacpPdS_S_S_S_S_iS_S_S_S_P17curandStateXORWOWdS__param_0,
	.param .u64 .ptr .align 1 _Z6calacpPdS_S_S_S_S_iS_S_S_S_P17curandStateXORWOWdS__param_1,
	.param .u64 .ptr .align 1 _Z6calacpPdS_S_S_S_S_iS_S_S_S_P17curandStateXORWOWdS__param_2,
	.param .u64 .ptr .align 1 _Z6calacpPdS_S_S_S_S_iS_S_S_S_P17curandStateXORWOWdS__param_3,
	.param .u64 .ptr .align 1 _Z6calacpPdS_S_S_S_S_iS_S_S_S_P17curandStateXORWOWdS__param_4,
	.param .u64 .ptr .align 1 _Z6calacpPdS_S_S_S_S_iS_S_S_S_P17curandStateXORWOWdS__param_5,
	.param .u32 _Z6calacpPdS_S_S_S_S_iS_S_S_S_P17curandStateXORWOWdS__param_6,
	.param .u64 .ptr .align 1 _Z6calacpPdS_S_S_S_S_iS_S_S_S_P17curandStateXORWOWdS__param_7,
	.param .u64 .ptr .align 1 _Z6calacpPdS_S_S_S_S_iS_S_S_S_P17curandStateXORWOWdS__param_8,
	.param .u64 .ptr .align 1 _Z6calacpPdS_S_S_S_S_iS_S_S_S_P17curandStateXORWOWdS__param_9,
	.param .u64 .ptr .align 1 _Z6calacpPdS_S_S_S_S_iS_S_S_S_P17curandStateXORWOWdS__param_10,
	.param .u64 .ptr .align 1 _Z6calacpPdS_S_S_S_S_iS_S_S_S_P17curandStateXORWOWdS__param_11,
	.param .f64 _Z6calacpPdS_S_S_S_S_iS_S_S_S_P17curandStateXORWOWdS__param_12,
	.param .u64 .ptr .align 1 _Z6calacpPdS_S_S_S_S_iS_S_S_S_P17curandStateXORWOWdS__param_13
)
{
	.reg .pred 	%p<376>;
	.reg .b32 	%r<800>;
	.reg .b32 	%f<27>;
	.reg .b64 	%rd<111>;
	.reg .b64 	%fd<2743>;

	ld.param.u64 	%rd15, [_Z6calacpPdS_S_S_S_S_iS_S_S_S_P17curandStateXORWOWdS__param_0];
	ld.param.u64 	%rd16, [_Z6calacpPdS_S_S_S_S_iS_S_S_S_P17curandStateXORWOWdS__param_1];
	ld.param.u64 	%rd17, [_Z6calacpPdS_S_S_S_S_iS_S_S_S_P17curandStateXORWOWdS__param_2];
	ld.param.u64 	%rd18, [_Z6calacpPdS_S_S_S_S_iS_S_S_S_P17curandStateXORWOWdS__param_3];
	ld.param.u64 	%rd19, [_Z6calacpPdS_S_S_S_S_iS_S_S_S_P17curandStateXORWOWdS__param_4];
	ld.param.u64 	%rd20, [_Z6calacpPdS_S_S_S_S_iS_S_S_S_P17curandStateXORWOWdS__param_5];
	ld.param.u32 	%r219, [_Z6calacpPdS_S_S_S_S_iS_S_S_S_P17curandStateXORWOWdS__param_6];
	ld.param.u64 	%rd21, [_Z6calacpPdS_S_S_S_S_iS_S_S_S_P17curandStateXORWOWdS__param_7];
	ld.param.u64 	%rd24, [_Z6calacpPdS_S_S_S_S_iS_S_S_S_P17curandStateXORWOWdS__param_10];
	ld.param.u64 	%rd26, [_Z6calacpPdS_S_S_S_S_iS_S_S_S_P17curandStateXORWOWdS__param_11];
	ld.param.f64 	%fd295, [_Z6calacpPdS_S_S_S_S_iS_S_S_S_P17curandStateXORWOWdS__param_12];
	cvta.to.global.u64 	%rd1, %rd26;
	mov.u32 	%r220, %tid.x;
	mov.u32 	%r221, %ctaid.x;
	mov.u32 	%r222, %ntid.x;
	mad.lo.s32 	%r1, %r221, %r222, %r220;
	setp.ge.s32 	%p19, %r1, %r219;
	@%p19 bra 	$L__BB2_274;
	mul.wide.s32 	%rd27, %r1, 48;
	add.s64 	%rd28, %rd1, %rd27;
	cvta.to.global.u64 	%rd29, %rd15;
	ld.global.v2.u32 	{%r2, %r3}, [%rd28];
	ld.global.u32 	%r4, [%rd28+20];
	mul.wide.s32 	%rd30, %r1, 8;
	add.s64 	%rd2, %rd29, %rd30;
	ld.global.f64 	%fd296, [%rd2];
	div.rn.f64 	%fd1, %fd296, %fd295;
	{
	.reg .b32 %temp; 
	mov.b64 	{%temp, %r5}, %fd1;
	}
	mov.b32 	%f1, %r5;
	setp.ltu.f64 	%p20, %fd1, 0d0000000000000000;
	@%p20 bra 	$L__BB2_12;
	setp.geu.f32 	%p21, %f1, 0f40100000;
	@%p21 bra 	$L__BB2_4;
	setp.ge.f32 	%p28, %f1, 0f400C0000;
	add.f64 	%fd418, %fd1, 0dBFF0000000000000;
	selp.f64 	%fd419, %fd418, 0d3FF0000000000000, %p28;
	selp.f64 	%fd420, %fd418, %fd1, %p28;
	setp.ge.f32 	%p29, %f1, 0f40040000;
	neg.f64 	%fd421, %fd419;
	fma.rn.f64 	%fd422, %fd420, %fd419, %fd421;
	add.f64 	%fd423, %fd420, 0dBFF0000000000000;
	selp.f64 	%fd424, %fd422, %fd419, %p29;
	selp.f64 	%fd425, %fd423, %fd420, %p29;
	setp.ge.f32 	%p30, %f1, 0f3FF80000;
	neg.f64 	%fd426, %fd424;
	fma.rn.f64 	%fd427, %fd425, %fd424, %fd426;
	add.f64 	%fd428, %fd425, 0dBFF0000000000000;
	selp.f64 	%fd429, %fd427, %fd424, %p30;
	selp.f64 	%fd430, %fd428, %fd425, %p30;
	setp.ge.f32 	%p31, %f1, 0f3FE00000;
	add.f64 	%fd431, %fd430, 0dBFF0000000000000;
	selp.f64 	%fd432, %fd431, %fd430, %p31;
	fma.rn.f64 	%fd433, %fd432, 0d3E381B4960FCF5C9, 0dBE8AF7049AE8A594;
	fma.rn.f64 	%fd434, %fd433, %fd432, 0d3EB301D46D4B22F5;
	fma.rn.f64 	%fd435, %fd434, %fd432, 0dBEB50272AEED0FC4;
	fma.rn.f64 	%fd436, %fd435, %fd432, 0dBEF51CE1A40516F8;
	fma.rn.f64 	%fd437, %fd436, %fd432, 0d3F20C8AA7419084C;
	fma.rn.f64 	%fd438, %fd437, %fd432, 0dBF2C3650196BAD8A;
	fma.rn.f64 	%fd439, %fd438, %fd432, 0dBF531711365A3E26;
	fma.rn.f64 	%fd440, %fd439, %fd432, 0d3F7D919C52A7DF35;
	fma.rn.f64 	%fd441, %fd440, %fd432, 0dBF83B4AF28386F4D;
	fma.rn.f64 	%fd442, %fd441, %fd432, 0dBFA59AF103C37B4D;
	fma.rn.f64 	%fd443, %fd442, %fd432, 0d3FC5512320B439EF;
	fma.rn.f64 	%fd444, %fd443, %fd432, 0dBFA5815E8FA26F4F;
	fma.rn.f64 	%fd445, %fd444, %fd432, 0dBFE4FCF4026AFA2B;
	fma.rn.f64 	%fd446, %fd445, %fd432, 0d3FE2788CFC6FB619;
	fma.rn.f64 	%fd447, %fd446, %fd432, 0d3FF0000000000000;
	mul.f64 	%fd448, %fd1, %fd447;
	selp.f64 	%fd449, %fd447, %fd448, %p31;
	div.rn.f64 	%fd2687, %fd429, %fd449;
	bra.uni 	$L__BB2_23;
$L__BB2_4:
	{
	.reg .b32 %temp; 
	mov.b64 	{%r740, %temp}, %fd1;
	}
	shr.u32 	%r742, %r5, 20;
	setp.gt.u32 	%p22, %r5, 1048575;
	@%p22 bra 	$L__BB2_6;
	mul.f64 	%fd297, %fd1, 0d4350000000000000;
	{
	.reg .b32 %temp; 
	mov.b64 	{%temp, %r5}, %fd297;
	}
	{
	.reg .b32 %temp; 
	mov.b64 	{%r740, %temp}, %fd297;
	}
	shr.u32 	%r223, %r5, 20;
	add.s32 	%r742, %r223, -54;
$L__BB2_6:
	add.s32 	%r743, %r742, -1023;
	and.b32  	%r224, %r5, -2146435073;
	or.b32  	%r225, %r224, 1072693248;
	mov.b64 	%fd2684, {%r740, %r225};
	setp.lt.u32 	%p23, %r225, 1073127583;
	@%p23 bra 	$L__BB2_8;
	{
	.reg .b32 %temp; 
	mov.b64 	{%r226, %temp}, %fd2684;
	}
	{
	.reg .b32 %temp; 
	mov.b64 	{%temp, %r227}, %fd2684;
	}
	add.s32 	%r228, %r227, -1048576;
	mov.b64 	%fd2684, {%r226, %r228};
	add.s32 	%r743, %r742, -1022;
$L__BB2_8:
	add.f64 	%fd298, %fd2684, 0dBFF0000000000000;
	add.f64 	%fd299, %fd2684, 0d3FF0000000000000;
	rcp.approx.ftz.f64 	%fd300, %fd299;
	neg.f64 	%fd301, %fd299;
	fma.rn.f64 	%fd302, %fd301, %fd300, 0d3FF0000000000000;
	fma.rn.f64 	%fd303, %fd302, %fd302, %fd302;
	fma.rn.f64 	%fd304, %fd303, %fd300, %fd300;
	mul.f64 	%fd305, %fd298, %fd304;
	fma.rn.f64 	%fd306, %fd298, %fd304, %fd305;
	mul.f64 	%fd307, %fd306, %fd306;
	fma.rn.f64 	%fd308, %fd307, 0d3EB0F5FF7D2CAFE2, 0d3ED0F5D241AD3B5A;
	fma.rn.f64 	%fd309, %fd308, %fd307, 0d3EF3B20A75488A3F;
	fma.rn.f64 	%fd310, %fd309, %fd307, 0d3F1745CDE4FAECD5;
	fma.rn.f64 	%fd311, %fd310, %fd307, 0d3F3C71C7258A578B;
	fma.rn.f64 	%fd312, %fd311, %fd307, 0d3F6249249242B910;
	fma.rn.f64 	%fd313, %fd312, %fd307, 0d3F89999999999DFB;
	sub.f64 	%fd314, %fd298, %fd306;
	add.f64 	%fd315, %fd314, %fd314;
	neg.f64 	%fd316, %fd306;
	fma.rn.f64 	%fd317, %fd316, %fd298, %fd315;
	mul.f64 	%fd318, %fd304, %fd317;
	fma.rn.f64 	%fd319, %fd307, %fd313, 0d3FB5555555555555;
	mov.f64 	%fd320, 0d3FB5555555555555;
	sub.f64 	%fd321, %fd320, %fd319;
	fma.rn.f64 	%fd322, %fd307, %fd313, %fd321;
	add.f64 	%fd323, %fd322, 0dBC46A4CB00B9E7B0;
	add.f64 	%fd324, %fd319, %fd323;
	sub.f64 	%fd325, %fd319, %fd324;
	add.f64 	%fd326, %fd323, %fd325;
	mul.rn.f64 	%fd327, %fd306, %fd306;
	neg.f64 	%fd328, %fd327;
	fma.rn.f64 	%fd329, %fd306, %fd306, %fd328;
	{
	.reg .b32 %temp; 
	mov.b64 	{%r229, %temp}, %fd318;
	}
	{
	.reg .b32 %temp; 
	mov.b64 	{%temp, %r230}, %fd318;
	}
	add.s32 	%r231, %r230, 1048576;
	mov.b64 	%fd330, {%r229, %r231};
	fma.rn.f64 	%fd331, %fd306, %fd330, %fd329;
	mul.rn.f64 	%fd332, %fd327, %fd306;
	neg.f64 	%fd333, %fd332;
	fma.rn.f64 	%fd334, %fd327, %fd306, %fd333;
	fma.rn.f64 	%fd335, %fd327, %fd318, %fd334;
	fma.rn.f64 	%fd336, %fd331, %fd306, %fd335;
	mul.rn.f64 	%fd337, %fd324, %fd332;
	neg.f64 	%fd338, %fd337;
	fma.rn.f64 	%fd339, %fd324, %fd332, %fd338;
	fma.rn.f64 	%fd340, %fd324, %fd336, %fd339;
	fma.rn.f64 	%fd341, %fd326, %fd332, %fd340;
	add.f64 	%fd342, %fd337, %fd341;
	sub.f64 	%fd343, %fd337, %fd342;
	add.f64 	%fd344, %fd341, %fd343;
	add.f64 	%fd345, %fd306, %fd342;
	sub.f64 	%fd346, %fd306, %fd345;
	add.f64 	%fd347, %fd342, %fd346;
	add.f64 	%fd348, %fd344, %fd347;
	add.f64 	%fd349, %fd318, %fd348;
	add.f64 	%fd350, %fd345, %fd349;
	sub.f64 	%fd351, %fd345, %fd350;
	add.f64 	%fd352, %fd349, %fd351;
	xor.b32  	%r232, %r743, -2147483648;
	mov.b32 	%r233, 1127219200;
	mov.b64 	%fd353, {%r232, %r233};
	mov.b32 	%r234, -2147483648;
	mov.b64 	%fd354, {%r234, %r233};
	sub.f64 	%fd355, %fd353, %fd354;
	fma.rn.f64 	%fd356, %fd355, 0d3FE62E42FEFA39EF, %fd350;
	fma.rn.f64 	%fd357, %fd355, 0dBFE62E42FEFA39EF, %fd356;
	sub.f64 	%fd358, %fd357, %fd350;
	sub.f64 	%fd359, %fd352, %fd358;
	fma.rn.f64 	%fd360, %fd355, 0d3C7ABC9E3B39803F, %fd359;
	add.f64 	%fd361, %fd356, %fd360;
	sub.f64 	%fd362, %fd356, %fd361;
	add.f64 	%fd363, %fd360, %fd362;
	add.f64 	%fd364, %fd1, 0dBFE0000000000000;
	mul.rn.f64 	%fd365, %fd361, %fd364;
	neg.f64 	%fd366, %fd365;
	fma.rn.f64 	%fd367, %fd361, %fd364, %fd366;
	fma.rn.f64 	%fd368, %fd363, %fd364, %fd367;
	add.f64 	%fd369, %fd365, %fd368;
	sub.f64 	%fd370, %fd365, %fd369;
	add.f64 	%fd371, %fd368, %fd370;
	sub.f64 	%fd372, %fd369, %fd1;
	sub.f64 	%fd373, %fd369, %fd372;
	sub.f64 	%fd374, %fd373, %fd1;
	add.f64 	%fd375, %fd371, %fd374;
	add.f64 	%fd6, %fd372, %fd375;
	sub.f64 	%fd376, %fd372, %fd6;
	add.f64 	%fd7, %fd375, %fd376;
	fma.rn.f64 	%fd377, %fd6, 0d3FF71547652B82FE, 0d4338000000000000;
	{
	.reg .b32 %temp; 
	mov.b64 	{%r17, %temp}, %fd377;
	}
	mov.f64 	%fd378, 0dC338000000000000;
	add.rn.f64 	%fd379, %fd377, %fd378;
	fma.rn.f64 	%fd380, %fd379, 0dBFE62E42FEFA39EF, %fd6;
	fma.rn.f64 	%fd381, %fd379, 0dBC7ABC9E3B39803F, %fd380;
	fma.rn.f64 	%fd382, %fd381, 0d3E5ADE1569CE2BDF, 0d3E928AF3FCA213EA;
	fma.rn.f64 	%fd383, %fd382, %fd381, 0d3EC71DEE62401315;
	fma.rn.f64 	%fd384, %fd383, %fd381, 0d3EFA01997C89EB71;
	fma.rn.f64 	%fd385, %fd384, %fd381, 0d3F2A01A014761F65;
	fma.rn.f64 	%fd386, %fd385, %fd381, 0d3F56C16C1852B7AF;
	fma.rn.f64 	%fd387, %fd386, %fd381, 0d3F81111111122322;
	fma.rn.f64 	%fd388, %fd387, %fd381, 0d3FA55555555502A1;
	fma.rn.f64 	%fd389, %fd388, %fd381, 0d3FC5555555555511;
	fma.rn.f64 	%fd390, %fd389, %fd381, 0d3FE000000000000B;
	fma.rn.f64 	%fd391, %fd390, %fd381, 0d3FF0000000000000;
	fma.rn.f64 	%fd392, %fd391, %fd381, 0d3FF0000000000000;
	{
	.reg .b32 %temp; 
	mov.b64 	{%r18, %temp}, %fd392;
	}
	{
	.reg .b32 %temp; 
	mov.b64 	{%temp, %r19}, %fd392;
	}
	shl.b32 	%r235, %r17, 20;
	add.s32 	%r236, %r235, %r19;
	mov.b64 	%fd2685, {%r18, %r236};
	{
	.reg .b32 %temp; 
	mov.b64 	{%temp, %r237}, %fd6;
	}
	mov.b32 	%f17, %r237;
	abs.f32 	%f2, %f17;
	setp.lt.f32 	%p24, %f2, 0f4086232B;
	@%p24 bra 	$L__BB2_11;
	setp.lt.f64 	%p25, %fd6, 0d0000000000000000;
	add.f64 	%fd393, %fd6, 0d7FF0000000000000;
	selp.f64 	%fd2685, 0d0000000000000000, %fd393, %p25;
	setp.geu.f32 	%p26, %f2, 0f40874800;
	@%p26 bra 	$L__BB2_11;
	shr.u32 	%r238, %r17, 31;
	add.s32 	%r239, %r17, %r238;
	shr.s32 	%r240, %r239, 1;
	shl.b32 	%r241, %r240, 20;
	add.s32 	%r242, %r19, %r241;
	mov.b64 	%fd394, {%r18, %r242};
	sub.s32 	%r243, %r17, %r240;
	shl.b32 	%r244, %r243, 20;
	add.s32 	%r245, %r244, 1072693248;
	mov.b32 	%r246, 0;
	mov.b64 	%fd395, {%r246, %r245};
	mul.f64 	%fd2685, %fd395, %fd394;
$L__BB2_11:
	fma.rn.f64 	%fd396, %fd7, %fd2685, %fd2685;
	mul.f64 	%fd397, %fd396, 0dBCAA6A0D6F814637;
	fma.rn.f64 	%fd398, %fd396, 0d40040D931FF62706, %fd397;
	rcp.approx.ftz.f64 	%fd399, %fd1;
	neg.f64 	%fd400, %fd1;
	fma.rn.f64 	%fd401, %fd400, %fd399, 0d3FF0000000000000;
	fma.rn.f64 	%fd402, %fd401, %fd401, %fd401;
	fma.rn.f64 	%fd403, %fd402, %fd399, %fd399;
	fma.rn.f64 	%fd404, %fd403, 0dBF64BEE47C38A637, 0d3F73C25DA81303D5;
	fma.rn.f64 	%fd405, %fd404, %fd403, 0dBF6B7C37A96CFC72;
	fma.rn.f64 	%fd406, %fd405, %fd403, 0d3F35A85ABDE1E324;
	fma.rn.f64 	%fd407, %fd406, %fd403, 0d3F4A8B28F07B3F05;
	fma.rn.f64 	%fd408, %fd407, %fd403, 0dBF0A15D1D45A282F;
	fma.rn.f64 	%fd409, %fd408, %fd403, 0dBF4367D3468CB5BE;
	fma.rn.f64 	%fd410, %fd409, %fd403, 0d3F12471B0E9F1005;
	fma.rn.f64 	%fd411, %fd410, %fd403, 0d3F49B1004744D5C4;
	fma.rn.f64 	%fd412, %fd411, %fd403, 0dBF2E13CE69AB4B7F;
	fma.rn.f64 	%fd413, %fd412, %fd403, 0dBF65F7268ECF8A01;
	fma.rn.f64 	%fd414, %fd413, %fd403, 0d3F6C71C71C71ACE0;
	fma.rn.f64 	%fd415, %fd414, %fd403, 0d3FB5555555555556;
	mul.f64 	%fd416, %fd403, %fd415;
	fma.rn.f64 	%fd417, %fd416, %fd398, %fd398;
	setp.ge.f64 	%p27, %fd1, 0d406573FAE561F648;
	selp.f64 	%fd2687, 0d7FF0000000000000, %fd417, %p27;
	bra.uni 	$L__BB2_23;
$L__BB2_12:
	setp.geu.f64 	%p32, %fd1, 0d0000000000000000;
	@%p32 bra 	$L__BB2_22;
	cvt.rzi.f64.f64 	%fd451, %fd1;
	setp.eq.f64 	%p33, %fd1, %fd451;
	mov.f64 	%fd2687, 0dFFF8000000000000;
	@%p33 bra 	$L__BB2_23;
	setp.leu.f32 	%p34, %f1, 0fC0100000;
	@%p34 bra 	$L__BB2_16;
	setp.le.f32 	%p42, %f1, 0fC00C0000;
	fma.rn.f64 	%fd530, %fd1, %fd1, %fd1;
	add.f64 	%fd531, %fd1, 0d3FF0000000000000;
	selp.f64 	%fd532, %fd530, %fd1, %p42;
	selp.f64 	%fd533, %fd531, %fd1, %p42;
	setp.le.f32 	%p43, %f1, 0fC0040000;
	fma.rn.f64 	%fd534, %fd533, %fd532, %fd532;
	add.f64 	%fd535, %fd533, 0d3FF0000000000000;
	selp.f64 	%fd536, %fd534, %fd532, %p43;
	selp.f64 	%fd537, %fd535, %fd533, %p43;
	setp.le.f32 	%p44, %f1, 0fBFF80000;
	fma.rn.f64 	%fd538, %fd537, %fd536, %fd536;
	add.f64 	%fd539, %fd537, 0d3FF0000000000000;
	selp.f64 	%fd540, %fd538, %fd536, %p44;
	selp.f64 	%fd541, %fd539, %fd537, %p44;
	setp.le.f32 	%p45, %f1, 0fBFE00000;
	fma.rn.f64 	%fd542, %fd541, %fd540, %fd540;
	add.f64 	%fd543, %fd541, 0d3FF0000000000000;
	selp.f64 	%fd544, %fd542, %fd540, %p45;
	selp.f64 	%fd545, %fd543, %fd541, %p45;
	fma.rn.f64 	%fd546, %fd545, 0d3E381B4960FCF5C9, 0dBE8AF7049AE8A594;
	fma.rn.f64 	%fd547, %fd546, %fd545, 0d3EB301D46D4B22F5;
	fma.rn.f64 	%fd548, %fd547, %fd545, 0dBEB50272AEED0FC4;
	fma.rn.f64 	%fd549, %fd548, %fd545, 0dBEF51CE1A40516F8;
	fma.rn.f64 	%fd550, %fd549, %fd545, 0d3F20C8AA7419084C;
	fma.rn.f64 	%fd551, %fd550, %fd545, 0dBF2C3650196BAD8A;
	fma.rn.f64 	%fd552, %fd551, %fd545, 0dBF531711365A3E26;
	fma.rn.f64 	%fd553, %fd552, %fd545, 0d3F7D919C52A7DF35;
	fma.rn.f64 	%fd554, %fd553, %fd545, 0dBF83B4AF28386F4D;
	fma.rn.f64 	%fd555, %fd554, %fd545, 0dBFA59AF103C37B4D;
	fma.rn.f64 	%fd556, %fd555, %fd545, 0d3FC5512320B439EF;
	fma.rn.f64 	%fd557, %fd556, %fd545, 0dBFA5815E8FA26F4F;
	fma.rn.f64 	%fd558, %fd557, %fd545, 0dBFE4FCF4026AFA2B;
	fma.rn.f64 	%fd559, %fd558, %fd545, 0d3FE2788CFC6FB619;
	fma.rn.f64 	%fd560, %fd559, %fd545, 0d3FF0000000000000;
	mul.f64 	%fd561, %fd544, %fd560;
	rcp.rn.f64 	%fd2687, %fd561;
	bra.uni 	$L__BB2_23;
$L__BB2_16:
	setp.leu.f32 	%p35, %f1, 0fC0672000;
	@%p35 bra 	$L__BB2_21;
	{
	.reg .b32 %temp; 
	mov.b64 	{%r247, %temp}, %fd1;
	}
	add.s32 	%r248, %r5, 1048576;
	mov.b64 	%fd457, {%r247, %r248};
	cvt.rni.f64.f64 	%fd458, %fd457;
	cvt.rzi.s64.f64 	%rd31, %fd458;
	cvt.u32.u64 	%r249, %rd31;
	fma.rn.f64 	%fd459, %fd458, 0dBFE0000000000000, %fd1;
	mul.f64 	%fd460, %fd459, 0d3CA1A62633145C07;
	fma.rn.f64 	%fd461, %fd459, 0d400921FB54442D18, %fd460;
	shl.b64 	%rd32, %rd31, 6;
	and.b64  	%rd33, %rd32, 64;
	mov.u64 	%rd34, __cudart_sin_cos_coeffs;
	add.s64 	%rd35, %rd34, %rd33;
	mul.rn.f64 	%fd462, %fd461, %fd461;
	and.b64  	%rd36, %rd31, 1;
	setp.eq.b64 	%p37, %rd36, 1;
	selp.f64 	%fd463, 0dBDA8FF8320FD8164, 0d3DE5DB65F9785EBA, %p37;
	ld.global.nc.v2.f64 	{%fd464, %fd465}, [%rd35];
	fma.rn.f64 	%fd466, %fd463, %fd462, %fd464;
	fma.rn.f64 	%fd467, %fd466, %fd462, %fd465;
	ld.global.nc.v2.f64 	{%fd468, %fd469}, [%rd35+16];
	fma.rn.f64 	%fd470, %fd467, %fd462, %fd468;
	fma.rn.f64 	%fd471, %fd470, %fd462, %fd469;
	ld.global.nc.v2.f64 	{%fd472, %fd473}, [%rd35+32];
	fma.rn.f64 	%fd474, %fd471, %fd462, %fd472;
	fma.rn.f64 	%fd475, %fd474, %fd462, %fd473;
	fma.rn.f64 	%fd476, %fd475, %fd461, %fd461;
	fma.rn.f64 	%fd477, %fd475, %fd462, 0d3FF0000000000000;
	selp.f64 	%fd478, %fd477, %fd476, %p37;
	and.b32  	%r250, %r249, 2;
	setp.eq.s32 	%p38, %r250, 0;
	mov.f64 	%fd479, 0d0000000000000000;
	sub.f64 	%fd480, %fd479, %fd478;
	selp.f64 	%fd481, %fd478, %fd480, %p38;
	abs.f64 	%fd14, %fd1;
	rcp.approx.ftz.f64 	%fd482, %fd14;
	neg.f64 	%fd483, %fd14;
	fma.rn.f64 	%fd484, %fd483, %fd482, 0d3FF0000000000000;
	fma.rn.f64 	%fd485, %fd484, %fd484, %fd484;
	fma.rn.f64 	%fd486, %fd485, %fd482, %fd482;
	fma.rn.f64 	%fd487, %fd486, 0dBF64BEE47C38A637, 0d3F73C25DA81303D5;
	fma.rn.f64 	%fd488, %fd487, %fd486, 0dBF6B7C37A96CFC72;
	fma.rn.f64 	%fd489, %fd488, %fd486, 0d3F35A85ABDE1E324;
	fma.rn.f64 	%fd490, %fd489, %fd486, 0d3F4A8B28F07B3F05;
	fma.rn.f64 	%fd491, %fd490, %fd486, 0dBF0A15D1D45A282F;
	fma.rn.f64 	%fd492, %fd491, %fd486, 0dBF4367D3468CB5BE;
	fma.rn.f64 	%fd493, %fd492, %fd486, 0d3F12471B0E9F1005;
	fma.rn.f64 	%fd494, %fd493, %fd486, 0d3F49B1004744D5C4;
	fma.rn.f64 	%fd495, %fd494, %fd486, 0dBF2E13CE69AB4B7F;
	fma.rn.f64 	%fd496, %fd495, %fd486, 0dBF65F7268ECF8A01;
	fma.rn.f64 	%fd497, %fd496, %fd486, 0d3F6C71C71C71ACE0;
	fma.rn.f64 	%fd498, %fd497, %fd486, 0d3FB5555555555556;
	mul.f64 	%fd499, %fd486, %fd498;
	fma.rn.f64 	%fd15, %fd499, %fd481, %fd481;
	fma.rn.f64 	%fd500, %fd14, 0d3FF71547652B82FE, 0d4338000000000000;
	{
	.reg .b32 %temp; 
	mov.b64 	{%r20, %temp}, %fd500;
	}
	mov.f64 	%fd501, 0dC338000000000000;
	add.rn.f64 	%fd502, %fd500, %fd501;
	fma.rn.f64 	%fd503, %fd502, 0dBFE62E42FEFA39EF, %fd14;
	fma.rn.f64 	%fd504, %fd502, 0dBC7ABC9E3B39803F, %fd503;
	fma.rn.f64 	%fd505, %fd504, 0d3E5ADE1569CE2BDF, 0d3E928AF3FCA213EA;
	fma.rn.f64 	%fd506, %fd505, %fd504, 0d3EC71DEE62401315;
	fma.rn.f64 	%fd507, %fd506, %fd504, 0d3EFA01997C89EB71;
	fma.rn.f64 	%fd508, %fd507, %fd504, 0d3F2A01A014761F65;
	fma.rn.f64 	%fd509, %fd508, %fd504, 0d3F56C16C1852B7AF;
	fma.rn.f64 	%fd510, %fd509, %fd504, 0d3F81111111122322;
	fma.rn.f64 	%fd511, %fd510, %fd504, 0d3FA55555555502A1;
	fma.rn.f64 	%fd512, %fd511, %fd504, 0d3FC5555555555511;
	fma.rn.f64 	%fd513, %fd512, %fd504, 0d3FE000000000000B;
	fma.rn.f64 	%fd514, %fd513, %fd504, 0d3FF0000000000000;
	fma.rn.f64 	%fd2686, %fd514, %fd504, 0d3FF0000000000000;
	abs.s32 	%r251, %r20;
	setp.gt.s32 	%p39, %r251, 1022;
	@%p39 bra 	$L__BB2_19;
	shl.b32 	%r257, %r20, 20;
	add.s32 	%r744, %r257, 1072693248;
	bra.uni 	$L__BB2_20;
$L__BB2_19:
	add.s32 	%r252, %r20, 2046;
	shl.b32 	%r253, %r252, 19;
	and.b32  	%r254, %r253, -1048576;
	shl.b32 	%r255, %r252, 20;
	sub.s32 	%r744, %r255, %r254;
	mov.b32 	%r256, 0;
	mov.b64 	%fd515, {%r256, %r254};
	mul.f64 	%fd2686, %fd515, %fd2686;
$L__BB2_20:
	mov.b32 	%r258, 0;
	mov.b64 	%fd516, {%r258, %r744};
	mul.f64 	%fd517, %fd2686, %fd516;
	mul.f64 	%fd518, %fd517, 0dBC9A6A0D6F814637;
	fma.rn.f64 	%fd519, %fd517, 0d3FF40D931FF62706, %fd518;
	mul.f64 	%fd520, %fd14, %fd15;
	div.rn.f64 	%fd521, %fd519, %fd520;
	add.f64 	%fd522, %fd14, 0dBFE0000000000000;
	setp.gtu.f32 	%p40, %f1, 0fC061E400;
	{
	.reg .b32 %temp; 
	mov.b64 	{%r259, %temp}, %fd522;
	}
	{
	.reg .b32 %temp; 
	mov.b64 	{%temp, %r260}, %fd522;
	}
	add.s32 	%r261, %r260, -1048576;
	mov.b64 	%fd523, {%r259, %r261};
	selp.f64 	%fd524, %fd522, %fd523, %p40;
	neg.f64 	%fd525, %fd524;
	{ // callseq 7, 0
	.param .b64 param0;
	st.param.f64 	[param0], %fd14;
	.param .b64 param1;
	st.param.f64 	[param1], %fd525;
	.param .b64 retval0;
	call.uni (retval0), 
	__internal_accurate_pow, 
	(
	param0, 
	param1
	);
	ld.param.f64 	%fd526, [retval0];
	} // callseq 7
	setp.le.f32 	%p41, %f1, 0fC061E400;
	mul.f64 	%fd528, %fd526, %fd521;
	selp.f64 	%fd529, %fd528, %fd521, %p41;
	mul.f64 	%fd2687, %fd526, %fd529;
	bra.uni 	$L__BB2_23;
$L__BB2_21:
	cvt.rmi.f64.f64 	%fd452, %fd1;
	mul.f64 	%fd453, %fd452, 0d3FE0000000000000;
	cvt.rmi.f64.f64 	%fd454, %fd453;
	add.f64 	%fd455, %fd454, %fd454;
	sub.f64 	%fd456, %fd452, %fd455;
	setp.eq.f64 	%p36, %fd456, 0d3FF0000000000000;
	selp.f64 	%fd2687, 0d8000000000000000, 0d0000000000000000, %p36;
	bra.uni 	$L__BB2_23;
$L__BB2_22:
	add.f64 	%fd2687, %fd1, %fd1;
$L__BB2_23:
	cvta.to.global.u64 	%rd37, %rd16;
	mul.wide.s32 	%rd38, %r1, 8;
	add.s64 	%rd3, %rd37, %rd38;
	ld.global.f64 	%fd562, [%rd3];
	div.rn.f64 	%fd23, %fd562, %fd295;
	{
	.reg .b32 %temp; 
	mov.b64 	{%temp, %r24}, %fd23;
	}
	mov.b32 	%f3, %r24;
	setp.ltu.f64 	%p46, %fd23, 0d0000000000000000;
	@%p46 bra 	$L__BB2_34;
	setp.geu.f32 	%p47, %f3, 0f40100000;
	@%p47 bra 	$L__BB2_26;
	setp.ge.f32 	%p54, %f3, 0f400C0000;
	add.f64 	%fd684, %fd23, 0dBFF0000000000000;
	selp.f64 	%fd685, %fd684, 0d3FF0000000000000, %p54;
	selp.f64 	%fd686, %fd684, %fd23, %p54;
	setp.ge.f32 	%p55, %f3, 0f40040000;
	neg.f64 	%fd687, %fd685;
	fma.rn.f64 	%fd688, %fd686, %fd685, %fd687;
	add.f64 	%fd689, %fd686, 0dBFF0000000000000;
	selp.f64 	%fd690, %fd688, %fd685, %p55;
	selp.f64 	%fd691, %fd689, %fd686, %p55;
	setp.ge.f32 	%p56, %f3, 0f3FF80000;
	neg.f64 	%fd692, %fd690;
	fma.rn.f64 	%fd693, %fd691, %fd690, %fd692;
	add.f64 	%fd694, %fd691, 0dBFF0000000000000;
	selp.f64 	%fd695, %fd693, %fd690, %p56;
	selp.f64 	%fd696, %fd694, %fd691, %p56;
	setp.ge.f32 	%p57, %f3, 0f3FE00000;
	add.f64 	%fd697, %fd696, 0dBFF0000000000000;
	selp.f64 	%fd698, %fd697, %fd696, %p57;
	fma.rn.f64 	%fd699, %fd698, 0d3E381B4960FCF5C9, 0dBE8AF7049AE8A594;
	fma.rn.f64 	%fd700, %fd699, %fd698, 0d3EB301D46D4B22F5;
	fma.rn.f64 	%fd701, %fd700, %fd698, 0dBEB50272AEED0FC4;
	fma.rn.f64 	%fd702, %fd701, %fd698, 0dBEF51CE1A40516F8;
	fma.rn.f64 	%fd703, %fd702, %fd698, 0d3F20C8AA7419084C;
	fma.rn.f64 	%fd704, %fd703, %fd698, 0dBF2C3650196BAD8A;
	fma.rn.f64 	%fd705, %fd704, %fd698, 0dBF531711365A3E26;
	fma.rn.f64 	%fd706, %fd705, %fd698, 0d3F7D919C52A7DF35;
	fma.rn.f64 	%fd707, %fd706, %fd698, 0dBF83B4AF28386F4D;
	fma.rn.f64 	%fd708, %fd707, %fd698, 0dBFA59AF103C37B4D;
	fma.rn.f64 	%fd709, %fd708, %fd698, 0d3FC5512320B439EF;
	fma.rn.f64 	%fd710, %fd709, %fd698, 0dBFA5815E8FA26F4F;
	fma.rn.f64 	%fd711, %fd710, %fd698, 0dBFE4FCF4026AFA2B;
	fma.rn.f64 	%fd712, %fd711, %fd698, 0d3FE2788CFC6FB619;
	fma.rn.f64 	%fd713, %fd712, %fd698, 0d3FF0000000000000;
	mul.f64 	%fd714, %fd23, %fd713;
	selp.f64 	%fd715, %fd713, %fd714, %p57;
	div.rn.f64 	%fd2691, %fd695, %fd715;
	bra.uni 	$L__BB2_45;
$L__BB2_26:
	{
	.reg .b32 %temp; 
	mov.b64 	{%r745, %temp}, %fd23;
	}
	shr.u32 	%r747, %r24, 20;
	setp.gt.u32 	%p48, %r24, 1048575;
	@%p48 bra 	$L__BB2_28;
	mul.f64 	%fd563, %fd23, 0d4350000000000000;
	{
	.reg .b32 %temp; 
	mov.b64 	{%temp, %r24}, %fd563;
	}
	{
	.reg .b32 %temp; 
	mov.b64 	{%r745, %temp}, %fd563;
	}
	shr.u32 	%r262, %r24, 20;
	add.s32 	%r747, %r262, -54;
$L__BB2_28:
	add.s32 	%r748, %r747, -1023;
	and.b32  	%r263, %r24, -2146435073;
	or.b32  	%r264, %r263, 1072693248;
	mov.b64 	%fd2688, {%r745, %r264};
	setp.lt.u32 	%p49, %r264, 1073127583;
	@%p49 bra 	$L__BB2_30;
	{
	.reg .b32 %temp; 
	mov.b64 	{%r265, %temp}, %fd2688;
	}
	{
	.reg .b32 %temp; 
	mov.b64 	{%temp, %r266}, %fd2688;
	}
	add.s32 	%r267, %r266, -1048576;
	mov.b64 	%fd2688, {%r265, %r267};
	add.s32 	%r748, %r747, -1022;
$L__BB2_30:
	add.f64 	%fd564, %fd2688, 0dBFF0000000000000;
	add.f64 	%fd565, %fd2688, 0d3FF0000000000000;
	rcp.approx.ftz.f64 	%fd566, %fd565;
	neg.f64 	%fd567, %fd565;
	fma.rn.f64 	%fd568, %fd567, %fd566, 0d3FF0000000000000;
	fma.rn.f64 	%fd569, %fd568, %fd568, %fd568;
	fma.rn.f64 	%fd570, %fd569, %fd566, %fd566;
	mul.f64 	%fd571, %fd564, %fd570;
	fma.rn.f64 	%fd572, %fd564, %fd570, %fd571;
	mul.f64 	%fd573, %fd572, %fd572;
	fma.rn.f64 	%fd574, %fd573, 0d3EB0F5FF7D2CAFE2, 0d3ED0F5D241AD3B5A;
	fma.rn.f64 	%fd575, %fd574, %fd573, 0d3EF3B20A75488A3F;
	fma.rn.f64 	%fd576, %fd575, %fd573, 0d3F1745CDE4FAECD5;
	fma.rn.f64 	%fd577, %fd576, %fd573, 0d3F3C71C7258A578B;
	fma.rn.f64 	%fd578, %fd577, %fd573, 0d3F6249249242B910;
	fma.rn.f64 	%fd579, %fd578, %fd573, 0d3F89999999999DFB;
	sub.f64 	%fd580, %fd564, %fd572;
	add.f64 	%fd581, %fd580, %fd580;
	neg.f64 	%fd582, %fd572;
	fma.rn.f64 	%fd583, %fd582, %fd564, %fd581;
	mul.f64 	%fd584, %fd570, %fd583;
	fma.rn.f64 	%fd585, %fd573, %fd579, 0d3FB5555555555555;
	mov.f64 	%fd586, 0d3FB5555555555555;
	sub.f64 	%fd587, %fd586, %fd585;
	fma.rn.f64 	%fd588, %fd573, %fd579, %fd587;
	add.f64 	%fd589, %fd588, 0dBC46A4CB00B9E7B0;
	add.f64 	%fd590, %fd585, %fd589;
	sub.f64 	%fd591, %fd585, %fd590;
	add.f64 	%fd592, %fd589, %fd591;
	mul.rn.f64 	%fd593, %fd572, %fd572;
	neg.f64 	%fd594, %fd593;
	fma.rn.f64 	%fd595, %fd572, %fd572, %fd594;
	{
	.reg .b32 %temp; 
	mov.b64 	{%r268, %temp}, %fd584;
	}
	{
	.reg .b32 %temp; 
	mov.b64 	{%temp, %r269}, %fd584;
	}
	add.s32 	%r270, %r269, 1048576;
	mov.b64 	%fd596, {%r268, %r270};
	fma.rn.f64 	%fd597, %fd572, %fd596, %fd595;
	mul.rn.f64 	%fd598, %fd593, %fd572;
	neg.f64 	%fd599, %fd598;
	fma.rn.f64 	%fd600, %fd593, %fd572, %fd599;
	fma.rn.f64 	%fd601, %fd593, %fd584, %fd600;
	fma.rn.f64 	%fd602, %fd597, %fd572, %fd601;
	mul.rn.f64 	%fd603, %fd590, %fd598;
	neg.f64 	%fd604, %fd603;
	fma.rn.f64 	%fd605, %fd590, %fd598, %fd604;
	fma.rn.f64 	%fd606, %fd590, %fd602, %fd605;
	fma.rn.f64 	%fd607, %fd592, %fd598, %fd606;
	add.f64 	%fd608, %fd603, %fd607;
	sub.f64 	%fd609, %fd603, %fd608;
	add.f64 	%fd610, %fd607, %fd609;
	add.f64 	%fd611, %fd572, %fd608;
	sub.f64 	%fd612, %fd572, %fd611;
	add.f64 	%fd613, %fd608, %fd612;
	add.f64 	%fd614, %fd610, %fd613;
	add.f64 	%fd615, %fd584, %fd614;
	add.f64 	%fd616, %fd611, %fd615;
	sub.f64 	%fd617, %fd611, %fd616;
	add.f64 	%fd618, %fd615, %fd617;
	xor.b32  	%r271, %r748, -2147483648;
	mov.b32 	%r272, 1127219200;
	mov.b64 	%fd619, {%r271, %r272};
	mov.b32 	%r273, -2147483648;
	mov.b64 	%fd620, {%r273, %r272};
	sub.f64 	%fd621, %fd619, %fd620;
	fma.rn.f64 	%fd622, %fd621, 0d3FE62E42FEFA39EF, %fd616;
	fma.rn.f64 	%fd623, %fd621, 0dBFE62E42FEFA39EF, %fd622;
	sub.f64 	%fd624, %fd623, %fd616;
	sub.f64 	%fd625, %fd618, %fd624;
	fma.rn.f64 	%fd626, %fd621, 0d3C7ABC9E3B39803F, %fd625;
	add.f64 	%fd627, %fd622, %fd626;
	sub.f64 	%fd628, %fd622, %fd627;
	add.f64 	%fd629, %fd626, %fd628;
	add.f64 	%fd630, %fd23, 0dBFE0000000000000;
	mul.rn.f64 	%fd631, %fd627, %fd630;
	neg.f64 	%fd632, %fd631;
	fma.rn.f64 	%fd633, %fd627, %fd630, %fd632;
	fma.rn.f64 	%fd634, %fd629, %fd630, %fd633;
	add.f64 	%fd635, %fd631, %fd634;
	sub.f64 	%fd636, %fd631, %fd635;
	add.f64 	%fd637, %fd634, %fd636;
	sub.f64 	%fd638, %fd635, %fd23;
	sub.f64 	%fd639, %fd635, %fd638;
	sub.f64 	%fd640, %fd639, %fd23;
	add.f64 	%fd641, %fd637, %fd640;
	add.f64 	%fd28, %fd638, %fd641;
	sub.f64 	%fd642, %fd638, %fd28;
	add.f64 	%fd29, %fd641, %fd642;
	fma.rn.f64 	%fd643, %fd28, 0d3FF71547652B82FE, 0d4338000000000000;
	{
	.reg .b32 %temp; 
	mov.b64 	{%r36, %temp}, %fd643;
	}
	mov.f64 	%fd644, 0dC338000000000000;
	add.rn.f64 	%fd645, %fd643, %fd644;
	fma.rn.f64 	%fd646, %fd645, 0dBFE62E42FEFA39EF, %fd28;
	fma.rn.f64 	%fd647, %fd645, 0dBC7ABC9E3B39803F, %fd646;
	fma.rn.f64 	%fd648, %fd647, 0d3E5ADE1569CE2BDF, 0d3E928AF3FCA213EA;
	fma.rn.f64 	%fd649, %fd648, %fd647, 0d3EC71DEE62401315;
	fma.rn.f64 	%fd650, %fd649, %fd647, 0d3EFA01997C89EB71;
	fma.rn.f64 	%fd651, %fd650, %fd647, 0d3F2A01A014761F65;
	fma.rn.f64 	%fd652, %fd651, %fd647, 0d3F56C16C1852B7AF;
	fma.rn.f64 	%fd653, %fd652, %fd647, 0d3F81111111122322;
	fma.rn.f64 	%fd654, %fd653, %fd647, 0d3FA55555555502A1;
	fma.rn.f64 	%fd655, %fd654, %fd647, 0d3FC5555555555511;
	fma.rn.f64 	%fd656, %fd655, %fd647, 0d3FE000000000000B;
	fma.rn.f64 	%fd657, %fd656, %fd647, 0d3FF0000000000000;
	fma.rn.f64 	%fd658, %fd657, %fd647, 0d3FF0000000000000;
	{
	.reg .b32 %temp; 
	mov.b64 	{%r37, %temp}, %fd658;
	}
	{
	.reg .b32 %temp; 
	mov.b64 	{%temp, %r38}, %fd658;
	}
	shl.b32 	%r274, %r36, 20;
	add.s32 	%r275, %r274, %r38;
	mov.b64 	%fd2689, {%r37, %r275};
	{
	.reg .b32 %temp; 
	mov.b64 	{%temp, %r276}, %fd28;
	}
	mov.b32 	%f18, %r276;
	abs.f32 	%f4, %f18;
	setp.lt.f32 	%p50, %f4, 0f4086232B;
	@%p50 bra 	$L__BB2_33;
	setp.lt.f64 	%p51, %fd28, 0d0000000000000000;
	add.f64 	%fd659, %fd28, 0d7FF0000000000000;
	selp.f64 	%fd2689, 0d0000000000000000, %fd659, %p51;
	setp.geu.f32 	%p52, %f4, 0f40874800;
	@%p52 bra 	$L__BB2_33;
	shr.u32 	%r277, %r36, 31;
	add.s32 	%r278, %r36, %r277;
	shr.s32 	%r279, %r278, 1;
	shl.b32 	%r280, %r279, 20;
	add.s32 	%r281, %r38, %r280;
	mov.b64 	%fd660, {%r37, %r281};
	sub.s32 	%r282, %r36, %r279;
	shl.b32 	%r283, %r282, 20;
	add.s32 	%r284, %r283, 1072693248;
	mov.b32 	%r285, 0;
	mov.b64 	%fd661, {%r285, %r284};
	mul.f64 	%fd2689, %fd661, %fd660;
$L__BB2_33:
	fma.rn.f64 	%fd662, %fd29, %fd2689, %fd2689;
	mul.f64 	%fd663, %fd662, 0dBCAA6A0D6F814637;
	fma.rn.f64 	%fd664, %fd662, 0d40040D931FF62706, %fd663;
	rcp.approx.ftz.f64 	%fd665, %fd23;
	neg.f64 	%fd666, %fd23;
	fma.rn.f64 	%fd667, %fd666, %fd665, 0d3FF0000000000000;
	fma.rn.f64 	%fd668, %fd667, %fd667, %fd667;
	fma.rn.f64 	%fd669, %fd668, %fd665, %fd665;
	fma.rn.f64 	%fd670, %fd669, 0dBF64BEE47C38A637, 0d3F73C25DA81303D5;
	fma.rn.f64 	%fd671, %fd670, %fd669, 0dBF6B7C37A96CFC72;
	fma.rn.f64 	%fd672, %fd671, %fd669, 0d3F35A85ABDE1E324;
	fma.rn.f64 	%fd673, %fd672, %fd669, 0d3F4A8B28F07B3F05;
	fma.rn.f64 	%fd674, %fd673, %fd669, 0dBF0A15D1D45A282F;
	fma.rn.f64 	%fd675, %fd674, %fd669, 0dBF4367D3468CB5BE;
	fma.rn.f64 	%fd676, %fd675, %fd669, 0d3F12471B0E9F1005;
	fma.rn.f64 	%fd677, %fd676, %fd669, 0d3F49B1004744D5C4;
	fma.rn.f64 	%fd678, %fd677, %fd669, 0dBF2E13CE69AB4B7F;
	fma.rn.f64 	%fd679, %fd678, %fd669, 0dBF65F7268ECF8A01;
	fma.rn.f64 	%fd680, %fd679, %fd669, 0d3F6C71C71C71ACE0;
	fma.rn.f64 	%fd681, %fd680, %fd669, 0d3FB5555555555556;
	mul.f64 	%fd682, %fd669, %fd681;
	fma.rn.f64 	%fd683, %fd682, %fd664, %fd664;
	setp.ge.f64 	%p53, %fd23, 0d406573FAE561F648;
	selp.f64 	%fd2691, 0d7FF0000000000000, %fd683, %p53;
	bra.uni 	$L__BB2_45;
$L__BB2_34:
	setp.geu.f64 	%p58, %fd23, 0d0000000000000000;
	@%p58 bra 	$L__BB2_44;
	cvt.rzi.f64.f64 	%fd717, %fd23;
	setp.eq.f64 	%p59, %fd23, %fd717;
	mov.f64 	%fd2691, 0dFFF8000000000000;
	@%p59 bra 	$L__BB2_45;
	setp.leu.f32 	%p60, %f3, 0fC0100000;
	@%p60 bra 	$L__BB2_38;
	setp.le.f32 	%p68, %f3, 0fC00C0000;
	fma.rn.f64 	%fd796, %fd23, %fd23, %fd23;
	add.f64 	%fd797, %fd23, 0d3FF0000000000000;
	selp.f64 	%fd798, %fd796, %fd23, %p68;
	selp.f64 	%fd799, %fd797, %fd23, %p68;
	setp.le.f32 	%p69, %f3, 0fC0040000;
	fma.rn.f64 	%fd800, %fd799, %fd798, %fd798;
	add.f64 	%fd801, %fd799, 0d3FF0000000000000;
	selp.f64 	%fd802, %fd800, %fd798, %p69;
	selp.f64 	%fd803, %fd801, %fd799, %p69;
	setp.le.f32 	%p70, %f3, 0fBFF80000;
	fma.rn.f64 	%fd804, %fd803, %fd802, %fd802;
	add.f64 	%fd805, %fd803, 0d3FF0000000000000;
	selp.f64 	%fd806, %fd804, %fd802, %p70;
	selp.f64 	%fd807, %fd805, %fd803, %p70;
	setp.le.f32 	%p71, %f3, 0fBFE00000;
	fma.rn.f64 	%fd808, %fd807, %fd806, %fd806;
	add.f64 	%fd809, %fd807, 0d3FF0000000000000;
	selp.f64 	%fd810, %fd808, %fd806, %p71;
	selp.f64 	%fd811, %fd809, %fd807, %p71;
	fma.rn.f64 	%fd812, %fd811, 0d3E381B4960FCF5C9, 0dBE8AF7049AE8A594;
	fma.rn.f64 	%fd813, %fd812, %fd811, 0d3EB301D46D4B22F5;
	fma.rn.f64 	%fd814, %fd813, %fd811, 0dBEB50272AEED0FC4;
	fma.rn.f64 	%fd815, %fd814, %fd811, 0dBEF51CE1A40516F8;
	fma.rn.f64 	%fd816, %fd815, %fd811, 0d3F20C8AA7419084C;
	fma.rn.f64 	%fd817, %fd816, %fd811, 0dBF2C3650196BAD8A;
	fma.rn.f64 	%fd818, %fd817, %fd811, 0dBF531711365A3E26;
	fma.rn.f64 	%fd819, %fd818, %fd811, 0d3F7D919C52A7DF35;
	fma.rn.f64 	%fd820, %fd819, %fd811, 0dBF83B4AF28386F4D;
	fma.rn.f64 	%fd821, %fd820, %fd811, 0dBFA59AF103C37B4D;
	fma.rn.f64 	%fd822, %fd821, %fd811, 0d3FC5512320B439EF;
	fma.rn.f64 	%fd823, %fd822, %fd811, 0dBFA5815E8FA26F4F;
	fma.rn.f64 	%fd824, %fd823, %fd811, 0dBFE4FCF4026AFA2B;
	fma.rn.f64 	%fd825, %fd824, %fd811, 0d3FE2788CFC6FB619;
	fma.rn.f64 	%fd826, %fd825, %fd811, 0d3FF0000000000000;
	mul.f64 	%fd827, %fd810, %fd826;
	rcp.rn.f64 	%fd2691, %fd827;
	bra.uni 	$L__BB2_45;
$L__BB2_38:
	setp.leu.f32 	%p61, %f3, 0fC0672000;
	@%p61 bra 	$L__BB2_43;
	{
	.reg .b32 %temp; 
	mov.b64 	{%r286, %temp}, %fd23;
	}
	add.s32 	%r287, %r24, 1048576;
	mov.b64 	%fd723, {%r286, %r287};
	cvt.rni.f64.f64 	%fd724, %fd723;
	cvt.rzi.s64.f64 	%rd39, %fd724;
	cvt.u32.u64 	%r288, %rd39;
	fma.rn.f64 	%fd725, %fd724, 0dBFE0000000000000, %fd23;
	mul.f64 	%fd726, %fd725, 0d3CA1A62633145C07;
	fma.rn.f64 	%fd727, %fd725, 0d400921FB54442D18, %fd726;
	shl.b64 	%rd40, %rd39, 6;
	and.b64  	%rd41, %rd40, 64;
	mov.u64 	%rd42, __cudart_sin_cos_coeffs;
	add.s64 	%rd43, %rd42, %rd41;
	mul.rn.f64 	%fd728, %fd727, %fd727;
	and.b64  	%rd44, %rd39, 1;
	setp.eq.b64 	%p63, %rd44, 1;
	selp.f64 	%fd729, 0dBDA8FF8320FD8164, 0d3DE5DB65F9785EBA, %p63;
	ld.global.nc.v2.f64 	{%fd730, %fd731}, [%rd43];
	fma.rn.f64 	%fd732, %fd729, %fd728, %fd730;
	fma.rn.f64 	%fd733, %fd732, %fd728, %fd731;
	ld.global.nc.v2.f64 	{%fd734, %fd735}, [%rd43+16];
	fma.rn.f64 	%fd736, %fd733, %fd728, %fd734;
	fma.rn.f64 	%fd737, %fd736, %fd728, %fd735;
	ld.global.nc.v2.f64 	{%fd738, %fd739}, [%rd43+32];
	fma.rn.f64 	%fd740, %fd737, %fd728, %fd738;
	fma.rn.f64 	%fd741, %fd740, %fd728, %fd739;
	fma.rn.f64 	%fd742, %fd741, %fd727, %fd727;
	fma.rn.f64 	%fd743, %fd741, %fd728, 0d3FF0000000000000;
	selp.f64 	%fd744, %fd743, %fd742, %p63;
	and.b32  	%r289, %r288, 2;
	setp.eq.s32 	%p64, %r289, 0;
	mov.f64 	%fd745, 0d0000000000000000;
	sub.f64 	%fd746, %fd745, %fd744;
	selp.f64 	%fd747, %fd744, %fd746, %p64;
	abs.f64 	%fd36, %fd23;
	rcp.approx.ftz.f64 	%fd748, %fd36;
	neg.f64 	%fd749, %fd36;
	fma.rn.f64 	%fd750, %fd749, %fd748, 0d3FF0000000000000;
	fma.rn.f64 	%fd751, %fd750, %fd750, %fd750;
	fma.rn.f64 	%fd752, %fd751, %fd748, %fd748;
	fma.rn.f64 	%fd753, %fd752, 0dBF64BEE47C38A637, 0d3F73C25DA81303D5;
	fma.rn.f64 	%fd754, %fd753, %fd752, 0dBF6B7C37A96CFC72;
	fma.rn.f64 	%fd755, %fd754, %fd752, 0d3F35A85ABDE1E324;
	fma.rn.f64 	%fd756, %fd755, %fd752, 0d3F4A8B28F07B3F05;
	fma.rn.f64 	%fd757, %fd756, %fd752, 0dBF0A15D1D45A282F;
	fma.rn.f64 	%fd758, %fd757, %fd752, 0dBF4367D3468CB5BE;
	fma.rn.f64 	%fd759, %fd758, %fd752, 0d3F12471B0E9F1005;
	fma.rn.f64 	%fd760, %fd759, %fd752, 0d3F49B1004744D5C4;
	fma.rn.f64 	%fd761, %fd760, %fd752, 0dBF2E13CE69AB4B7F;
	fma.rn.f64 	%fd762, %fd761, %fd752, 0dBF65F7268ECF8A01;
	fma.rn.f64 	%fd763, %fd762, %fd752, 0d3F6C71C71C71ACE0;
	fma.rn.f64 	%fd764, %fd763, %fd752, 0d3FB5555555555556;
	mul.f64 	%fd765, %fd752, %fd764;
	fma.rn.f64 	%fd37, %fd765, %fd747, %fd747;
	fma.rn.f64 	%fd766, %fd36, 0d3FF71547652B82FE, 0d4338000000000000;
	{
	.reg .b32 %temp; 
	mov.b64 	{%r39, %temp}, %fd766;
	}
	mov.f64 	%fd767, 0dC338000000000000;
	add.rn.f64 	%fd768, %fd766, %fd767;
	fma.rn.f64 	%fd769, %fd768, 0dBFE62E42FEFA39EF, %fd36;
	fma.rn.f64 	%fd770, %fd768, 0dBC7ABC9E3B39803F, %fd769;
	fma.rn.f64 	%fd771, %fd770, 0d3E5ADE1569CE2BDF, 0d3E928AF3FCA213EA;
	fma.rn.f64 	%fd772, %fd771, %fd770, 0d3EC71DEE62401315;
	fma.rn.f64 	%fd773, %fd772, %fd770, 0d3EFA01997C89EB71;
	fma.rn.f64 	%fd774, %fd773, %fd770, 0d3F2A01A014761F65;
	fma.rn.f64 	%fd775, %fd774, %fd770, 0d3F56C16C1852B7AF;
	fma.rn.f64 	%fd776, %fd775, %fd770, 0d3F81111111122322;
	fma.rn.f64 	%fd777, %fd776, %fd770, 0d3FA55555555502A1;
	fma.rn.f64 	%fd778, %fd777, %fd770, 0d3FC5555555555511;
	fma.rn.f64 	%fd779, %fd778, %fd770, 0d3FE000000000000B;
	fma.rn.f64 	%fd780, %fd779, %fd770, 0d3FF0000000000000;
	fma.rn.f64 	%fd2690, %fd780, %fd770, 0d3FF0000000000000;
	abs.s32 	%r290, %r39;
	setp.gt.s32 	%p65, %r290, 1022;
	@%p65 bra 	$L__BB2_41;
	shl.b32 	%r296, %r39, 20;
	add.s32 	%r749, %r296, 1072693248;
	bra.uni 	$L__BB2_42;
$L__BB2_41:
	add.s32 	%r291, %r39, 2046;
	shl.b32 	%r292, %r291, 19;
	and.b32  	%r293, %r292, -1048576;
	shl.b32 	%r294, %r291, 20;
	sub.s32 	%r749, %r294, %r293;
	mov.b32 	%r295, 0;
	mov.b64 	%fd781, {%r295, %r293};
	mul.f64 	%fd2690, %fd781, %fd2690;
$L__BB2_42:
	mov.b32 	%r297, 0;
	mov.b64 	%fd782, {%r297, %r749};
	mul.f64 	%fd783, %fd2690, %fd782;
	mul.f64 	%fd784, %fd783, 0dBC9A6A0D6F814637;
	fma.rn.f64 	%fd785, %fd783, 0d3FF40D931FF62706, %fd784;
	mul.f64 	%fd786, %fd36, %fd37;
	div.rn.f64 	%fd787, %fd785, %fd786;
	add.f64 	%fd788, %fd36, 0dBFE0000000000000;
	setp.gtu.f32 	%p66, %f3, 0fC061E400;
	{
	.reg .b32 %temp; 
	mov.b64 	{%r298, %temp}, %fd788;
	}
	{
	.reg .b32 %temp; 
	mov.b64 	{%temp, %r299}, %fd788;
	}
	add.s32 	%r300, %r299, -1048576;
	mov.b64 	%fd789, {%r298, %r300};
	selp.f64 	%fd790, %fd788, %fd789, %p66;
	neg.f64 	%fd791, %fd790;
	{ // callseq 8, 0
	.param .b64 param0;
	st.param.f64 	[param0], %fd36;
	.param .b64 param1;
	st.param.f64 	[param1], %fd791;
	.param .b64 retval0;
	call.uni (retval0), 
	__internal_accurate_pow, 
	(
	param0, 
	param1
	);
	ld.param.f64 	%fd792, [retval0];
	} // callseq 8
	setp.le.f32 	%p67, %f3, 0fC061E400;
	mul.f64 	%fd794, %fd792, %fd787;
	selp.f64 	%fd795, %fd794, %fd787, %p67;
	mul.f64 	%fd2691, %fd792, %fd795;
	bra.uni 	$L__BB2_45;
$L__BB2_43:
	cvt.rmi.f64.f64 	%fd718, %fd23;
	mul.f64 	%fd719, %fd718, 0d3FE0000000000000;
	cvt.rmi.f64.f64 	%fd720, %fd719;
	add.f64 	%fd721, %fd720, %fd720;
	sub.f64 	%fd722, %fd718, %fd721;
	setp.eq.f64 	%p62, %fd722, 0d3FF0000000000000;
	selp.f64 	%fd2691, 0d8000000000000000, 0d0000000000000000, %p62;
	bra.uni 	$L__BB2_45;
$L__BB2_44:
	add.f64 	%fd2691, %fd23, %fd23;
$L__BB2_45:
	mul.f64 	%fd45, %fd2687, %fd2691;
	cvta.to.global.u64 	%rd45, %rd17;
	mul.wide.s32 	%rd46, %r1, 8;
	add.s64 	%rd4, %rd45, %rd46;
	ld.global.f64 	%fd828, [%rd4];
	div.rn.f64 	%fd46, %fd828, %fd295;
	{
	.reg .b32 %temp; 
	mov.b64 	{%temp, %r43}, %fd46;
	}
	mov.b32 	%f5, %r43;
	setp.ltu.f64 	%p72, %fd46, 0d0000000000000000;
	@%p72 bra 	$L__BB2_56;
	setp.geu.f32 	%p73, %f5, 0f40100000;
	@%p73 bra 	$L__BB2_48;
	setp.ge.f32 	%p80, %f5, 0f400C0000;
	add.f64 	%fd950, %fd46, 0dBFF0000000000000;
	selp.f64 	%fd951, %fd950, 0d3FF0000000000000, %p80;
	selp.f64 	%fd952, %fd950, %fd46, %p80;
	setp.ge.f32 	%p81, %f5, 0f40040000;
	neg.f64 	%fd953, %fd951;
	fma.rn.f64 	%fd954, %fd952, %fd951, %fd953;
	add.f64 	%fd955, %fd952, 0dBFF0000000000000;
	selp.f64 	%fd956, %fd954, %fd951, %p81;
	selp.f64 	%fd957, %fd955, %fd952, %p81;
	setp.ge.f32 	%p82, %f5, 0f3FF80000;
	neg.f64 	%fd958, %fd956;
	fma.rn.f64 	%fd959, %fd957, %fd956, %fd958;
	add.f64 	%fd960, %fd957, 0dBFF0000000000000;
	selp.f64 	%fd961, %fd959, %fd956, %p82;
	selp.f64 	%fd962, %fd960, %fd957, %p82;
	setp.ge.f32 	%p83, %f5, 0f3FE00000;
	add.f64 	%fd963, %fd962, 0dBFF0000000000000;
	selp.f64 	%fd964, %fd963, %fd962, %p83;
	fma.rn.f64 	%fd965, %fd964, 0d3E381B4960FCF5C9, 0dBE8AF7049AE8A594;
	fma.rn.f64 	%fd966, %fd965, %fd964, 0d3EB301D46D4B22F5;
	fma.rn.f64 	%fd967, %fd966, %fd964, 0dBEB50272AEED0FC4;
	fma.rn.f64 	%fd968, %fd967, %fd964, 0dBEF51CE1A40516F8;
	fma.rn.f64 	%fd969, %fd968, %fd964, 0d3F20C8AA7419084C;
	fma.rn.f64 	%fd970, %fd969, %fd964, 0dBF2C3650196BAD8A;
	fma.rn.f64 	%fd971, %fd970, %fd964, 0dBF531711365A3E26;
	fma.rn.f64 	%fd972, %fd971, %fd964, 0d3F7D919C52A7DF35;
	fma.rn.f64 	%fd973, %fd972, %fd964, 0dBF83B4AF28386F4D;
	fma.rn.f64 	%fd974, %fd973, %fd964, 0dBFA59AF103C37B4D;
	fma.rn.f64 	%fd975, %fd974, %fd964, 0d3FC5512320B439EF;
	fma.rn.f64 	%fd976, %fd975, %fd964, 0dBFA5815E8FA26F4F;
	fma.rn.f64 	%fd977, %fd976, %fd964, 0dBFE4FCF4026AFA2B;
	fma.rn.f64 	%fd978, %fd977, %fd964, 0d3FE2788CFC6FB619;
	fma.rn.f64 	%fd979, %fd978, %fd964, 0d3FF0000000000000;
	mul.f64 	%fd980, %fd46, %fd979;
	selp.f64 	%fd981, %fd979, %fd980, %p83;
	div.rn.f64 	%fd2695, %fd961, %fd981;
	bra.uni 	$L__BB2_67;
$L__BB2_48:
	{
	.reg .b32 %temp; 
	mov.b64 	{%r750, %temp}, %fd46;
	}
	shr.u32 	%r752, %r43, 20;
	setp.gt.u32 	%p74, %r43, 1048575;
	@%p74 bra 	$L__BB2_50;
	mul.f64 	%fd829, %fd46, 0d4350000000000000;
	{
	.reg .b32 %temp; 
	mov.b64 	{%temp, %r43}, %fd829;
	}
	{
	.reg .b32 %temp; 
	mov.b64 	{%r750, %temp}, %fd829;
	}
	shr.u32 	%r301, %r43, 20;
	add.s32 	%r752, %r301, -54;
$L__BB2_50:
	add.s32 	%r753, %r752, -1023;
	and.b32  	%r302, %r43, -2146435073;
	or.b32  	%r303, %r302, 1072693248;
	mov.b64 	%fd2692, {%r750, %r303};
	setp.lt.u32 	%p75, %r303, 1073127583;
	@%p75 bra 	$L__BB2_52;
	{
	.reg .b32 %temp; 
	mov.b64 	{%r304, %temp}, %fd2692;
	}
	{
	.reg .b32 %temp; 
	mov.b64 	{%temp, %r305}, %fd2692;
	}
	add.s32 	%r306, %r305, -1048576;
	mov.b64 	%fd2692, {%r304, %r306};
	add.s32 	%r753, %r752, -1022;
$L__BB2_52:
	add.f64 	%fd830, %fd2692, 0dBFF0000000000000;
	add.f64 	%fd831, %fd2692, 0d3FF0000000000000;
	rcp.approx.ftz.f64 	%fd832, %fd831;
	neg.f64 	%fd833, %fd831;
	fma.rn.f64 	%fd834, %fd833, %fd832, 0d3FF0000000000000;
	fma.rn.f64 	%fd835, %fd834, %fd834, %fd834;
	fma.rn.f64 	%fd836, %fd835, %fd832, %fd832;
	mul.f64 	%fd837, %fd830, %fd836;
	fma.rn.f64 	%fd838, %fd830, %fd836, %fd837;
	mul.f64 	%fd839, %fd838, %fd838;
	fma.rn.f64 	%fd840, %fd839, 0d3EB0F5FF7D2CAFE2, 0d3ED0F5D241AD3B5A;
	fma.rn.f64 	%fd841, %fd840, %fd839, 0d3EF3B20A75488A3F;
	fma.rn.f64 	%fd842, %fd841, %fd839, 0d3F1745CDE4FAECD5;
	fma.rn.f64 	%fd843, %fd842, %fd839, 0d3F3C71C7258A578B;
	fma.rn.f64 	%fd844, %fd843, %fd839, 0d3F6249249242B910;
	fma.rn.f64 	%fd845, %fd844, %fd839, 0d3F89999999999DFB;
	sub.f64 	%fd846, %fd830, %fd838;
	add.f64 	%fd847, %fd846, %fd846;
	neg.f64 	%fd848, %fd838;
	fma.rn.f64 	%fd849, %fd848, %fd830, %fd847;
	mul.f64 	%fd850, %fd836, %fd849;
	fma.rn.f64 	%fd851, %fd839, %fd845, 0d3FB5555555555555;
	mov.f64 	%fd852, 0d3FB5555555555555;
	sub.f64 	%fd853, %fd852, %fd851;
	fma.rn.f64 	%fd854, %fd839, %fd845, %fd853;
	add.f64 	%fd855, %fd854, 0dBC46A4CB00B9E7B0;
	add.f64 	%fd856, %fd851, %fd855;
	sub.f64 	%fd857, %fd851, %fd856;
	add.f64 	%fd858, %fd855, %fd857;
	mul.rn.f64 	%fd859, %fd838, %fd838;
	neg.f64 	%fd860, %fd859;
	fma.rn.f64 	%fd861, %fd838, %fd838, %fd860;
	{
	.reg .b32 %temp; 
	mov.b64 	{%r307, %temp}, %fd850;
	}
	{
	.reg .b32 %temp; 
	mov.b64 	{%temp, %r308}, %fd850;
	}
	add.s32 	%r309, %r308, 1048576;
	mov.b64 	%fd862, {%r307, %r309};
	fma.rn.f64 	%fd863, %fd838, %fd862, %fd861;
	mul.rn.f64 	%fd864, %fd859, %fd838;
	neg.f64 	%fd865, %fd864;
	fma.rn.f64 	%fd866, %fd859, %fd838, %fd865;
	fma.rn.f64 	%fd867, %fd859, %fd850, %fd866;
	fma.rn.f64 	%fd868, %fd863, %fd838, %fd867;
	mul.rn.f64 	%fd869, %fd856, %fd864;
	neg.f64 	%fd870, %fd869;
	fma.rn.f64 	%fd871, %fd856, %fd864, %fd870;
	fma.rn.f64 	%fd872, %fd856, %fd868, %fd871;
	fma.rn.f64 	%fd873, %fd858, %fd864, %fd872;
	add.f64 	%fd874, %fd869, %fd873;
	sub.f64 	%fd875, %fd869, %fd874;
	add.f64 	%fd876, %fd873, %fd875;
	add.f64 	%fd877, %fd838, %fd874;
	sub.f64 	%fd878, %fd838, %fd877;
	add.f64 	%fd879, %fd874, %fd878;
	add.f64 	%fd880, %fd876, %fd879;
	add.f64 	%fd881, %fd850, %fd880;
	add.f64 	%fd882, %fd877, %fd881;
	sub.f64 	%fd883, %fd877, %fd882;
	add.f64 	%fd884, %fd881, %fd883;
	xor.b32  	%r310, %r753, -2147483648;
	mov.b32 	%r311, 1127219200;
	mov.b64 	%fd885, {%r310, %r311};
	mov.b32 	%r312, -2147483648;
	mov.b64 	%fd886, {%r312, %r311};
	sub.f64 	%fd887, %fd885, %fd886;
	fma.rn.f64 	%fd888, %fd887, 0d3FE62E42FEFA39EF, %fd882;
	fma.rn.f64 	%fd889, %fd887, 0dBFE62E42FEFA39EF, %fd888;
	sub.f64 	%fd890, %fd889, %fd882;
	sub.f64 	%fd891, %fd884, %fd890;
	fma.rn.f64 	%fd892, %fd887, 0d3C7ABC9E3B39803F, %fd891;
	add.f64 	%fd893, %fd888, %fd892;
	sub.f64 	%fd894, %fd888, %fd893;
	add.f64 	%fd895, %fd892, %fd894;
	add.f64 	%fd896, %fd46, 0dBFE0000000000000;
	mul.rn.f64 	%fd897, %fd893, %fd896;
	neg.f64 	%fd898, %fd897;
	fma.rn.f64 	%fd899, %fd893, %fd896, %fd898;
	fma.rn.f64 	%fd900, %fd895, %fd896, %fd899;
	add.f64 	%fd901, %fd897, %fd900;
	sub.f64 	%fd902, %fd897, %fd901;
	add.f64 	%fd903, %fd900, %fd902;
	sub.f64 	%fd904, %fd901, %fd46;
	sub.f64 	%fd905, %fd901, %fd904;
	sub.f64 	%fd906, %fd905, %fd46;
	add.f64 	%fd907, %fd903, %fd906;
	add.f64 	%fd51, %fd904, %fd907;
	sub.f64 	%fd908, %fd904, %fd51;
	add.f64 	%fd52, %fd907, %fd908;
	fma.rn.f64 	%fd909, %fd51, 0d3FF71547652B82FE, 0d4338000000000000;
	{
	.reg .b32 %temp; 
	mov.b64 	{%r55, %temp}, %fd909;
	}
	mov.f64 	%fd910, 0dC338000000000000;
	add.rn.f64 	%fd911, %fd909, %fd910;
	fma.rn.f64 	%fd912, %fd911, 0dBFE62E42FEFA39EF, %fd51;
	fma.rn.f64 	%fd913, %fd911, 0dBC7ABC9E3B39803F, %fd912;
	fma.rn.f64 	%fd914, %fd913, 0d3E5ADE1569CE2BDF, 0d3E928AF3FCA213EA;
	fma.rn.f64 	%fd915, %fd914, %fd913, 0d3EC71DEE62401315;
	fma.rn.f64 	%fd916, %fd915, %fd913, 0d3EFA01997C89EB71;
	fma.rn.f64 	%fd917, %fd916, %fd913, 0d3F2A01A014761F65;
	fma.rn.f64 	%fd918, %fd917, %fd913, 0d3F56C16C1852B7AF;
	fma.rn.f64 	%fd919, %fd918, %fd913, 0d3F81111111122322;
	fma.rn.f64 	%fd920, %fd919, %fd913, 0d3FA55555555502A1;
	fma.rn.f64 	%fd921, %fd920, %fd913, 0d3FC5555555555511;
	fma.rn.f64 	%fd922, %fd921, %fd913, 0d3FE000000000000B;
	fma.rn.f64 	%fd923, %fd922, %fd913, 0d3FF0000000000000;
	fma.rn.f64 	%fd924, %fd923, %fd913, 0d3FF0000000000000;
	{
	.reg .b32 %temp; 
	mov.b64 	{%r56, %temp}, %fd924;
	}
	{
	.reg .b32 %temp; 
	mov.b64 	{%temp, %r57}, %fd924;
	}
	shl.b32 	%r313, %r55, 20;
	add.s32 	%r314, %r313, %r57;
	mov.b64 	%fd2693, {%r56, %r314};
	{
	.reg .b32 %temp; 
	mov.b64 	{%temp, %r315}, %fd51;
	}
	mov.b32 	%f19, %r315;
	abs.f32 	%f6, %f19;
	setp.lt.f32 	%p76, %f6, 0f4086232B;
	@%p76 bra 	$L__BB2_55;
	setp.lt.f64 	%p77, %fd51, 0d0000000000000000;
	add.f64 	%fd925, %fd51, 0d7FF0000000000000;
	selp.f64 	%fd2693, 0d0000000000000000, %fd925, %p77;
	setp.geu.f32 	%p78, %f6, 0f40874800;
	@%p78 bra 	$L__BB2_55;
	shr.u32 	%r316, %r55, 31;
	add.s32 	%r317, %r55, %r316;
	shr.s32 	%r318, %r317, 1;
	shl.b32 	%r319, %r318, 20;
	add.s32 	%r320, %r57, %r319;
	mov.b64 	%fd926, {%r56, %r320};
	sub.s32 	%r321, %r55, %r318;
	shl.b32 	%r322, %r321, 20;
	add.s32 	%r323, %r322, 1072693248;
	mov.b32 	%r324, 0;
	mov.b64 	%fd927, {%r324, %r323};
	mul.f64 	%fd2693, %fd927, %fd926;
$L__BB2_55:
	fma.rn.f64 	%fd928, %fd52, %fd2693, %fd2693;
	mul.f64 	%fd929, %fd928, 0dBCAA6A0D6F814637;
	fma.rn.f64 	%fd930, %fd928, 0d40040D931FF62706, %fd929;
	rcp.approx.ftz.f64 	%fd931, %fd46;
	neg.f64 	%fd932, %fd46;
	fma.rn.f64 	%fd933, %fd932, %fd931, 0d3FF0000000000000;
	fma.rn.f64 	%fd934, %fd933, %fd933, %fd933;
	fma.rn.f64 	%fd935, %fd934, %fd931, %fd931;
	fma.rn.f64 	%fd936, %fd935, 0dBF64BEE47C38A637, 0d3F73C25DA81303D5;
	fma.rn.f64 	%fd937, %fd936, %fd935, 0dBF6B7C37A96CFC72;
	fma.rn.f64 	%fd938, %fd937, %fd935, 0d3F35A85ABDE1E324;
	fma.rn.f64 	%fd939, %fd938, %fd935, 0d3F4A8B28F07B3F05;
	fma.rn.f64 	%fd940, %fd939, %fd935, 0dBF0A15D1D45A282F;
	fma.rn.f64 	%fd941, %fd940, %fd935, 0dBF4367D3468CB5BE;
	fma.rn.f64 	%fd942, %fd941, %fd935, 0d3F12471B0E9F1005;
	fma.rn.f64 	%fd943, %fd942, %fd935, 0d3F49B1004744D5C4;
	fma.rn.f64 	%fd944, %fd943, %fd935, 0dBF2E13CE69AB4B7F;
	fma.rn.f64 	%fd945, %fd944, %fd935, 0dBF65F7268ECF8A01;
	fma.rn.f64 	%fd946, %fd945, %fd935, 0d3F6C71C71C71ACE0;
	fma.rn.f64 	%fd947, %fd946, %fd935, 0d3FB5555555555556;
	mul.f64 	%fd948, %fd935, %fd947;
	fma.rn.f64 	%fd949, %fd948, %fd930, %fd930;
	setp.ge.f64 	%p79, %fd46, 0d406573FAE561F648;
	selp.f64 	%fd2695, 0d7FF0000000000000, %fd949, %p79;
	bra.uni 	$L__BB2_67;
$L__BB2_56:
	setp.geu.f64 	%p84, %fd46, 0d0000000000000000;
	@%p84 bra 	$L__BB2_66;
	cvt.rzi.f64.f64 	%fd983, %fd46;
	setp.eq.f64 	%p85, %fd46, %fd983;
	mov.f64 	%fd2695, 0dFFF8000000000000;
	@%p85 bra 	$L__BB2_67;
	setp.leu.f32 	%p86, %f5, 0fC0100000;
	@%p86 bra 	$L__BB2_60;
	setp.le.f32 	%p94, %f5, 0fC00C0000;
	fma.rn.f64 	%fd1062, %fd46, %fd46, %fd46;
	add.f64 	%fd1063, %fd46, 0d3FF0000000000000;
	selp.f64 	%fd1064, %fd1062, %fd46, %p94;
	selp.f64 	%fd1065, %fd1063, %fd46, %p94;
	setp.le.f32 	%p95, %f5, 0fC0040000;
	fma.rn.f64 	%fd1066, %fd1065, %fd1064, %fd1064;
	add.f64 	%fd1067, %fd1065, 0d3FF0000000000000;
	selp.f64 	%fd1068, %fd1066, %fd1064, %p95;
	selp.f64 	%fd1069, %fd1067, %fd1065, %p95;
	setp.le.f32 	%p96, %f5, 0fBFF80000;
	fma.rn.f64 	%fd1070, %fd1069, %fd1068, %fd1068;
	add.f64 	%fd1071, %fd1069, 0d3FF0000000000000;
	selp.f64 	%fd1072, %fd1070, %fd1068, %p96;
	selp.f64 	%fd1073, %fd1071, %fd1069, %p96;
	setp.le.f32 	%p97, %f5, 0fBFE00000;
	fma.rn.f64 	%fd1074, %fd1073, %fd1072, %fd1072;
	add.f64 	%fd1075, %fd1073, 0d3FF0000000000000;
	selp.f64 	%fd1076, %fd1074, %fd1072, %p97;
	selp.f64 	%fd1077, %fd1075, %fd1073, %p97;
	fma.rn.f64 	%fd1078, %fd1077, 0d3E381B4960FCF5C9, 0dBE8AF7049AE8A594;
	fma.rn.f64 	%fd1079, %fd1078, %fd1077, 0d3EB301D46D4B22F5;
	fma.rn.f64 	%fd1080, %fd1079, %fd1077, 0dBEB50272AEED0FC4;
	fma.rn.f64 	%fd1081, %fd1080, %fd1077, 0dBEF51CE1A40516F8;
	fma.rn.f64 	%fd1082, %fd1081, %fd1077, 0d3F20C8AA7419084C;
	fma.rn.f64 	%fd1083, %fd1082, %fd1077, 0dBF2C3650196BAD8A;
	fma.rn.f64 	%fd1084, %fd1083, %fd1077, 0dBF531711365A3E26;
	fma.rn.f64 	%fd1085, %fd1084, %fd1077, 0d3F7D919C52A7DF35;
	fma.rn.f64 	%fd1086, %fd1085, %fd1077, 0dBF83B4AF28386F4D;
	fma.rn.f64 	%fd1087, %fd1086, %fd1077, 0dBFA59AF103C37B4D;
	fma.rn.f64 	%fd1088, %fd1087, %fd1077, 0d3FC5512320B439EF;
	fma.rn.f64 	%fd1089, %fd1088, %fd1077, 0dBFA5815E8FA26F4F;
	fma.rn.f64 	%fd1090, %fd1089, %fd1077, 0dBFE4FCF4026AFA2B;
	fma.rn.f64 	%fd1091, %fd1090, %fd1077, 0d3FE2788CFC6FB619;
	fma.rn.f64 	%fd1092, %fd1091, %fd1077, 0d3FF0000000000000;
	mul.f64 	%fd1093, %fd1076, %fd1092;
	rcp.rn.f64 	%fd2695, %fd1093;
	bra.uni 	$L__BB2_67;
$L__BB2_60:
	setp.leu.f32 	%p87, %f5, 0fC0672000;
	@%p87 bra 	$L__BB2_65;
	{
	.reg .b32 %temp; 
	mov.b64 	{%r325, %temp}, %fd46;
	}
	add.s32 	%r326, %r43, 1048576;
	mov.b64 	%fd989, {%r325, %r326};
	cvt.rni.f64.f64 	%fd990, %fd989;
	cvt.rzi.s64.f64 	%rd47, %fd990;
	cvt.u32.u64 	%r327, %rd47;
	fma.rn.f64 	%fd991, %fd990, 0dBFE0000000000000, %fd46;
	mul.f64 	%fd992, %fd991, 0d3CA1A62633145C07;
	fma.rn.f64 	%fd993, %fd991, 0d400921FB54442D18, %fd992;
	shl.b64 	%rd48, %rd47, 6;
	and.b64  	%rd49, %rd48, 64;
	mov.u64 	%rd50, __cudart_sin_cos_coeffs;
	add.s64 	%rd51, %rd50, %rd49;
	mul.rn.f64 	%fd994, %fd993, %fd993;
	and.b64  	%rd52, %rd47, 1;
	setp.eq.b64 	%p89, %rd52, 1;
	selp.f64 	%fd995, 0dBDA8FF8320FD8164, 0d3DE5DB65F9785EBA, %p89;
	ld.global.nc.v2.f64 	{%fd996, %fd997}, [%rd51];
	fma.rn.f64 	%fd998, %fd995, %fd994, %fd996;
	fma.rn.f64 	%fd999, %fd998, %fd994, %fd997;
	ld.global.nc.v2.f64 	{%fd1000, %fd1001}, [%rd51+16];
	fma.rn.f64 	%fd1002, %fd999, %fd994, %fd1000;
	fma.rn.f64 	%fd1003, %fd1002, %fd994, %fd1001;
	ld.global.nc.v2.f64 	{%fd1004, %fd1005}, [%rd51+32];
	fma.rn.f64 	%fd1006, %fd1003, %fd994, %fd1004;
	fma.rn.f64 	%fd1007, %fd1006, %fd994, %fd1005;
	fma.rn.f64 	%fd1008, %fd1007, %fd993, %fd993;
	fma.rn.f64 	%fd1009, %fd1007, %fd994, 0d3FF0000000000000;
	selp.f64 	%fd1010, %fd1009, %fd1008, %p89;
	and.b32  	%r328, %r327, 2;
	setp.eq.s32 	%p90, %r328, 0;
	mov.f64 	%fd1011, 0d0000000000000000;
	sub.f64 	%fd1012, %fd1011, %fd1010;
	selp.f64 	%fd1013, %fd1010, %fd1012, %p90;
	abs.f64 	%fd59, %fd46;
	rcp.approx.ftz.f64 	%fd1014, %fd59;
	neg.f64 	%fd1015, %fd59;
	fma.rn.f64 	%fd1016, %fd1015, %fd1014, 0d3FF0000000000000;
	fma.rn.f64 	%fd1017, %fd1016, %fd1016, %fd1016;
	fma.rn.f64 	%fd1018, %fd1017, %fd1014, %fd1014;
	fma.rn.f64 	%fd1019, %fd1018, 0dBF64BEE47C38A637, 0d3F73C25DA81303D5;
	fma.rn.f64 	%fd1020, %fd1019, %fd1018, 0dBF6B7C37A96CFC72;
	fma.rn.f64 	%fd1021, %fd1020, %fd1018, 0d3F35A85ABDE1E324;
	fma.rn.f64 	%fd1022, %fd1021, %fd1018, 0d3F4A8B28F07B3F05;
	fma.rn.f64 	%fd1023, %fd1022, %fd1018, 0dBF0A15D1D45A282F;
	fma.rn.f64 	%fd1024, %fd1023, %fd1018, 0dBF4367D3468CB5BE;
	fma.rn.f64 	%fd1025, %fd1024, %fd1018, 0d3F12471B0E9F1005;
	fma.rn.f64 	%fd1026, %fd1025, %fd1018, 0d3F49B1004744D5C4;
	fma.rn.f64 	%fd1027, %fd1026, %fd1018, 0dBF2E13CE69AB4B7F;
	fma.rn.f64 	%fd1028, %fd1027, %fd1018, 0dBF65F7268ECF8A01;
	fma.rn.f64 	%fd1029, %fd1028, %fd1018, 0d3F6C71C71C71ACE0;
	fma.rn.f64 	%fd1030, %fd1029, %fd1018, 0d3FB5555555555556;
	mul.f64 	%fd1031, %fd1018, %fd1030;
	fma.rn.f64 	%fd60, %fd1031, %fd1013, %fd1013;
	fma.rn.f64 	%fd1032, %fd59, 0d3FF71547652B82FE, 0d4338000000000000;
	{
	.reg .b32 %temp; 
	mov.b64 	{%r58, %temp}, %fd1032;
	}
	mov.f64 	%fd1033, 0dC338000000000000;
	add.rn.f64 	%fd1034, %fd1032, %fd1033;
	fma.rn.f64 	%fd1035, %fd1034, 0dBFE62E42FEFA39EF, %fd59;
	fma.rn.f64 	%fd1036, %fd1034, 0dBC7ABC9E3B39803F, %fd1035;
	fma.rn.f64 	%fd1037, %fd1036, 0d3E5ADE1569CE2BDF, 0d3E928AF3FCA213EA;
	fma.rn.f64 	%fd1038, %fd1037, %fd1036, 0d3EC71DEE62401315;
	fma.rn.f64 	%fd1039, %fd1038, %fd1036, 0d3EFA01997C89EB71;
	fma.rn.f64 	%fd1040, %fd1039, %fd1036, 0d3F2A01A014761F65;
	fma.rn.f64 	%fd1041, %fd1040, %fd1036, 0d3F56C16C1852B7AF;
	fma.rn.f64 	%fd1042, %fd1041, %fd1036, 0d3F81111111122322;
	fma.rn.f64 	%fd1043, %fd1042, %fd1036, 0d3FA55555555502A1;
	fma.rn.f64 	%fd1044, %fd1043, %fd1036, 0d3FC5555555555511;
	fma.rn.f64 	%fd1045, %fd1044, %fd1036, 0d3FE000000000000B;
	fma.rn.f64 	%fd1046, %fd1045, %fd1036, 0d3FF0000000000000;
	fma.rn.f64 	%fd2694, %fd1046, %fd1036, 0d3FF0000000000000;
	abs.s32 	%r329, %r58;
	setp.gt.s32 	%p91, %r329, 1022;
	@%p91 bra 	$L__BB2_63;
	shl.b32 	%r335, %r58, 20;
	add.s32 	%r754, %r335, 1072693248;
	bra.uni 	$L__BB2_64;
$L__BB2_63:
	add.s32 	%r330, %r58, 2046;
	shl.b32 	%r331, %r330, 19;
	and.b32  	%r332, %r331, -1048576;
	shl.b32 	%r333, %r330, 20;
	sub.s32 	%r754, %r333, %r332;
	mov.b32 	%r334, 0;
	mov.b64 	%fd1047, {%r334, %r332};
	mul.f64 	%fd2694, %fd1047, %fd2694;
$L__BB2_64:
	mov.b32 	%r336, 0;
	mov.b64 	%fd1048, {%r336, %r754};
	mul.f64 	%fd1049, %fd2694, %fd1048;
	mul.f64 	%fd1050, %fd1049, 0dBC9A6A0D6F814637;
	fma.rn.f64 	%fd1051, %fd1049, 0d3FF40D931FF62706, %fd1050;
	mul.f64 	%fd1052, %fd59, %fd60;
	div.rn.f64 	%fd1053, %fd1051, %fd1052;
	add.f64 	%fd1054, %fd59, 0dBFE0000000000000;
	setp.gtu.f32 	%p92, %f5, 0fC061E400;
	{
	.reg .b32 %temp; 
	mov.b64 	{%r337, %temp}, %fd1054;
	}
	{
	.reg .b32 %temp; 
	mov.b64 	{%temp, %r338}, %fd1054;
	}
	add.s32 	%r339, %r338, -1048576;
	mov.b64 	%fd1055, {%r337, %r339};
	selp.f64 	%fd1056, %fd1054, %fd1055, %p92;
	neg.f64 	%fd1057, %fd1056;
	{ // callseq 9, 0
	.param .b64 param0;
	st.param.f64 	[param0], %fd59;
	.param .b64 param1;
	st.param.f64 	[param1], %fd1057;
	.param .b64 retval0;
	call.uni (retval0), 
	__internal_accurate_pow, 
	(
	param0, 
	param1
	);
	ld.param.f64 	%fd1058, [retval0];
	} // callseq 9
	setp.le.f32 	%p93, %f5, 0fC061E400;
	mul.f64 	%fd1060, %fd1058, %fd1053;
	selp.f64 	%fd1061, %fd1060, %fd1053, %p93;
	mul.f64 	%fd2695, %fd1058, %fd1061;
	bra.uni 	$L__BB2_67;
$L__BB2_65:
	cvt.rmi.f64.f64 	%fd984, %fd46;
	mul.f64 	%fd985, %fd984, 0d3FE0000000000000;
	cvt.rmi.f64.f64 	%fd986, %fd985;
	add.f64 	%fd987, %fd986, %fd986;
	sub.f64 	%fd988, %fd984, %fd987;
	setp.eq.f64 	%p88, %fd988, 0d3FF0000000000000;
	selp.f64 	%fd2695, 0d8000000000000000, 0d0000000000000000, %p88;
	bra.uni 	$L__BB2_67;
$L__BB2_66:
	add.f64 	%fd2695, %fd46, %fd46;
$L__BB2_67:
	mul.f64 	%fd68, %fd45, %fd2695;
	add.f64 	%fd1094, %fd1, %fd23;
	add.f64 	%fd69, %fd1094, %fd46;
	{
	.reg .b32 %temp; 
	mov.b64 	{%temp, %r62}, %fd69;
	}
	mov.b32 	%f7, %r62;
	setp.ltu.f64 	%p98, %fd69, 0d0000000000000000;
	@%p98 bra 	$L__BB2_78;
	setp.geu.f32 	%p99, %f7, 0f40100000;
	@%p99 bra 	$L__BB2_70;
	setp.ge.f32 	%p106, %f7, 0f400C0000;
	add.f64 	%fd1216, %fd69, 0dBFF0000000000000;
	selp.f64 	%fd1217, %fd1216, 0d3FF0000000000000, %p106;
	selp.f64 	%fd1218, %fd1216, %fd69, %p106;
	setp.ge.f32 	%p107, %f7, 0f40040000;
	neg.f64 	%fd1219, %fd1217;
	fma.rn.f64 	%fd1220, %fd1218, %fd1217, %fd1219;
	add.f64 	%fd1221, %fd1218, 0dBFF0000000000000;
	selp.f64 	%fd1222, %fd1220, %fd1217, %p107;
	selp.f64 	%fd1223, %fd1221, %fd1218, %p107;
	setp.ge.f32 	%p108, %f7, 0f3FF80000;
	neg.f64 	%fd1224, %fd1222;
	fma.rn.f64 	%fd1225, %fd1223, %fd1222, %fd1224;
	add.f64 	%fd1226, %fd1223, 0dBFF0000000000000;
	selp.f64 	%fd1227, %fd1225, %fd1222, %p108;
	selp.f64 	%fd1228, %fd1226, %fd1223, %p108;
	setp.ge.f32 	%p109, %f7, 0f3FE00000;
	add.f64 	%fd1229, %fd1228, 0dBFF0000000000000;
	selp.f64 	%fd1230, %fd1229, %fd1228, %p109;
	fma.rn.f64 	%fd1231, %fd1230, 0d3E381B4960FCF5C9, 0dBE8AF7049AE8A594;
	fma.rn.f64 	%fd1232, %fd1231, %fd1230, 0d3EB301D46D4B22F5;
	fma.rn.f64 	%fd1233, %fd1232, %fd1230, 0dBEB50272AEED0FC4;
	fma.rn.f64 	%fd1234, %fd1233, %fd1230, 0dBEF51CE1A40516F8;
	fma.rn.f64 	%fd1235, %fd1234, %fd1230, 0d3F20C8AA7419084C;
	fma.rn.f64 	%fd1236, %fd1235, %fd1230, 0dBF2C3650196BAD8A;
	fma.rn.f64 	%fd1237, %fd1236, %fd1230, 0dBF531711365A3E26;
	fma.rn.f64 	%fd1238, %fd1237, %fd1230, 0d3F7D919C52A7DF35;
	fma.rn.f64 	%fd1239, %fd1238, %fd1230, 0dBF83B4AF28386F4D;
	fma.rn.f64 	%fd1240, %fd1239, %fd1230, 0dBFA59AF103C37B4D;
	fma.rn.f64 	%fd1241, %fd1240, %fd1230, 0d3FC5512320B439EF;
	fma.rn.f64 	%fd1242, %fd1241, %fd1230, 0dBFA5815E8FA26F4F;
	fma.rn.f64 	%fd1243, %fd1242, %fd1230, 0dBFE4FCF4026AFA2B;
	fma.rn.f64 	%fd1244, %fd1243, %fd1230, 0d3FE2788CFC6FB619;
	fma.rn.f64 	%fd1245, %fd1244, %fd1230, 0d3FF0000000000000;
	mul.f64 	%fd1246, %fd69, %fd1245;
	selp.f64 	%fd1247, %fd1245, %fd1246, %p109;
	div.rn.f64 	%fd2699, %fd1227, %fd1247;
	bra.uni 	$L__BB2_89;
$L__BB2_70:
	{
	.reg .b32 %temp; 
	mov.b64 	{%r755, %temp}, %fd69;
	}
	shr.u32 	%r757, %r62, 20;
	setp.gt.u32 	%p100, %r62, 1048575;
	@%p100 bra 	$L__BB2_72;
	mul.f64 	%fd1095, %fd69, 0d4350000000000000;
	{
	.reg .b32 %temp; 
	mov.b64 	{%temp, %r62}, %fd1095;
	}
	{
	.reg .b32 %temp; 
	mov.b64 	{%r755, %temp}, %fd1095;
	}
	shr.u32 	%r340, %r62, 20;
	add.s32 	%r757, %r340, -54;
$L__BB2_72:
	add.s32 	%r758, %r757, -1023;
	and.b32  	%r341, %r62, -2146435073;
	or.b32  	%r342, %r341, 1072693248;
	mov.b64 	%fd2696, {%r755, %r342};
	setp.lt.u32 	%p101, %r342, 1073127583;
	@%p101 bra 	$L__BB2_74;
	{
	.reg .b32 %temp; 
	mov.b64 	{%r343, %temp}, %fd2696;
	}
	{
	.reg .b32 %temp; 
	mov.b64 	{%temp, %r344}, %fd2696;
	}
	add.s32 	%r345, %r344, -1048576;
	mov.b64 	%fd2696, {%r343, %r345};
	add.s32 	%r758, %r757, -1022;
$L__BB2_74:
	add.f64 	%fd1096, %fd2696, 0dBFF0000000000000;
	add.f64 	%fd1097, %fd2696, 0d3FF0000000000000;
	rcp.approx.ftz.f64 	%fd1098, %fd1097;
	neg.f64 	%fd1099, %fd1097;
	fma.rn.f64 	%fd1100, %fd1099, %fd1098, 0d3FF0000000000000;
	fma.rn.f64 	%fd1101, %fd1100, %fd1100, %fd1100;
	fma.rn.f64 	%fd1102, %fd1101, %fd1098, %fd1098;
	mul.f64 	%fd1103, %fd1096, %fd1102;
	fma.rn.f64 	%fd1104, %fd1096, %fd1102, %fd1103;
	mul.f64 	%fd1105, %fd1104, %fd1104;
	fma.rn.f64 	%fd1106, %fd1105, 0d3EB0F5FF7D2CAFE2, 0d3ED0F5D241AD3B5A;
	fma.rn.f64 	%fd1107, %fd1106, %fd1105, 0d3EF3B20A75488A3F;
	fma.rn.f64 	%fd1108, %fd1107, %fd1105, 0d3F1745CDE4FAECD5;
	fma.rn.f64 	%fd1109, %fd1108, %fd1105, 0d3F3C71C7258A578B;
	fma.rn.f64 	%fd1110, %fd1109, %fd1105, 0d3F6249249242B910;
	fma.rn.f64 	%fd1111, %fd1110, %fd1105, 0d3F89999999999DFB;
	sub.f64 	%fd1112, %fd1096, %fd1104;
	add.f64 	%fd1113, %fd1112, %fd1112;
	neg.f64 	%fd1114, %fd1104;
	fma.rn.f64 	%fd1115, %fd1114, %fd1096, %fd1113;
	mul.f64 	%fd1116, %fd1102, %fd1115;
	fma.rn.f64 	%fd1117, %fd1105, %fd1111, 0d3FB5555555555555;
	mov.f64 	%fd1118, 0d3FB5555555555555;
	sub.f64 	%fd1119, %fd1118, %fd1117;
	fma.rn.f64 	%fd1120, %fd1105, %fd1111, %fd1119;
	add.f64 	%fd1121, %fd1120, 0dBC46A4CB00B9E7B0;
	add.f64 	%fd1122, %fd1117, %fd1121;
	sub.f64 	%fd1123, %fd1117, %fd1122;
	add.f64 	%fd1124, %fd1121, %fd1123;
	mul.rn.f64 	%fd1125, %fd1104, %fd1104;
	neg.f64 	%fd1126, %fd1125;
	fma.rn.f64 	%fd1127, %fd1104, %fd1104, %fd1126;
	{
	.reg .b32 %temp; 
	mov.b64 	{%r346, %temp}, %fd1116;
	}
	{
	.reg .b32 %temp; 
	mov.b64 	{%temp, %r347}, %fd1116;
	}
	add.s32 	%r348, %r347, 1048576;
	mov.b64 	%fd1128, {%r346, %r348};
	fma.rn.f64 	%fd1129, %fd1104, %fd1128, %fd1127;
	mul.rn.f64 	%fd1130, %fd1125, %fd1104;
	neg.f64 	%fd1131, %fd1130;
	fma.rn.f64 	%fd1132, %fd1125, %fd1104, %fd1131;
	fma.rn.f64 	%fd1133, %fd1125, %fd1116, %fd1132;
	fma.rn.f64 	%fd1134, %fd1129, %fd1104, %fd1133;
	mul.rn.f64 	%fd1135, %fd1122, %fd1130;
	neg.f64 	%fd1136, %fd1135;
	fma.rn.f64 	%fd1137, %fd1122, %fd1130, %fd1136;
	fma.rn.f64 	%fd1138, %fd1122, %fd1134, %fd1137;
	fma.rn.f64 	%fd1139, %fd1124, %fd1130, %fd1138;
	add.f64 	%fd1140, %fd1135, %fd1139;
	sub.f64 	%fd1141, %fd1135, %fd1140;
	add.f64 	%fd1142, %fd1139, %fd1141;
	add.f64 	%fd1143, %fd1104, %fd1140;
	sub.f64 	%fd1144, %fd1104, %fd1143;
	add.f64 	%fd1145, %fd1140, %fd1144;
	add.f64 	%fd1146, %fd1142, %fd1145;
	add.f64 	%fd1147, %fd1116, %fd1146;
	add.f64 	%fd1148, %fd1143, %fd1147;
	sub.f64 	%fd1149, %fd1143, %fd1148;
	add.f64 	%fd1150, %fd1147, %fd1149;
	xor.b32  	%r349, %r758, -2147483648;
	mov.b32 	%r350, 1127219200;
	mov.b64 	%fd1151, {%r349, %r350};
	mov.b32 	%r351, -2147483648;
	mov.b64 	%fd1152, {%r351, %r350};
	sub.f64 	%fd1153, %fd1151, %fd1152;
	fma.rn.f64 	%fd1154, %fd1153, 0d3FE62E42FEFA39EF, %fd1148;
	fma.rn.f64 	%fd1155, %fd1153, 0dBFE62E42FEFA39EF, %fd1154;
	sub.f64 	%fd1156, %fd1155, %fd1148;
	sub.f64 	%fd1157, %fd1150, %fd1156;
	fma.rn.f64 	%fd1158, %fd1153, 0d3C7ABC9E3B39803F, %fd1157;
	add.f64 	%fd1159, %fd1154, %fd1158;
	sub.f64 	%fd1160, %fd1154, %fd1159;
	add.f64 	%fd1161, %fd1158, %fd1160;
	add.f64 	%fd1162, %fd69, 0dBFE0000000000000;
	mul.rn.f64 	%fd1163, %fd1159, %fd1162;
	neg.f64 	%fd1164, %fd1163;
	fma.rn.f64 	%fd1165, %fd1159, %fd1162, %fd1164;
	fma.rn.f64 	%fd1166, %fd1161, %fd1162, %fd1165;
	add.f64 	%fd1167, %fd1163, %fd1166;
	sub.f64 	%fd1168, %fd1163, %fd1167;
	add.f64 	%fd1169, %fd1166, %fd1168;
	sub.f64 	%fd1170, %fd1167, %fd69;
	sub.f64 	%fd1171, %fd1167, %fd1170;
	sub.f64 	%fd1172, %fd1171, %fd69;
	add.f64 	%fd1173, %fd1169, %fd1172;
	add.f64 	%fd74, %fd1170, %fd1173;
	sub.f64 	%fd1174, %fd1170, %fd74;
	add.f64 	%fd75, %fd1173, %fd1174;
	fma.rn.f64 	%fd1175, %fd74, 0d3FF71547652B82FE, 0d4338000000000000;
	{
	.reg .b32 %temp; 
	mov.b64 	{%r74, %temp}, %fd1175;
	}
	mov.f64 	%fd1176, 0dC338000000000000;
	add.rn.f64 	%fd1177, %fd1175, %fd1176;
	fma.rn.f64 	%fd1178, %fd1177, 0dBFE62E42FEFA39EF, %fd74;
	fma.rn.f64 	%fd1179, %fd1177, 0dBC7ABC9E3B39803F, %fd1178;
	fma.rn.f64 	%fd1180, %fd1179, 0d3E5ADE1569CE2BDF, 0d3E928AF3FCA213EA;
	fma.rn.f64 	%fd1181, %fd1180, %fd1179, 0d3EC71DEE62401315;
	fma.rn.f64 	%fd1182, %fd1181, %fd1179, 0d3EFA01997C89EB71;
	fma.rn.f64 	%fd1183, %fd1182, %fd1179, 0d3F2A01A014761F65;
	fma.rn.f64 	%fd1184, %fd1183, %fd1179, 0d3F56C16C1852B7AF;
	fma.rn.f64 	%fd1185, %fd1184, %fd1179, 0d3F81111111122322;
	fma.rn.f64 	%fd1186, %fd1185, %fd1179, 0d3FA55555555502A1;
	fma.rn.f64 	%fd1187, %fd1186, %fd1179, 0d3FC5555555555511;
	fma.rn.f64 	%fd1188, %fd1187, %fd1179, 0d3FE000000000000B;
	fma.rn.f64 	%fd1189, %fd1188, %fd1179, 0d3FF0000000000000;
	fma.rn.f64 	%fd1190, %fd1189, %fd1179, 0d3FF0000000000000;
	{
	.reg .b32 %temp; 
	mov.b64 	{%r75, %temp}, %fd1190;
	}
	{
	.reg .b32 %temp; 
	mov.b64 	{%temp, %r76}, %fd1190;
	}
	shl.b32 	%r352, %r74, 20;
	add.s32 	%r353, %r352, %r76;
	mov.b64 	%fd2697, {%r75, %r353};
	{
	.reg .b32 %temp; 
	mov.b64 	{%temp, %r354}, %fd74;
	}
	mov.b32 	%f20, %r354;
	abs.f32 	%f8, %f20;
	setp.lt.f32 	%p102, %f8, 0f4086232B;
	@%p102 bra 	$L__BB2_77;
	setp.lt.f64 	%p103, %fd74, 0d0000000000000000;
	add.f64 	%fd1191, %fd74, 0d7FF0000000000000;
	selp.f64 	%fd2697, 0d0000000000000000, %fd1191, %p103;
	setp.geu.f32 	%p104, %f8, 0f40874800;
	@%p104 bra 	$L__BB2_77;
	shr.u32 	%r355, %r74, 31;
	add.s32 	%r356, %r74, %r355;
	shr.s32 	%r357, %r356, 1;
	shl.b32 	%r358, %r357, 20;
	add.s32 	%r359, %r76, %r358;
	mov.b64 	%fd1192, {%r75, %r359};
	sub.s32 	%r360, %r74, %r357;
	shl.b32 	%r361, %r360, 20;
	add.s32 	%r362, %r361, 1072693248;
	mov.b32 	%r363, 0;
	mov.b64 	%fd1193, {%r363, %r362};
	mul.f64 	%fd2697, %fd1193, %fd1192;
$L__BB2_77:
	fma.rn.f64 	%fd1194, %fd75, %fd2697, %fd2697;
	mul.f64 	%fd1195, %fd1194, 0dBCAA6A0D6F814637;
	fma.rn.f64 	%fd1196, %fd1194, 0d40040D931FF62706, %fd1195;
	rcp.approx.ftz.f64 	%fd1197, %fd69;
	neg.f64 	%fd1198, %fd69;
	fma.rn.f64 	%fd1199, %fd1198, %fd1197, 0d3FF0000000000000;
	fma.rn.f64 	%fd1200, %fd1199, %fd1199, %fd1199;
	fma.rn.f64 	%fd1201, %fd1200, %fd1197, %fd1197;
	fma.rn.f64 	%fd1202, %fd1201, 0dBF64BEE47C38A637, 0d3F73C25DA81303D5;
	fma.rn.f64 	%fd1203, %fd1202, %fd1201, 0dBF6B7C37A96CFC72;
	fma.rn.f64 	%fd1204, %fd1203, %fd1201, 0d3F35A85ABDE1E324;
	fma.rn.f64 	%fd1205, %fd1204, %fd1201, 0d3F4A8B28F07B3F05;
	fma.rn.f64 	%fd1206, %fd1205, %fd1201, 0dBF0A15D1D45A282F;
	fma.rn.f64 	%fd1207, %fd1206, %fd1201, 0dBF4367D3468CB5BE;
	fma.rn.f64 	%fd1208, %fd1207, %fd1201, 0d3F12471B0E9F1005;
	fma.rn.f64 	%fd1209, %fd1208, %fd1201, 0d3F49B1004744D5C4;
	fma.rn.f64 	%fd1210, %fd1209, %fd1201, 0dBF2E13CE69AB4B7F;
	fma.rn.f64 	%fd1211, %fd1210, %fd1201, 0dBF65F7268ECF8A01;
	fma.rn.f64 	%fd1212, %fd1211, %fd1201, 0d3F6C71C71C71ACE0;
	fma.rn.f64 	%fd1213, %fd1212, %fd1201, 0d3FB5555555555556;
	mul.f64 	%fd1214, %fd1201, %fd1213;
	fma.rn.f64 	%fd1215, %fd1214, %fd1196, %fd1196;
	setp.ge.f64 	%p105, %fd69, 0d406573FAE561F648;
	selp.f64 	%fd2699, 0d7FF0000000000000, %fd1215, %p105;
	bra.uni 	$L__BB2_89;
$L__BB2_78:
	setp.geu.f64 	%p110, %fd69, 0d0000000000000000;
	@%p110 bra 	$L__BB2_88;
	cvt.rzi.f64.f64 	%fd1249, %fd69;
	setp.eq.f64 	%p111, %fd69, %fd1249;
	mov.f64 	%fd2699, 0dFFF8000000000000;
	@%p111 bra 	$L__BB2_89;
	setp.leu.f32 	%p112, %f7, 0fC0100000;
	@%p112 bra 	$L__BB2_82;
	setp.le.f32 	%p120, %f7, 0fC00C0000;
	fma.rn.f64 	%fd1328, %fd69, %fd69, %fd69;
	add.f64 	%fd1329, %fd69, 0d3FF0000000000000;
	selp.f64 	%fd1330, %fd1328, %fd69, %p120;
	selp.f64 	%fd1331, %fd1329, %fd69, %p120;
	setp.le.f32 	%p121, %f7, 0fC0040000;
	fma.rn.f64 	%fd1332, %fd1331, %fd1330, %fd1330;
	add.f64 	%fd1333, %fd1331, 0d3FF0000000000000;
	selp.f64 	%fd1334, %fd1332, %fd1330, %p121;
	selp.f64 	%fd1335, %fd1333, %fd1331, %p121;
	setp.le.f32 	%p122, %f7, 0fBFF80000;
	fma.rn.f64 	%fd1336, %fd1335, %fd1334, %fd1334;
	add.f64 	%fd1337, %fd1335, 0d3FF0000000000000;
	selp.f64 	%fd1338, %fd1336, %fd1334, %p122;
	selp.f64 	%fd1339, %fd1337, %fd1335, %p122;
	setp.le.f32 	%p123, %f7, 0fBFE00000;
	fma.rn.f64 	%fd1340, %fd1339, %fd1338, %fd1338;
	add.f64 	%fd1341, %fd1339, 0d3FF0000000000000;
	selp.f64 	%fd1342, %fd1340, %fd1338, %p123;
	selp.f64 	%fd1343, %fd1341, %fd1339, %p123;
	fma.rn.f64 	%fd1344, %fd1343, 0d3E381B4960FCF5C9, 0dBE8AF7049AE8A594;
	fma.rn.f64 	%fd1345, %fd1344, %fd1343, 0d3EB301D46D4B22F5;
	fma.rn.f64 	%fd1346, %fd1345, %fd1343, 0dBEB50272AEED0FC4;
	fma.rn.f64 	%fd1347, %fd1346, %fd1343, 0dBEF51CE1A40516F8;
	fma.rn.f64 	%fd1348, %fd1347, %fd1343, 0d3F20C8AA7419084C;
	fma.rn.f64 	%fd1349, %fd1348, %fd1343, 0dBF2C3650196BAD8A;
	fma.rn.f64 	%fd1350, %fd1349, %fd1343, 0dBF531711365A3E26;
	fma.rn.f64 	%fd1351, %fd1350, %fd1343, 0d3F7D919C52A7DF35;
	fma.rn.f64 	%fd1352, %fd1351, %fd1343, 0dBF83B4AF28386F4D;
	fma.rn.f64 	%fd1353, %fd1352, %fd1343, 0dBFA59AF103C37B4D;
	fma.rn.f64 	%fd1354, %fd1353, %fd1343, 0d3FC5512320B439EF;
	fma.rn.f64 	%fd1355, %fd1354, %fd1343, 0dBFA5815E8FA26F4F;
	fma.rn.f64 	%fd1356, %fd1355, %fd1343, 0dBFE4FCF4026AFA2B;
	fma.rn.f64 	%fd1357, %fd1356, %fd1343, 0d3FE2788CFC6FB619;
	fma.rn.f64 	%fd1358, %fd1357, %fd1343, 0d3FF0000000000000;
	mul.f64 	%fd1359, %fd1342, %fd1358;
	rcp.rn.f64 	%fd2699, %fd1359;
	bra.uni 	$L__BB2_89;
$L__BB2_82:
	setp.leu.f32 	%p113, %f7, 0fC0672000;
	@%p113 bra 	$L__BB2_87;
	{
	.reg .b32 %temp; 
	mov.b64 	{%r364, %temp}, %fd69;
	}
	add.s32 	%r365, %r62, 1048576;
	mov.b64 	%fd1255, {%r364, %r365};
	cvt.rni.f64.f64 	%fd1256, %fd1255;
	cvt.rzi.s64.f64 	%rd53, %fd1256;
	cvt.u32.u64 	%r366, %rd53;
	fma.rn.f64 	%fd1257, %fd1256, 0dBFE0000000000000, %fd69;
	mul.f64 	%fd1258, %fd1257, 0d3CA1A62633145C07;
	fma.rn.f64 	%fd1259, %fd1257, 0d400921FB54442D18, %fd1258;
	shl.b64 	%rd54, %rd53, 6;
	and.b64  	%rd55, %rd54, 64;
	mov.u64 	%rd56, __cudart_sin_cos_coeffs;
	add.s64 	%rd57, %rd56, %rd55;
	mul.rn.f64 	%fd1260, %fd1259, %fd1259;
	and.b64  	%rd58, %rd53, 1;
	setp.eq.b64 	%p115, %rd58, 1;
	selp.f64 	%fd1261, 0dBDA8FF8320FD8164, 0d3DE5DB65F9785EBA, %p115;
	ld.global.nc.v2.f64 	{%fd1262, %fd1263}, [%rd57];
	fma.rn.f64 	%fd1264, %fd1261, %fd1260, %fd1262;
	fma.rn.f64 	%fd1265, %fd1264, %fd1260, %fd1263;
	ld.global.nc.v2.f64 	{%fd1266, %fd1267}, [%rd57+16];
	fma.rn.f64 	%fd1268, %fd1265, %fd1260, %fd1266;
	fma.rn.f64 	%fd1269, %fd1268, %fd1260, %fd1267;
	ld.global.nc.v2.f64 	{%fd1270, %fd1271}, [%rd57+32];
	fma.rn.f64 	%fd1272, %fd1269, %fd1260, %fd1270;
	fma.rn.f64 	%fd1273, %fd1272, %fd1260, %fd1271;
	fma.rn.f64 	%fd1274, %fd1273, %fd1259, %fd1259;
	fma.rn.f64 	%fd1275, %fd1273, %fd1260, 0d3FF0000000000000;
	selp.f64 	%fd1276, %fd1275, %fd1274, %p115;
	and.b32  	%r367, %r366, 2;
	setp.eq.s32 	%p116, %r367, 0;
	mov.f64 	%fd1277, 0d0000000000000000;
	sub.f64 	%fd1278, %fd1277, %fd1276;
	selp.f64 	%fd1279, %fd1276, %fd1278, %p116;
	abs.f64 	%fd82, %fd69;
	rcp.approx.ftz.f64 	%fd1280, %fd82;
	neg.f64 	%fd1281, %fd82;
	fma.rn.f64 	%fd1282, %fd1281, %fd1280, 0d3FF0000000000000;
	fma.rn.f64 	%fd1283, %fd1282, %fd1282, %fd1282;
	fma.rn.f64 	%fd1284, %fd1283, %fd1280, %fd1280;
	fma.rn.f64 	%fd1285, %fd1284, 0dBF64BEE47C38A637, 0d3F73C25DA81303D5;
	fma.rn.f64 	%fd1286, %fd1285, %fd1284, 0dBF6B7C37A96CFC72;
	fma.rn.f64 	%fd1287, %fd1286, %fd1284, 0d3F35A85ABDE1E324;
	fma.rn.f64 	%fd1288, %fd1287, %fd1284, 0d3F4A8B28F07B3F05;
	fma.rn.f64 	%fd1289, %fd1288, %fd1284, 0dBF0A15D1D45A282F;
	fma.rn.f64 	%fd1290, %fd1289, %fd1284, 0dBF4367D3468CB5BE;
	fma.rn.f64 	%fd1291, %fd1290, %fd1284, 0d3F12471B0E9F1005;
	fma.rn.f64 	%fd1292, %fd1291, %fd1284, 0d3F49B1004744D5C4;
	fma.rn.f64 	%fd1293, %fd1292, %fd1284, 0dBF2E13CE69AB4B7F;
	fma.rn.f64 	%fd1294, %fd1293, %fd1284, 0dBF65F7268ECF8A01;
	fma.rn.f64 	%fd1295, %fd1294, %fd1284, 0d3F6C71C71C71ACE0;
	fma.rn.f64 	%fd1296, %fd1295, %fd1284, 0d3FB5555555555556;
	mul.f64 	%fd1297, %fd1284, %fd1296;
	fma.rn.f64 	%fd83, %fd1297, %fd1279, %fd1279;
	fma.rn.f64 	%fd1298, %fd82, 0d3FF71547652B82FE, 0d4338000000000000;
	{
	.reg .b32 %temp; 
	mov.b64 	{%r77, %temp}, %fd1298;
	}
	mov.f64 	%fd1299, 0dC338000000000000;
	add.rn.f64 	%fd1300, %fd1298, %fd1299;
	fma.rn.f64 	%fd1301, %fd1300, 0dBFE62E42FEFA39EF, %fd82;
	fma.rn.f64 	%fd1302, %fd1300, 0dBC7ABC9E3B39803F, %fd1301;
	fma.rn.f64 	%fd1303, %fd1302, 0d3E5ADE1569CE2BDF, 0d3E928AF3FCA213EA;
	fma.rn.f64 	%fd1304, %fd1303, %fd1302, 0d3EC71DEE62401315;
	fma.rn.f64 	%fd1305, %fd1304, %fd1302, 0d3EFA01997C89EB71;
	fma.rn.f64 	%fd1306, %fd1305, %fd1302, 0d3F2A01A014761F65;
	fma.rn.f64 	%fd1307, %fd1306, %fd1302, 0d3F56C16C1852B7AF;
	fma.rn.f64 	%fd1308, %fd1307, %fd1302, 0d3F81111111122322;
	fma.rn.f64 	%fd1309, %fd1308, %fd1302, 0d3FA55555555502A1;
	fma.rn.f64 	%fd1310, %fd1309, %fd1302, 0d3FC5555555555511;
	fma.rn.f64 	%fd1311, %fd1310, %fd1302, 0d3FE000000000000B;
	fma.rn.f64 	%fd1312, %fd1311, %fd1302, 0d3FF0000000000000;
	fma.rn.f64 	%fd2698, %fd1312, %fd1302, 0d3FF0000000000000;
	abs.s32 	%r368, %r77;
	setp.gt.s32 	%p117, %r368, 1022;
	@%p117 bra 	$L__BB2_85;
	shl.b32 	%r374, %r77, 20;
	add.s32 	%r759, %r374, 1072693248;
	bra.uni 	$L__BB2_86;
$L__BB2_85:
	add.s32 	%r369, %r77, 2046;
	shl.b32 	%r370, %r369, 19;
	and.b32  	%r371, %r370, -1048576;
	shl.b32 	%r372, %r369, 20;
	sub.s32 	%r759, %r372, %r371;
	mov.b32 	%r373, 0;
	mov.b64 	%fd1313, {%r373, %r371};
	mul.f64 	%fd2698, %fd1313, %fd2698;
$L__BB2_86:
	mov.b32 	%r375, 0;
	mov.b64 	%fd1314, {%r375, %r759};
	mul.f64 	%fd1315, %fd2698, %fd1314;
	mul.f64 	%fd1316, %fd1315, 0dBC9A6A0D6F814637;
	fma.rn.f64 	%fd1317, %fd1315, 0d3FF40D931FF62706, %fd1316;
	mul.f64 	%fd1318, %fd82, %fd83;
	div.rn.f64 	%fd1319, %fd1317, %fd1318;
	add.f64 	%fd1320, %fd82, 0dBFE0000000000000;
	setp.gtu.f32 	%p118, %f7, 0fC061E400;
	{
	.reg .b32 %temp; 
	mov.b64 	{%r376, %temp}, %fd1320;
	}
	{
	.reg .b32 %temp; 
	mov.b64 	{%temp, %r377}, %fd1320;
	}
	add.s32 	%r378, %r377, -1048576;
	mov.b64 	%fd1321, {%r376, %r378};
	selp.f64 	%fd1322, %fd1320, %fd1321, %p118;
	neg.f64 	%fd1323, %fd1322;
	{ // callseq 10, 0
	.param .b64 param0;
	st.param.f64 	[param0], %fd82;
	.param .b64 param1;
	st.param.f64 	[param1], %fd1323;
	.param .b64 retval0;
	call.uni (retval0), 
	__internal_accurate_pow, 
	(
	param0, 
	param1
	);
	ld.param.f64 	%fd1324, [retval0];
	} // callseq 10
	setp.le.f32 	%p119, %f7, 0fC061E400;
	mul.f64 	%fd1326, %fd1324, %fd1319;
	selp.f64 	%fd1327, %fd1326, %fd1319, %p119;
	mul.f64 	%fd2699, %fd1324, %fd1327;
	bra.uni 	$L__BB2_89;
$L__BB2_87:
	cvt.rmi.f64.f64 	%fd1250, %fd69;
	mul.f64 	%fd1251, %fd1250, 0d3FE0000000000000;
	cvt.rmi.f64.f64 	%fd1252, %fd1251;
	add.f64 	%fd1253, %fd1252, %fd1252;
	sub.f64 	%fd1254, %fd1250, %fd1253;
	setp.eq.f64 	%p114, %fd1254, 0d3FF0000000000000;
	selp.f64 	%fd2699, 0d8000000000000000, 0d0000000000000000, %p114;
	bra.uni 	$L__BB2_89;
$L__BB2_88:
	add.f64 	%fd2699, %fd69, %fd69;
$L__BB2_89:
	div.rn.f64 	%fd91, %fd68, %fd2699;
	bar.sync 	0;
	cvta.to.global.u64 	%rd59, %rd18;
	mul.wide.s32 	%rd60, %r1, 8;
	add.s64 	%rd5, %rd59, %rd60;
	ld.global.f64 	%fd92, [%rd5];
	ld.global.f64 	%fd1360, [%rd2];
	div.rn.f64 	%fd1361, %fd1360, %fd295;
	add.f64 	%fd93, %fd1361, 0dBFF0000000000000;
	{
	.reg .b32 %temp; 
	mov.b64 	{%temp, %r81}, %fd92;
	}
	{
	.reg .b32 %temp; 
	mov.b64 	{%temp, %r82}, %fd93;
	}
	shr.u32 	%r379, %r82, 20;
	and.b32  	%r380, %r379, 2047;
	add.s32 	%r381, %r380, -1012;
	mov.b64 	%rd61, %fd93;
	shl.b64 	%rd6, %rd61, %r381;
	setp.eq.s64 	%p3, %rd6, -9223372036854775808;
	abs.f64 	%fd94, %fd92;
	setp.neu.f64 	%p124, %fd92, 0d0000000000000000;
	@%p124 bra 	$L__BB2_91;
	setp.eq.s64 	%p127, %rd6, -9223372036854775808;
	abs.f64 	%fd1370, %fd93;
	setp.neu.f64 	%p128, %fd1370, 0d3FE0000000000000;
	and.pred  	%p3, %p128, %p127;
	selp.b32 	%r382, %r81, 0, %p3;
	setp.lt.s32 	%p129, %r82, 0;
	or.b32  	%r383, %r382, 2146435072;
	selp.b32 	%r384, %r383, %r382, %p129;
	mov.b32 	%r385, 0;
	mov.b64 	%fd2701, {%r385, %r384};
	bra.uni 	$L__BB2_92;
$L__BB2_91:
	{ // callseq 11, 0
	.param .b64 param0;
	st.param.f64 	[param0], %fd94;
	.param .b64 param1;
	st.param.f64 	[param1], %fd93;
	.param .b64 retval0;
	call.uni (retval0), 
	__internal_accurate_pow, 
	(
	param0, 
	param1
	);
	ld.param.f64 	%fd1362, [retval0];
	} // callseq 11
	setp.lt.s32 	%p125, %r81, 0;
	cvt.rzi.f64.f64 	%fd1364, %fd93;
	setp.neu.f64 	%p126, %fd93, %fd1364;
	neg.f64 	%fd1366, %fd1362;
	selp.f64 	%fd1367, %fd1366, %fd1362, %p3;
	selp.f64 	%fd1368, %fd1367, %fd1362, %p125;
	selp.f64 	%fd1369, 0dFFF8000000000000, %fd1368, %p126;
	selp.f64 	%fd2701, %fd1369, %fd1368, %p125;
$L__BB2_92:
	add.f64 	%fd1371, %fd92, %fd93;
	{
	.reg .b32 %temp; 
	mov.b64 	{%temp, %r386}, %fd1371;
	}
	and.b32  	%r387, %r386, 2146435072;
	setp.ne.s32 	%p130, %r387, 2146435072;
	@%p130 bra 	$L__BB2_99;
	setp.num.f64 	%p131, %fd92, %fd92;
	setp.num.f64 	%p132, %fd93, %fd93;
	and.pred  	%p133, %p131, %p132;
	@%p133 bra 	$L__BB2_95;
	add.rn.f64 	%fd2701, %fd92, %fd93;
	bra.uni 	$L__BB2_99;
$L__BB2_95:
	abs.f64 	%fd1372, %fd93;
	setp.neu.f64 	%p134, %fd1372, 0d7FF0000000000000;
	@%p134 bra 	$L__BB2_97;
	setp.gt.f64 	%p139, %fd94, 0d3FF0000000000000;
	selp.b32 	%r395, 2146435072, 0, %p139;
	setp.lt.s32 	%p140, %r82, 0;
	xor.b32  	%r396, %r395, 2146435072;
	selp.b32 	%r397, %r396, %r395, %p140;
	setp.eq.f64 	%p141, %fd92, 0dBFF0000000000000;
	selp.b32 	%r398, 1072693248, %r397, %p141;
	mov.b32 	%r399, 0;
	mov.b64 	%fd2701, {%r399, %r398};
	bra.uni 	$L__BB2_99;
$L__BB2_97:
	setp.neu.f64 	%p135, %fd94, 0d7FF0000000000000;
	@%p135 bra 	$L__BB2_99;
	setp.lt.s32 	%p136, %r81, 0;
	setp.lt.s32 	%p137, %r82, 0;
	selp.b32 	%r388, 0, 2146435072, %p137;
	and.b32  	%r389, %r82, 2147483647;
	setp.ne.s32 	%p138, %r389, 1071644672;
	or.b32  	%r390, %r388, -2147483648;
	selp.b32 	%r391, %r390, %r388, %p138;
	selp.b32 	%r392, %r391, %r388, %p3;
	selp.b32 	%r393, %r392, %r388, %p136;
	mov.b32 	%r394, 0;
	mov.b64 	%fd2701, {%r394, %r393};
$L__BB2_99:
	setp.eq.f64 	%p142, %fd92, 0d3FF0000000000000;
	setp.eq.f64 	%p143, %fd93, 0d0000000000000000;
	selp.f64 	%fd1373, 0d3FF0000000000000, %fd2701, %p143;
	selp.f64 	%fd102, 0d3FF0000000000000, %fd1373, %p142;
	cvta.to.global.u64 	%rd62, %rd19;
	add.s64 	%rd7, %rd62, %rd60;
	ld.global.f64 	%fd103, [%rd7];
	ld.global.f64 	%fd1374, [%rd3];
	div.rn.f64 	%fd1375, %fd1374, %fd295;
	add.f64 	%fd104, %fd1375, 0dBFF0000000000000;
	{
	.reg .b32 %temp; 
	mov.b64 	{%temp, %r83}, %fd103;
	}
	{
	.reg .b32 %temp; 
	mov.b64 	{%temp, %r84}, %fd104;
	}
	shr.u32 	%r400, %r84, 20;
	and.b32  	%r401, %r400, 2047;
	add.s32 	%r402, %r401, -1012;
	mov.b64 	%rd64, %fd104;
	shl.b64 	%rd8, %rd64, %r402;
	setp.eq.s64 	%p6, %rd8, -9223372036854775808;
	abs.f64 	%fd105, %fd103;
	setp.neu.f64 	%p144, %fd103, 0d0000000000000000;
	@%p144 bra 	$L__BB2_101;
	setp.eq.s64 	%p147, %rd8, -9223372036854775808;
	abs.f64 	%fd1384, %fd104;
	setp.neu.f64 	%p148, %fd1384, 0d3FE0000000000000;
	and.pred  	%p6, %p148, %p147;
	selp.b32 	%r403, %r83, 0, %p6;
	setp.lt.s32 	%p149, %r84, 0;
	or.b32  	%r404, %r403, 2146435072;
	selp.b32 	%r405, %r404, %r403, %p149;
	mov.b32 	%r406, 0;
	mov.b64 	%fd2703, {%r406, %r405};
	bra.uni 	$L__BB2_102;
$L__BB2_101:
	{ // callseq 12, 0
	.param .b64 param0;
	st.param.f64 	[param0], %fd105;
	.param .b64 param1;
	st.param.f64 	[param1], %fd104;
	.param .b64 retval0;
	call.uni (retval0), 
	__internal_accurate_pow, 
	(
	param0, 
	param1
	);
	ld.param.f64 	%fd1376, [retval0];
	} // callseq 12
	setp.lt.s32 	%p145, %r83, 0;
	cvt.rzi.f64.f64 	%fd1378, %fd104;
	setp.neu.f64 	%p146, %fd104, %fd1378;
	neg.f64 	%fd1380, %fd1376;
	selp.f64 	%fd1381, %fd1380, %fd1376, %p6;
	selp.f64 	%fd1382, %fd1381, %fd1376, %p145;
	selp.f64 	%fd1383, 0dFFF8000000000000, %fd1382, %p146;
	selp.f64 	%fd2703, %fd1383, %fd1382, %p145;
$L__BB2_102:
	add.f64 	%fd1385, %fd103, %fd104;
	{
	.reg .b32 %temp; 
	mov.b64 	{%temp, %r407}, %fd1385;
	}
	and.b32  	%r408, %r407, 2146435072;
	setp.ne.s32 	%p150, %r408, 2146435072;
	@%p150 bra 	$L__BB2_109;
	setp.num.f64 	%p151, %fd103, %fd103;
	setp.num.f64 	%p152, %fd104, %fd104;
	and.pred  	%p153, %p151, %p152;
	@%p153 bra 	$L__BB2_105;
	add.rn.f64 	%fd2703, %fd103, %fd104;
	bra.uni 	$L__BB2_109;
$L__BB2_105:
	abs.f64 	%fd1386, %fd104;
	setp.neu.f64 	%p154, %fd1386, 0d7FF0000000000000;
	@%p154 bra 	$L__BB2_107;
	setp.gt.f64 	%p159, %fd105, 0d3FF0000000000000;
	selp.b32 	%r416, 2146435072, 0, %p159;
	setp.lt.s32 	%p160, %r84, 0;
	xor.b32  	%r417, %r416, 2146435072;
	selp.b32 	%r418, %r417, %r416, %p160;
	setp.eq.f64 	%p161, %fd103, 0dBFF0000000000000;
	selp.b32 	%r419, 1072693248, %r418, %p161;
	mov.b32 	%r420, 0;
	mov.b64 	%fd2703, {%r420, %r419};
	bra.uni 	$L__BB2_109;
$L__BB2_107:
	setp.neu.f64 	%p155, %fd105, 0d7FF0000000000000;
	@%p155 bra 	$L__BB2_109;
	setp.lt.s32 	%p156, %r83, 0;
	setp.lt.s32 	%p157, %r84, 0;
	selp.b32 	%r409, 0, 2146435072, %p157;
	and.b32  	%r410, %r84, 2147483647;
	setp.ne.s32 	%p158, %r410, 1071644672;
	or.b32  	%r411, %r409, -2147483648;
	selp.b32 	%r412, %r411, %r409, %p158;
	selp.b32 	%r413, %r412, %r409, %p6;
	selp.b32 	%r414, %r413, %r409, %p156;
	mov.b32 	%r415, 0;
	mov.b64 	%fd2703, {%r415, %r414};
$L__BB2_109:
	setp.eq.f64 	%p162, %fd103, 0d3FF0000000000000;
	setp.eq.f64 	%p163, %fd104, 0d0000000000000000;
	selp.f64 	%fd1387, 0d3FF0000000000000, %fd2703, %p163;
	selp.f64 	%fd1388, 0d3FF0000000000000, %fd1387, %p162;
	mul.f64 	%fd113, %fd102, %fd1388;
	cvta.to.global.u64 	%rd65, %rd20;
	mul.wide.s32 	%rd66, %r1, 8;
	add.s64 	%rd9, %rd65, %rd66;
	ld.global.f64 	%fd114, [%rd9];
	ld.global.f64 	%fd1389, [%rd4];
	div.rn.f64 	%fd1390, %fd1389, %fd295;
	add.f64 	%fd115, %fd1390, 0dBFF0000000000000;
	{
	.reg .b32 %temp; 
	mov.b64 	{%temp, %r85}, %fd114;
	}
	{
	.reg .b32 %temp; 
	mov.b64 	{%temp, %r86}, %fd115;
	}
	shr.u32 	%r421, %r86, 20;
	and.b32  	%r422, %r421, 2047;
	add.s32 	%r423, %r422, -1012;
	mov.b64 	%rd67, %fd115;
	shl.b64 	%rd10, %rd67, %r423;
	setp.eq.s64 	%p9, %rd10, -9223372036854775808;
	abs.f64 	%fd116, %fd114;
	setp.neu.f64 	%p164, %fd114, 0d0000000000000000;
	@%p164 bra 	$L__BB2_111;
	setp.eq.s64 	%p167, %rd10, -9223372036854775808;
	abs.f64 	%fd1399, %fd115;
	setp.neu.f64 	%p168, %fd1399, 0d3FE0000000000000;
	and.pred  	%p9, %p168, %p167;
	selp.b32 	%r424, %r85, 0, %p9;
	setp.lt.s32 	%p169, %r86, 0;
	or.b32  	%r425, %r424, 2146435072;
	selp.b32 	%r426, %r425, %r424, %p169;
	mov.b32 	%r427, 0;
	mov.b64 	%fd2705, {%r427, %r426};
	bra.uni 	$L__BB2_112;
$L__BB2_111:
	{ // callseq 13, 0
	.param .b64 param0;
	st.param.f64 	[param0], %fd116;
	.param .b64 param1;
	st.param.f64 	[param1], %fd115;
	.param .b64 retval0;
	call.uni (retval0), 
	__internal_accurate_pow, 
	(
	param0, 
	param1
	);
	ld.param.f64 	%fd1391, [retval0];
	} // callseq 13
	setp.lt.s32 	%p165, %r85, 0;
	cvt.rzi.f64.f64 	%fd1393, %fd115;
	setp.neu.f64 	%p166, %fd115, %fd1393;
	neg.f64 	%fd1395, %fd1391;
	selp.f64 	%fd1396, %fd1395, %fd1391, %p9;
	selp.f64 	%fd1397, %fd1396, %fd1391, %p165;
	selp.f64 	%fd1398, 0dFFF8000000000000, %fd1397, %p166;
	selp.f64 	%fd2705, %fd1398, %fd1397, %p165;
$L__BB2_112:
	add.f64 	%fd1400, %fd114, %fd115;
	{
	.reg .b32 %temp; 
	mov.b64 	{%temp, %r428}, %fd1400;
	}
	and.b32  	%r429, %r428, 2146435072;
	setp.ne.s32 	%p170, %r429, 2146435072;
	@%p170 bra 	$L__BB2_119;
	setp.num.f64 	%p171, %fd114, %fd114;
	setp.num.f64 	%p172, %fd115, %fd115;
	and.pred  	%p173, %p171, %p172;
	@%p173 bra 	$L__BB2_115;
	add.rn.f64 	%fd2705, %fd114, %fd115;
	bra.uni 	$L__BB2_119;
$L__BB2_115:
	abs.f64 	%fd1401, %fd115;
	setp.neu.f64 	%p174, %fd1401, 0d7FF0000000000000;
	@%p174 bra 	$L__BB2_117;
	setp.gt.f64 	%p179, %fd116, 0d3FF0000000000000;
	selp.b32 	%r437, 2146435072, 0, %p179;
	setp.lt.s32 	%p180, %r86, 0;
	xor.b32  	%r438, %r437, 2146435072;
	selp.b32 	%r439, %r438, %r437, %p180;
	setp.eq.f64 	%p181, %fd114, 0dBFF0000000000000;
	selp.b32 	%r440, 1072693248, %r439, %p181;
	mov.b32 	%r441, 0;
	mov.b64 	%fd2705, {%r441, %r440};
	bra.uni 	$L__BB2_119;
$L__BB2_117:
	setp.neu.f64 	%p175, %fd116, 0d7FF0000000000000;
	@%p175 bra 	$L__BB2_119;
	setp.lt.s32 	%p176, %r85, 0;
	setp.lt.s32 	%p177, %r86, 0;
	selp.b32 	%r430, 0, 2146435072, %p177;
	and.b32  	%r431, %r86, 2147483647;
	setp.ne.s32 	%p178, %r431, 1071644672;
	or.b32  	%r432, %r430, -2147483648;
	selp.b32 	%r433, %r432, %r430, %p178;
	selp.b32 	%r434, %r433, %r430, %p9;
	selp.b32 	%r435, %r434, %r430, %p176;
	mov.b32 	%r436, 0;
	mov.b64 	%fd2705, {%r436, %r435};
$L__BB2_119:
	setp.eq.f64 	%p182, %fd114, 0d3FF0000000000000;
	setp.eq.f64 	%p183, %fd115, 0d0000000000000000;
	selp.f64 	%fd1402, 0d3FF0000000000000, %fd2705, %p183;
	selp.f64 	%fd1403, 0d3FF0000000000000, %fd1402, %p182;
	mul.f64 	%fd1404, %fd113, %fd1403;
	div.rn.f64 	%fd2734, %fd1404, %fd91;
	bar.sync 	0;
	ld.global.f64 	%fd1405, [%rd5];
	div.rn.f64 	%fd125, %fd1405, %fd295;
	{
	.reg .b32 %temp; 
	mov.b64 	{%temp, %r87}, %fd125;
	}
	mov.b32 	%f9, %r87;
	setp.ltu.f64 	%p184, %fd125, 0d0000000000000000;
	@%p184 bra 	$L__BB2_130;
	setp.geu.f32 	%p185, %f9, 0f40100000;
	@%p185 bra 	$L__BB2_122;
	setp.ge.f32 	%p192, %f9, 0f400C0000;
	add.f64 	%fd1527, %fd125, 0dBFF0000000000000;
	selp.f64 	%fd1528, %fd1527, 0d3FF0000000000000, %p192;
	selp.f64 	%fd1529, %fd1527, %fd125, %p192;
	setp.ge.f32 	%p193, %f9, 0f40040000;
	neg.f64 	%fd1530, %fd1528;
	fma.rn.f64 	%fd1531, %fd1529, %fd1528, %fd1530;
	add.f64 	%fd1532, %fd1529, 0dBFF0000000000000;
	selp.f64 	%fd1533, %fd1531, %fd1528, %p193;
	selp.f64 	%fd1534, %fd1532, %fd1529, %p193;
	setp.ge.f32 	%p194, %f9, 0f3FF80000;
	neg.f64 	%fd1535, %fd1533;
	fma.rn.f64 	%fd1536, %fd1534, %fd1533, %fd1535;
	add.f64 	%fd1537, %fd1534, 0dBFF0000000000000;
	selp.f64 	%fd1538, %fd1536, %fd1533, %p194;
	selp.f64 	%fd1539, %fd1537, %fd1534, %p194;
	setp.ge.f32 	%p195, %f9, 0f3FE00000;
	add.f64 	%fd1540, %fd1539, 0dBFF0000000000000;
	selp.f64 	%fd1541, %fd1540, %fd1539, %p195;
	fma.rn.f64 	%fd1542, %fd1541, 0d3E381B4960FCF5C9, 0dBE8AF7049AE8A594;
	fma.rn.f64 	%fd1543, %fd1542, %fd1541, 0d3EB301D46D4B22F5;
	fma.rn.f64 	%fd1544, %fd1543, %fd1541, 0dBEB50272AEED0FC4;
	fma.rn.f64 	%fd1545, %fd1544, %fd1541, 0dBEF51CE1A40516F8;
	fma.rn.f64 	%fd1546, %fd1545, %fd1541, 0d3F20C8AA7419084C;
	fma.rn.f64 	%fd1547, %fd1546, %fd1541, 0dBF2C3650196BAD8A;
	fma.rn.f64 	%fd1548, %fd1547, %fd1541, 0dBF531711365A3E26;
	fma.rn.f64 	%fd1549, %fd1548, %fd1541, 0d3F7D919C52A7DF35;
	fma.rn.f64 	%fd1550, %fd1549, %fd1541, 0dBF83B4AF28386F4D;
	fma.rn.f64 	%fd1551, %fd1550, %fd1541, 0dBFA59AF103C37B4D;
	fma.rn.f64 	%fd1552, %fd1551, %fd1541, 0d3FC5512320B439EF;
	fma.rn.f64 	%fd1553, %fd1552, %fd1541, 0dBFA5815E8FA26F4F;
	fma.rn.f64 	%fd1554, %fd1553, %fd1541, 0dBFE4FCF4026AFA2B;
	fma.rn.f64 	%fd1555, %fd1554, %fd1541, 0d3FE2788CFC6FB619;
	fma.rn.f64 	%fd1556, %fd1555, %fd1541, 0d3FF0000000000000;
	mul.f64 	%fd1557, %fd125, %fd1556;
	selp.f64 	%fd1558, %fd1556, %fd1557, %p195;
	div.rn.f64 	%fd2709, %fd1538, %fd1558;
	bra.uni 	$L__BB2_141;
$L__BB2_122:
	{
	.reg .b32 %temp; 
	mov.b64 	{%r760, %temp}, %fd125;
	}
	shr.u32 	%r762, %r87, 20;
	setp.gt.u32 	%p186, %r87, 1048575;
	@%p186 bra 	$L__BB2_124;
	mul.f64 	%fd1406, %fd125, 0d4350000000000000;
	{
	.reg .b32 %temp; 
	mov.b64 	{%temp, %r87}, %fd1406;
	}
	{
	.reg .b32 %temp; 
	mov.b64 	{%r760, %temp}, %fd1406;
	}
	shr.u32 	%r442, %r87, 20;
	add.s32 	%r762, %r442, -54;
$L__BB2_124:
	add.s32 	%r763, %r762, -1023;
	and.b32  	%r443, %r87, -2146435073;
	or.b32  	%r444, %r443, 1072693248;
	mov.b64 	%fd2706, {%r760, %r444};
	setp.lt.u32 	%p187, %r444, 1073127583;
	@%p187 bra 	$L__BB2_126;
	{
	.reg .b32 %temp; 
	mov.b64 	{%r445, %temp}, %fd2706;
	}
	{
	.reg .b32 %temp; 
	mov.b64 	{%temp, %r446}, %fd2706;
	}
	add.s32 	%r447, %r446, -1048576;
	mov.b64 	%fd2706, {%r445, %r447};
	add.s32 	%r763, %r762, -1022;
$L__BB2_126:
	add.f64 	%fd1407, %fd2706, 0dBFF0000000000000;
	add.f64 	%fd1408, %fd2706, 0d3FF0000000000000;
	rcp.approx.ftz.f64 	%fd1409, %fd1408;
	neg.f64 	%fd1410, %fd1408;
	fma.rn.f64 	%fd1411, %fd1410, %fd1409, 0d3FF0000000000000;
	fma.rn.f64 	%fd1412, %fd1411, %fd1411, %fd1411;
	fma.rn.f64 	%fd1413, %fd1412, %fd1409, %fd1409;
	mul.f64 	%fd1414, %fd1407, %fd1413;
	fma.rn.f64 	%fd1415, %fd1407, %fd1413, %fd1414;
	mul.f64 	%fd1416, %fd1415, %fd1415;
	fma.rn.f64 	%fd1417, %fd1416, 0d3EB0F5FF7D2CAFE2, 0d3ED0F5D241AD3B5A;
	fma.rn.f64 	%fd1418, %fd1417, %fd1416, 0d3EF3B20A75488A3F;
	fma.rn.f64 	%fd1419, %fd1418, %fd1416, 0d3F1745CDE4FAECD5;
	fma.rn.f64 	%fd1420, %fd1419, %fd1416, 0d3F3C71C7258A578B;
	fma.rn.f64 	%fd1421, %fd1420, %fd1416, 0d3F6249249242B910;
	fma.rn.f64 	%fd1422, %fd1421, %fd1416, 0d3F89999999999DFB;
	sub.f64 	%fd1423, %fd1407, %fd1415;
	add.f64 	%fd1424, %fd1423, %fd1423;
	neg.f64 	%fd1425, %fd1415;
	fma.rn.f64 	%fd1426, %fd1425, %fd1407, %fd1424;
	mul.f64 	%fd1427, %fd1413, %fd1426;
	fma.rn.f64 	%fd1428, %fd1416, %fd1422, 0d3FB5555555555555;
	mov.f64 	%fd1429, 0d3FB5555555555555;
	sub.f64 	%fd1430, %fd1429, %fd1428;
	fma.rn.f64 	%fd1431, %fd1416, %fd1422, %fd1430;
	add.f64 	%fd1432, %fd1431, 0dBC46A4CB00B9E7B0;
	add.f64 	%fd1433, %fd1428, %fd1432;
	sub.f64 	%fd1434, %fd1428, %fd1433;
	add.f64 	%fd1435, %fd1432, %fd1434;
	mul.rn.f64 	%fd1436, %fd1415, %fd1415;
	neg.f64 	%fd1437, %fd1436;
	fma.rn.f64 	%fd1438, %fd1415, %fd1415, %fd1437;
	{
	.reg .b32 %temp; 
	mov.b64 	{%r448, %temp}, %fd1427;
	}
	{
	.reg .b32 %temp; 
	mov.b64 	{%temp, %r449}, %fd1427;
	}
	add.s32 	%r450, %r449, 1048576;
	mov.b64 	%fd1439, {%r448, %r450};
	fma.rn.f64 	%fd1440, %fd1415, %fd1439, %fd1438;
	mul.rn.f64 	%fd1441, %fd1436, %fd1415;
	neg.f64 	%fd1442, %fd1441;
	fma.rn.f64 	%fd1443, %fd1436, %fd1415, %fd1442;
	fma.rn.f64 	%fd1444, %fd1436, %fd1427, %fd1443;
	fma.rn.f64 	%fd1445, %fd1440, %fd1415, %fd1444;
	mul.rn.f64 	%fd1446, %fd1433, %fd1441;
	neg.f64 	%fd1447, %fd1446;
	fma.rn.f64 	%fd1448, %fd1433, %fd1441, %fd1447;
	fma.rn.f64 	%fd1449, %fd1433, %fd1445, %fd1448;
	fma.rn.f64 	%fd1450, %fd1435, %fd1441, %fd1449;
	add.f64 	%fd1451, %fd1446, %fd1450;
	sub.f64 	%fd1452, %fd1446, %fd1451;
	add.f64 	%fd1453, %fd1450, %fd1452;
	add.f64 	%fd1454, %fd1415, %fd1451;
	sub.f64 	%fd1455, %fd1415, %fd1454;
	add.f64 	%fd1456, %fd1451, %fd1455;
	add.f64 	%fd1457, %fd1453, %fd1456;
	add.f64 	%fd1458, %fd1427, %fd1457;
	add.f64 	%fd1459, %fd1454, %fd1458;
	sub.f64 	%fd1460, %fd1454, %fd1459;
	add.f64 	%fd1461, %fd1458, %fd1460;
	xor.b32  	%r451, %r763, -2147483648;
	mov.b32 	%r452, 1127219200;
	mov.b64 	%fd1462, {%r451, %r452};
	mov.b32 	%r453, -2147483648;
	mov.b64 	%fd1463, {%r453, %r452};
	sub.f64 	%fd1464, %fd1462, %fd1463;
	fma.rn.f64 	%fd1465, %fd1464, 0d3FE62E42FEFA39EF, %fd1459;
	fma.rn.f64 	%fd1466, %fd1464, 0dBFE62E42FEFA39EF, %fd1465;
	sub.f64 	%fd1467, %fd1466, %fd1459;
	sub.f64 	%fd1468, %fd1461, %fd1467;
	fma.rn.f64 	%fd1469, %fd1464, 0d3C7ABC9E3B39803F, %fd1468;
	add.f64 	%fd1470, %fd1465, %fd1469;
	sub.f64 	%fd1471, %fd1465, %fd1470;
	add.f64 	%fd1472, %fd1469, %fd1471;
	add.f64 	%fd1473, %fd125, 0dBFE0000000000000;
	mul.rn.f64 	%fd1474, %fd1470, %fd1473;
	neg.f64 	%fd1475, %fd1474;
	fma.rn.f64 	%fd1476, %fd1470, %fd1473, %fd1475;
	fma.rn.f64 	%fd1477, %fd1472, %fd1473, %fd1476;
	add.f64 	%fd1478, %fd1474, %fd1477;
	sub.f64 	%fd1479, %fd1474, %fd1478;
	add.f64 	%fd1480, %fd1477, %fd1479;
	sub.f64 	%fd1481, %fd1478, %fd125;
	sub.f64 	%fd1482, %fd1478, %fd1481;
	sub.f64 	%fd1483, %fd1482, %fd125;
	add.f64 	%fd1484, %fd1480, %fd1483;
	add.f64 	%fd130, %fd1481, %fd1484;
	sub.f64 	%fd1485, %fd1481, %fd130;
	add.f64 	%fd131, %fd1484, %fd1485;
	fma.rn.f64 	%fd1486, %fd130, 0d3FF71547652B82FE, 0d4338000000000000;
	{
	.reg .b32 %temp; 
	mov.b64 	{%r99, %temp}, %fd1486;
	}
	mov.f64 	%fd1487, 0dC338000000000000;
	add.rn.f64 	%fd1488, %fd1486, %fd1487;
	fma.rn.f64 	%fd1489, %fd1488, 0dBFE62E42FEFA39EF, %fd130;
	fma.rn.f64 	%fd1490, %fd1488, 0dBC7ABC9E3B39803F, %fd1489;
	fma.rn.f64 	%fd1491, %fd1490, 0d3E5ADE1569CE2BDF, 0d3E928AF3FCA213EA;
	fma.rn.f64 	%fd1492, %fd1491, %fd1490, 0d3EC71DEE62401315;
	fma.rn.f64 	%fd1493, %fd1492, %fd1490, 0d3EFA01997C89EB71;
	fma.rn.f64 	%fd1494, %fd1493, %fd1490, 0d3F2A01A014761F65;
	fma.rn.f64 	%fd1495, %fd1494, %fd1490, 0d3F56C16C1852B7AF;
	fma.rn.f64 	%fd1496, %fd1495, %fd1490, 0d3F81111111122322;
	fma.rn.f64 	%fd1497, %fd1496, %fd1490, 0d3FA55555555502A1;
	fma.rn.f64 	%fd1498, %fd1497, %fd1490, 0d3FC5555555555511;
	fma.rn.f64 	%fd1499, %fd1498, %fd1490, 0d3FE000000000000B;
	fma.rn.f64 	%fd1500, %fd1499, %fd1490, 0d3FF0000000000000;
	fma.rn.f64 	%fd1501, %fd1500, %fd1490, 0d3FF0000000000000;
	{
	.reg .b32 %temp; 
	mov.b64 	{%r100, %temp}, %fd1501;
	}
	{
	.reg .b32 %temp; 
	mov.b64 	{%temp, %r101}, %fd1501;
	}
	shl.b32 	%r454, %r99, 20;
	add.s32 	%r455, %r454, %r101;
	mov.b64 	%fd2707, {%r100, %r455};
	{
	.reg .b32 %temp; 
	mov.b64 	{%temp, %r456}, %fd130;
	}
	mov.b32 	%f21, %r456;
	abs.f32 	%f10, %f21;
	setp.lt.f32 	%p188, %f10, 0f4086232B;
	@%p188 bra 	$L__BB2_129;
	setp.lt.f64 	%p189, %fd130, 0d0000000000000000;
	add.f64 	%fd1502, %fd130, 0d7FF0000000000000;
	selp.f64 	%fd2707, 0d0000000000000000, %fd1502, %p189;
	setp.geu.f32 	%p190, %f10, 0f40874800;
	@%p190 bra 	$L__BB2_129;
	shr.u32 	%r457, %r99, 31;
	add.s32 	%r458, %r99, %r457;
	shr.s32 	%r459, %r458, 1;
	shl.b32 	%r460, %r459, 20;
	add.s32 	%r461, %r101, %r460;
	mov.b64 	%fd1503, {%r100, %r461};
	sub.s32 	%r462, %r99, %r459;
	shl.b32 	%r463, %r462, 20;
	add.s32 	%r464, %r463, 1072693248;
	mov.b32 	%r465, 0;
	mov.b64 	%fd1504, {%r465, %r464};
	mul.f64 	%fd2707, %fd1504, %fd1503;
$L__BB2_129:
	fma.rn.f64 	%fd1505, %fd131, %fd2707, %fd2707;
	mul.f64 	%fd1506, %fd1505, 0dBCAA6A0D6F814637;
	fma.rn.f64 	%fd1507, %fd1505, 0d40040D931FF62706, %fd1506;
	rcp.approx.ftz.f64 	%fd1508, %fd125;
	neg.f64 	%fd1509, %fd125;
	fma.rn.f64 	%fd1510, %fd1509, %fd1508, 0d3FF0000000000000;
	fma.rn.f64 	%fd1511, %fd1510, %fd1510, %fd1510;
	fma.rn.f64 	%fd1512, %fd1511, %fd1508, %fd1508;
	fma.rn.f64 	%fd1513, %fd1512, 0dBF64BEE47C38A637, 0d3F73C25DA81303D5;
	fma.rn.f64 	%fd1514, %fd1513, %fd1512, 0dBF6B7C37A96CFC72;
	fma.rn.f64 	%fd1515, %fd1514, %fd1512, 0d3F35A85ABDE1E324;
	fma.rn.f64 	%fd1516, %fd1515, %fd1512, 0d3F4A8B28F07B3F05;
	fma.rn.f64 	%fd1517, %fd1516, %fd1512, 0dBF0A15D1D45A282F;
	fma.rn.f64 	%fd1518, %fd1517, %fd1512, 0dBF4367D3468CB5BE;
	fma.rn.f64 	%fd1519, %fd1518, %fd1512, 0d3F12471B0E9F1005;
	fma.rn.f64 	%fd1520, %fd1519, %fd1512, 0d3F49B1004744D5C4;
	fma.rn.f64 	%fd1521, %fd1520, %fd1512, 0dBF2E13CE69AB4B7F;
	fma.rn.f64 	%fd1522, %fd1521, %fd1512, 0dBF65F7268ECF8A01;
	fma.rn.f64 	%fd1523, %fd1522, %fd1512, 0d3F6C71C71C71ACE0;
	fma.rn.f64 	%fd1524, %fd1523, %fd1512, 0d3FB5555555555556;
	mul.f64 	%fd1525, %fd1512, %fd1524;
	fma.rn.f64 	%fd1526, %fd1525, %fd1507, %fd1507;
	setp.ge.f64 	%p191, %fd125, 0d406573FAE561F648;
	selp.f64 	%fd2709, 0d7FF0000000000000, %fd1526, %p191;
	bra.uni 	$L__BB2_141;
$L__BB2_130:
	setp.geu.f64 	%p196, %fd125, 0d0000000000000000;
	@%p196 bra 	$L__BB2_140;
	cvt.rzi.f64.f64 	%fd1560, %fd125;
	setp.eq.f64 	%p197, %fd125, %fd1560;
	mov.f64 	%fd2709, 0dFFF8000000000000;
	@%p197 bra 	$L__BB2_141;
	setp.leu.f32 	%p198, %f9, 0fC0100000;
	@%p198 bra 	$L__BB2_134;
	setp.le.f32 	%p206, %f9, 0fC00C0000;
	fma.rn.f64 	%fd1639, %fd125, %fd125, %fd125;
	add.f64 	%fd1640, %fd125, 0d3FF0000000000000;
	selp.f64 	%fd1641, %fd1639, %fd125, %p206;
	selp.f64 	%fd1642, %fd1640, %fd125, %p206;
	setp.le.f32 	%p207, %f9, 0fC0040000;
	fma.rn.f64 	%fd1643, %fd1642, %fd1641, %fd1641;
	add.f64 	%fd1644, %fd1642, 0d3FF0000000000000;
	selp.f64 	%fd1645, %fd1643, %fd1641, %p207;
	selp.f64 	%fd1646, %fd1644, %fd1642, %p207;
	setp.le.f32 	%p208, %f9, 0fBFF80000;
	fma.rn.f64 	%fd1647, %fd1646, %fd1645, %fd1645;
	add.f64 	%fd1648, %fd1646, 0d3FF0000000000000;
	selp.f64 	%fd1649, %fd1647, %fd1645, %p208;
	selp.f64 	%fd1650, %fd1648, %fd1646, %p208;
	setp.le.f32 	%p209, %f9, 0fBFE00000;
	fma.rn.f64 	%fd1651, %fd1650, %fd1649, %fd1649;
	add.f64 	%fd1652, %fd1650, 0d3FF0000000000000;
	selp.f64 	%fd1653, %fd1651, %fd1649, %p209;
	selp.f64 	%fd1654, %fd1652, %fd1650, %p209;
	fma.rn.f64 	%fd1655, %fd1654, 0d3E381B4960FCF5C9, 0dBE8AF7049AE8A594;
	fma.rn.f64 	%fd1656, %fd1655, %fd1654, 0d3EB301D46D4B22F5;
	fma.rn.f64 	%fd1657, %fd1656, %fd1654, 0dBEB50272AEED0FC4;
	fma.rn.f64 	%fd1658, %fd1657, %fd1654, 0dBEF51CE1A40516F8;
	fma.rn.f64 	%fd1659, %fd1658, %fd1654, 0d3F20C8AA7419084C;
	fma.rn.f64 	%fd1660, %fd1659, %fd1654, 0dBF2C3650196BAD8A;
	fma.rn.f64 	%fd1661, %fd1660, %fd1654, 0dBF531711365A3E26;
	fma.rn.f64 	%fd1662, %fd1661, %fd1654, 0d3F7D919C52A7DF35;
	fma.rn.f64 	%fd1663, %fd1662, %fd1654, 0dBF83B4AF28386F4D;
	fma.rn.f64 	%fd1664, %fd1663, %fd1654, 0dBFA59AF103C37B4D;
	fma.rn.f64 	%fd1665, %fd1664, %fd1654, 0d3FC5512320B439EF;
	fma.rn.f64 	%fd1666, %fd1665, %fd1654, 0dBFA5815E8FA26F4F;
	fma.rn.f64 	%fd1667, %fd1666, %fd1654, 0dBFE4FCF4026AFA2B;
	fma.rn.f64 	%fd1668, %fd1667, %fd1654, 0d3FE2788CFC6FB619;
	fma.rn.f64 	%fd1669, %fd1668, %fd1654, 0d3FF0000000000000;
	mul.f64 	%fd1670, %fd1653, %fd1669;
	rcp.rn.f64 	%fd2709, %fd1670;
	bra.uni 	$L__BB2_141;
$L__BB2_134:
	setp.leu.f32 	%p199, %f9, 0fC0672000;
	@%p199 bra 	$L__BB2_139;
	{
	.reg .b32 %temp; 
	mov.b64 	{%r466, %temp}, %fd125;
	}
	add.s32 	%r467, %r87, 1048576;
	mov.b64 	%fd1566, {%r466, %r467};
	cvt.rni.f64.f64 	%fd1567, %fd1566;
	cvt.rzi.s64.f64 	%rd68, %fd1567;
	cvt.u32.u64 	%r468, %rd68;
	fma.rn.f64 	%fd1568, %fd1567, 0dBFE0000000000000, %fd125;
	mul.f64 	%fd1569, %fd1568, 0d3CA1A62633145C07;
	fma.rn.f64 	%fd1570, %fd1568, 0d400921FB54442D18, %fd1569;
	shl.b64 	%rd69, %rd68, 6;
	and.b64  	%rd70, %rd69, 64;
	mov.u64 	%rd71, __cudart_sin_cos_coeffs;
	add.s64 	%rd72, %rd71, %rd70;
	mul.rn.f64 	%fd1571, %fd1570, %fd1570;
	and.b64  	%rd73, %rd68, 1;
	setp.eq.b64 	%p201, %rd73, 1;
	selp.f64 	%fd1572, 0dBDA8FF8320FD8164, 0d3DE5DB65F9785EBA, %p201;
	ld.global.nc.v2.f64 	{%fd1573, %fd1574}, [%rd72];
	fma.rn.f64 	%fd1575, %fd1572, %fd1571, %fd1573;
	fma.rn.f64 	%fd1576, %fd1575, %fd1571, %fd1574;
	ld.global.nc.v2.f64 	{%fd1577, %fd1578}, [%rd72+16];
	fma.rn.f64 	%fd1579, %fd1576, %fd1571, %fd1577;
	fma.rn.f64 	%fd1580, %fd1579, %fd1571, %fd1578;
	ld.global.nc.v2.f64 	{%fd1581, %fd1582}, [%rd72+32];
	fma.rn.f64 	%fd1583, %fd1580, %fd1571, %fd1581;
	fma.rn.f64 	%fd1584, %fd1583, %fd1571, %fd1582;
	fma.rn.f64 	%fd1585, %fd1584, %fd1570, %fd1570;
	fma.rn.f64 	%fd1586, %fd1584, %fd1571, 0d3FF0000000000000;
	selp.f64 	%fd1587, %fd1586, %fd1585, %p201;
	and.b32  	%r469, %r468, 2;
	setp.eq.s32 	%p202, %r469, 0;
	mov.f64 	%fd1588, 0d0000000000000000;
	sub.f64 	%fd1589, %fd1588, %fd1587;
	selp.f64 	%fd1590, %fd1587, %fd1589, %p202;
	abs.f64 	%fd138, %fd125;
	rcp.approx.ftz.f64 	%fd1591, %fd138;
	neg.f64 	%fd1592, %fd138;
	fma.rn.f64 	%fd1593, %fd1592, %fd1591, 0d3FF0000000000000;
	fma.rn.f64 	%fd1594, %fd1593, %fd1593, %fd1593;
	fma.rn.f64 	%fd1595, %fd1594, %fd1591, %fd1591;
	fma.rn.f64 	%fd1596, %fd1595, 0dBF64BEE47C38A637, 0d3F73C25DA81303D5;
	fma.rn.f64 	%fd1597, %fd1596, %fd1595, 0dBF6B7C37A96CFC72;
	fma.rn.f64 	%fd1598, %fd1597, %fd1595, 0d3F35A85ABDE1E324;
	fma.rn.f64 	%fd1599, %fd1598, %fd1595, 0d3F4A8B28F07B3F05;
	fma.rn.f64 	%fd1600, %fd1599, %fd1595, 0dBF0A15D1D45A282F;
	fma.rn.f64 	%fd1601, %fd1600, %fd1595, 0dBF4367D3468CB5BE;
	fma.rn.f64 	%fd1602, %fd1601, %fd1595, 0d3F12471B0E9F1005;
	fma.rn.f64 	%fd1603, %fd1602, %fd1595, 0d3F49B1004744D5C4;
	fma.rn.f64 	%fd1604, %fd1603, %fd1595, 0dBF2E13CE69AB4B7F;
	fma.rn.f64 	%fd1605, %fd1604, %fd1595, 0dBF65F7268ECF8A01;
	fma.rn.f64 	%fd1606, %fd1605, %fd1595, 0d3F6C71C71C71ACE0;
	fma.rn.f64 	%fd1607, %fd1606, %fd1595, 0d3FB5555555555556;
	mul.f64 	%fd1608, %fd1595, %fd1607;
	fma.rn.f64 	%fd139, %fd1608, %fd1590, %fd1590;
	fma.rn.f64 	%fd1609, %fd138, 0d3FF71547652B82FE, 0d4338000000000000;
	{
	.reg .b32 %temp; 
	mov.b64 	{%r102, %temp}, %fd1609;
	}
	mov.f64 	%fd1610, 0dC338000000000000;
	add.rn.f64 	%fd1611, %fd1609, %fd1610;
	fma.rn.f64 	%fd1612, %fd1611, 0dBFE62E42FEFA39EF, %fd138;
	fma.rn.f64 	%fd1613, %fd1611, 0dBC7ABC9E3B39803F, %fd1612;
	fma.rn.f64 	%fd1614, %fd1613, 0d3E5ADE1569CE2BDF, 0d3E928AF3FCA213EA;
	fma.rn.f64 	%fd1615, %fd1614, %fd1613, 0d3EC71DEE62401315;
	fma.rn.f64 	%fd1616, %fd1615, %fd1613, 0d3EFA01997C89EB71;
	fma.rn.f64 	%fd1617, %fd1616, %fd1613, 0d3F2A01A014761F65;
	fma.rn.f64 	%fd1618, %fd1617, %fd1613, 0d3F56C16C1852B7AF;
	fma.rn.f64 	%fd1619, %fd1618, %fd1613, 0d3F81111111122322;
	fma.rn.f64 	%fd1620, %fd1619, %fd1613, 0d3FA55555555502A1;
	fma.rn.f64 	%fd1621, %fd1620, %fd1613, 0d3FC5555555555511;
	fma.rn.f64 	%fd1622, %fd1621, %fd1613, 0d3FE000000000000B;
	fma.rn.f64 	%fd1623, %fd1622, %fd1613, 0d3FF0000000000000;
	fma.rn.f64 	%fd2708, %fd1623, %fd1613, 0d3FF0000000000000;
	abs.s32 	%r470, %r102;
	setp.gt.s32 	%p203, %r470, 1022;
	@%p203 bra 	$L__BB2_137;
	shl.b32 	%r476, %r102, 20;
	add.s32 	%r764, %r476, 1072693248;
	bra.uni 	$L__BB2_138;
$L__BB2_137:
	add.s32 	%r471, %r102, 2046;
	shl.b32 	%r472, %r471, 19;
	and.b32  	%r473, %r472, -1048576;
	shl.b32 	%r474, %r471, 20;
	sub.s32 	%r764, %r474, %r473;
	mov.b32 	%r475, 0;
	mov.b64 	%fd1624, {%r475, %r473};
	mul.f64 	%fd2708, %fd1624, %fd2708;
$L__BB2_138:
	mov.b32 	%r477, 0;
	mov.b64 	%fd1625, {%r477, %r764};
	mul.f64 	%fd1626, %fd2708, %fd1625;
	mul.f64 	%fd1627, %fd1626, 0dBC9A6A0D6F814637;
	fma.rn.f64 	%fd1628, %fd1626, 0d3FF40D931FF62706, %fd1627;
	mul.f64 	%fd1629, %fd138, %fd139;
	div.rn.f64 	%fd1630, %fd1628, %fd1629;
	add.f64 	%fd1631, %fd138, 0dBFE0000000000000;
	setp.gtu.f32 	%p204, %f9, 0fC061E400;
	{
	.reg .b32 %temp; 
	mov.b64 	{%r478, %temp}, %fd1631;
	}
	{
	.reg .b32 %temp; 
	mov.b64 	{%temp, %r479}, %fd1631;
	}
	add.s32 	%r480, %r479, -1048576;
	mov.b64 	%fd1632, {%r478, %r480};
	selp.f64 	%fd1633, %fd1631, %fd1632, %p204;
	neg.f64 	%fd1634, %fd1633;
	{ // callseq 14, 0
	.param .b64 param0;
	st.param.f64 	[param0], %fd138;
	.param .b64 param1;
	st.param.f64 	[param1], %fd1634;
	.param .b64 retval0;
	call.uni (retval0), 
	__internal_accurate_pow, 
	(
	param0, 
	param1
	);
	ld.param.f64 	%fd1635, [retval0];
	} // callseq 14
	setp.le.f32 	%p205, %f9, 0fC061E400;
	mul.f64 	%fd1637, %fd1635, %fd1630;
	selp.f64 	%fd1638, %fd1637, %fd1630, %p205;
	mul.f64 	%fd2709, %fd1635, %fd1638;
	bra.uni 	$L__BB2_141;
$L__BB2_139:
	cvt.rmi.f64.f64 	%fd1561, %fd125;
	mul.f64 	%fd1562, %fd1561, 0d3FE0000000000000;
	cvt.rmi.f64.f64 	%fd1563, %fd1562;
	add.f64 	%fd1564, %fd1563, %fd1563;
	sub.f64 	%fd1565, %fd1561, %fd1564;
	setp.eq.f64 	%p200, %fd1565, 0d3FF0000000000000;
	selp.f64 	%fd2709, 0d8000000000000000, 0d0000000000000000, %p200;
	bra.uni 	$L__BB2_141;
$L__BB2_140:
	add.f64 	%fd2709, %fd125, %fd125;
$L__BB2_141:
	ld.global.f64 	%fd1671, [%rd7];
	div.rn.f64 	%fd147, %fd1671, %fd295;
	{
	.reg .b32 %temp; 
	mov.b64 	{%temp, %r106}, %fd147;
	}
	mov.b32 	%f11, %r106;
	setp.ltu.f64 	%p210, %fd147, 0d0000000000000000;
	@%p210 bra 	$L__BB2_152;
	setp.geu.f32 	%p211, %f11, 0f40100000;
	@%p211 bra 	$L__BB2_144;
	setp.ge.f32 	%p218, %f11, 0f400C0000;
	add.f64 	%fd1793, %fd147, 0dBFF0000000000000;
	selp.f64 	%fd1794, %fd1793, 0d3FF0000000000000, %p218;
	selp.f64 	%fd1795, %fd1793, %fd147, %p218;
	setp.ge.f32 	%p219, %f11, 0f40040000;
	neg.f64 	%fd1796, %fd1794;
	fma.rn.f64 	%fd1797, %fd1795, %fd1794, %fd1796;
	add.f64 	%fd1798, %fd1795, 0dBFF0000000000000;
	selp.f64 	%fd1799, %fd1797, %fd1794, %p219;
	selp.f64 	%fd1800, %fd1798, %fd1795, %p219;
	setp.ge.f32 	%p220, %f11, 0f3FF80000;
	neg.f64 	%fd1801, %fd1799;
	fma.rn.f64 	%fd1802, %fd1800, %fd1799, %fd1801;
	add.f64 	%fd1803, %fd1800, 0dBFF0000000000000;
	selp.f64 	%fd1804, %fd1802, %fd1799, %p220;
	selp.f64 	%fd1805, %fd1803, %fd1800, %p220;
	setp.ge.f32 	%p221, %f11, 0f3FE00000;
	add.f64 	%fd1806, %fd1805, 0dBFF0000000000000;
	selp.f64 	%fd1807, %fd1806, %fd1805, %p221;
	fma.rn.f64 	%fd1808, %fd1807, 0d3E381B4960FCF5C9, 0dBE8AF7049AE8A594;
	fma.rn.f64 	%fd1809, %fd1808, %fd1807, 0d3EB301D46D4B22F5;
	fma.rn.f64 	%fd1810, %fd1809, %fd1807, 0dBEB50272AEED0FC4;
	fma.rn.f64 	%fd1811, %fd1810, %fd1807, 0dBEF51CE1A40516F8;
	fma.rn.f64 	%fd1812, %fd1811, %fd1807, 0d3F20C8AA7419084C;
	fma.rn.f64 	%fd1813, %fd1812, %fd1807, 0dBF2C3650196BAD8A;
	fma.rn.f64 	%fd1814, %fd1813, %fd1807, 0dBF531711365A3E26;
	fma.rn.f64 	%fd1815, %fd1814, %fd1807, 0d3F7D919C52A7DF35;
	fma.rn.f64 	%fd1816, %fd1815, %fd1807, 0dBF83B4AF28386F4D;
	fma.rn.f64 	%fd1817, %fd1816, %fd1807, 0dBFA59AF103C37B4D;
	fma.rn.f64 	%fd1818, %fd1817, %fd1807, 0d3FC5512320B439EF;
	fma.rn.f64 	%fd1819, %fd1818, %fd1807, 0dBFA5815E8FA26F4F;
	fma.rn.f64 	%fd1820, %fd1819, %fd1807, 0dBFE4FCF4026AFA2B;
	fma.rn.f64 	%fd1821, %fd1820, %fd1807, 0d3FE2788CFC6FB619;
	fma.rn.f64 	%fd1822, %fd1821, %fd1807, 0d3FF0000000000000;
	mul.f64 	%fd1823, %fd147, %fd1822;
	selp.f64 	%fd1824, %fd1822, %fd1823, %p221;
	div.rn.f64 	%fd2713, %fd1804, %fd1824;
	bra.uni 	$L__BB2_163;
$L__BB2_144:
	{
	.reg .b32 %temp; 
	mov.b64 	{%r765, %temp}, %fd147;
	}
	shr.u32 	%r767, %r106, 20;
	setp.gt.u32 	%p212, %r106, 1048575;
	@%p212 bra 	$L__BB2_146;
	mul.f64 	%fd1672, %fd147, 0d4350000000000000;
	{
	.reg .b32 %temp; 
	mov.b64 	{%temp, %r106}, %fd1672;
	}
	{
	.reg .b32 %temp; 
	mov.b64 	{%r765, %temp}, %fd1672;
	}
	shr.u32 	%r481, %r106, 20;
	add.s32 	%r767, %r481, -54;
$L__BB2_146:
	add.s32 	%r768, %r767, -1023;
	and.b32  	%r482, %r106, -2146435073;
	or.b32  	%r483, %r482, 1072693248;
	mov.b64 	%fd2710, {%r765, %r483};
	setp.lt.u32 	%p213, %r483, 1073127583;
	@%p213 bra 	$L__BB2_148;
	{
	.reg .b32 %temp; 
	mov.b64 	{%r484, %temp}, %fd2710;
	}
	{
	.reg .b32 %temp; 
	mov.b64 	{%temp, %r485}, %fd2710;
	}
	add.s32 	%r486, %r485, -1048576;
	mov.b64 	%fd2710, {%r484, %r486};
	add.s32 	%r768, %r767, -1022;
$L__BB2_148:
	add.f64 	%fd1673, %fd2710, 0dBFF0000000000000;
	add.f64 	%fd1674, %fd2710, 0d3FF0000000000000;
	rcp.approx.ftz.f64 	%fd1675, %fd1674;
	neg.f64 	%fd1676, %fd1674;
	fma.rn.f64 	%fd1677, %fd1676, %fd1675, 0d3FF0000000000000;
	fma.rn.f64 	%fd1678, %fd1677, %fd1677, %fd1677;
	fma.rn.f64 	%fd1679, %fd1678, %fd1675, %fd1675;
	mul.f64 	%fd1680, %fd1673, %fd1679;
	fma.rn.f64 	%fd1681, %fd1673, %fd1679, %fd1680;
	mul.f64 	%fd1682, %fd1681, %fd1681;
	fma.rn.f64 	%fd1683, %fd1682, 0d3EB0F5FF7D2CAFE2, 0d3ED0F5D241AD3B5A;
	fma.rn.f64 	%fd1684, %fd1683, %fd1682, 0d3EF3B20A75488A3F;
	fma.rn.f64 	%fd1685, %fd1684, %fd1682, 0d3F1745CDE4FAECD5;
	fma.rn.f64 	%fd1686, %fd1685, %fd1682, 0d3F3C71C7258A578B;
	fma.rn.f64 	%fd1687, %fd1686, %fd1682, 0d3F6249249242B910;
	fma.rn.f64 	%fd1688, %fd1687, %fd1682, 0d3F89999999999DFB;
	sub.f64 	%fd1689, %fd1673, %fd1681;
	add.f64 	%fd1690, %fd1689, %fd1689;
	neg.f64 	%fd1691, %fd1681;
	fma.rn.f64 	%fd1692, %fd1691, %fd1673, %fd1690;
	mul.f64 	%fd1693, %fd1679, %fd1692;
	fma.rn.f64 	%fd1694, %fd1682, %fd1688, 0d3FB5555555555555;
	mov.f64 	%fd1695, 0d3FB5555555555555;
	sub.f64 	%fd1696, %fd1695, %fd1694;
	fma.rn.f64 	%fd1697, %fd1682, %fd1688, %fd1696;
	add.f64 	%fd1698, %fd1697, 0dBC46A4CB00B9E7B0;
	add.f64 	%fd1699, %fd1694, %fd1698;
	sub.f64 	%fd1700, %fd1694, %fd1699;
	add.f64 	%fd1701, %fd1698, %fd1700;
	mul.rn.f64 	%fd1702, %fd1681, %fd1681;
	neg.f64 	%fd1703, %fd1702;
	fma.rn.f64 	%fd1704, %fd1681, %fd1681, %fd1703;
	{
	.reg .b32 %temp; 
	mov.b64 	{%r487, %temp}, %fd1693;
	}
	{
	.reg .b32 %temp; 
	mov.b64 	{%temp, %r488}, %fd1693;
	}
	add.s32 	%r489, %r488, 1048576;
	mov.b64 	%fd1705, {%r487, %r489};
	fma.rn.f64 	%fd1706, %fd1681, %fd1705, %fd1704;
	mul.rn.f64 	%fd1707, %fd1702, %fd1681;
	neg.f64 	%fd1708, %fd1707;
	fma.rn.f64 	%fd1709, %fd1702, %fd1681, %fd1708;
	fma.rn.f64 	%fd1710, %fd1702, %fd1693, %fd1709;
	fma.rn.f64 	%fd1711, %fd1706, %fd1681, %fd1710;
	mul.rn.f64 	%fd1712, %fd1699, %fd1707;
	neg.f64 	%fd1713, %fd1712;
	fma.rn.f64 	%fd1714, %fd1699, %fd1707, %fd1713;
	fma.rn.f64 	%fd1715, %fd1699, %fd1711, %fd1714;
	fma.rn.f64 	%fd1716, %fd1701, %fd1707, %fd1715;
	add.f64 	%fd1717, %fd1712, %fd1716;
	sub.f64 	%fd1718, %fd1712, %fd1717;
	add.f64 	%fd1719, %fd1716, %fd1718;
	add.f64 	%fd1720, %fd1681, %fd1717;
	sub.f64 	%fd1721, %fd1681, %fd1720;
	add.f64 	%fd1722, %fd1717, %fd1721;
	add.f64 	%fd1723, %fd1719, %fd1722;
	add.f64 	%fd1724, %fd1693, %fd1723;
	add.f64 	%fd1725, %fd1720, %fd1724;
	sub.f64 	%fd1726, %fd1720, %fd1725;
	add.f64 	%fd1727, %fd1724, %fd1726;
	xor.b32  	%r490, %r768, -2147483648;
	mov.b32 	%r491, 1127219200;
	mov.b64 	%fd1728, {%r490, %r491};
	mov.b32 	%r492, -2147483648;
	mov.b64 	%fd1729, {%r492, %r491};
	sub.f64 	%fd1730, %fd1728, %fd1729;
	fma.rn.f64 	%fd1731, %fd1730, 0d3FE62E42FEFA39EF, %fd1725;
	fma.rn.f64 	%fd1732, %fd1730, 0dBFE62E42FEFA39EF, %fd1731;
	sub.f64 	%fd1733, %fd1732, %fd1725;
	sub.f64 	%fd1734, %fd1727, %fd1733;
	fma.rn.f64 	%fd1735, %fd1730, 0d3C7ABC9E3B39803F, %fd1734;
	add.f64 	%fd1736, %fd1731, %fd1735;
	sub.f64 	%fd1737, %fd1731, %fd1736;
	add.f64 	%fd1738, %fd1735, %fd1737;
	add.f64 	%fd1739, %fd147, 0dBFE0000000000000;
	mul.rn.f64 	%fd1740, %fd1736, %fd1739;
	neg.f64 	%fd1741, %fd1740;
	fma.rn.f64 	%fd1742, %fd1736, %fd1739, %fd1741;
	fma.rn.f64 	%fd1743, %fd1738, %fd1739, %fd1742;
	add.f64 	%fd1744, %fd1740, %fd1743;
	sub.f64 	%fd1745, %fd1740, %fd1744;
	add.f64 	%fd1746, %fd1743, %fd1745;
	sub.f64 	%fd1747, %fd1744, %fd147;
	sub.f64 	%fd1748, %fd1744, %fd1747;
	sub.f64 	%fd1749, %fd1748, %fd147;
	add.f64 	%fd1750, %fd1746, %fd1749;
	add.f64 	%fd152, %fd1747, %fd1750;
	sub.f64 	%fd1751, %fd1747, %fd152;
	add.f64 	%fd153, %fd1750, %fd1751;
	fma.rn.f64 	%fd1752, %fd152, 0d3FF71547652B82FE, 0d4338000000000000;
	{
	.reg .b32 %temp; 
	mov.b64 	{%r118, %temp}, %fd1752;
	}
	mov.f64 	%fd1753, 0dC338000000000000;
	add.rn.f64 	%fd1754, %fd1752, %fd1753;
	fma.rn.f64 	%fd1755, %fd1754, 0dBFE62E42FEFA39EF, %fd152;
	fma.rn.f64 	%fd1756, %fd1754, 0dBC7ABC9E3B39803F, %fd1755;
	fma.rn.f64 	%fd1757, %fd1756, 0d3E5ADE1569CE2BDF, 0d3E928AF3FCA213EA;
	fma.rn.f64 	%fd1758, %fd1757, %fd1756, 0d3EC71DEE62401315;
	fma.rn.f64 	%fd1759, %fd1758, %fd1756, 0d3EFA01997C89EB71;
	fma.rn.f64 	%fd1760, %fd1759, %fd1756, 0d3F2A01A014761F65;
	fma.rn.f64 	%fd1761, %fd1760, %fd1756, 0d3F56C16C1852B7AF;
	fma.rn.f64 	%fd1762, %fd1761, %fd1756, 0d3F81111111122322;
	fma.rn.f64 	%fd1763, %fd1762, %fd1756, 0d3FA55555555502A1;
	fma.rn.f64 	%fd1764, %fd1763, %fd1756, 0d3FC5555555555511;
	fma.rn.f64 	%fd1765, %fd1764, %fd1756, 0d3FE000000000000B;
	fma.rn.f64 	%fd1766, %fd1765, %fd1756, 0d3FF0000000000000;
	fma.rn.f64 	%fd1767, %fd1766, %fd1756, 0d3FF0000000000000;
	{
	.reg .b32 %temp; 
	mov.b64 	{%r119, %temp}, %fd1767;
	}
	{
	.reg .b32 %temp; 
	mov.b64 	{%temp, %r120}, %fd1767;
	}
	shl.b32 	%r493, %r118, 20;
	add.s32 	%r494, %r493, %r120;
	mov.b64 	%fd2711, {%r119, %r494};
	{
	.reg .b32 %temp; 
	mov.b64 	{%temp, %r495}, %fd152;
	}
	mov.b32 	%f22, %r495;
	abs.f32 	%f12, %f22;
	setp.lt.f32 	%p214, %f12, 0f4086232B;
	@%p214 bra 	$L__BB2_151;
	setp.lt.f64 	%p215, %fd152, 0d0000000000000000;
	add.f64 	%fd1768, %fd152, 0d7FF0000000000000;
	selp.f64 	%fd2711, 0d0000000000000000, %fd1768, %p215;
	setp.geu.f32 	%p216, %f12, 0f40874800;
	@%p216 bra 	$L__BB2_151;
	shr.u32 	%r496, %r118, 31;
	add.s32 	%r497, %r118, %r496;
	shr.s32 	%r498, %r497, 1;
	shl.b32 	%r499, %r498, 20;
	add.s32 	%r500, %r120, %r499;
	mov.b64 	%fd1769, {%r119, %r500};
	sub.s32 	%r501, %r118, %r498;
	shl.b32 	%r502, %r501, 20;
	add.s32 	%r503, %r502, 1072693248;
	mov.b32 	%r504, 0;
	mov.b64 	%fd1770, {%r504, %r503};
	mul.f64 	%fd2711, %fd1770, %fd1769;
$L__BB2_151:
	fma.rn.f64 	%fd1771, %fd153, %fd2711, %fd2711;
	mul.f64 	%fd1772, %fd1771, 0dBCAA6A0D6F814637;
	fma.rn.f64 	%fd1773, %fd1771, 0d40040D931FF62706, %fd1772;
	rcp.approx.ftz.f64 	%fd1774, %fd147;
	neg.f64 	%fd1775, %fd147;
	fma.rn.f64 	%fd1776, %fd1775, %fd1774, 0d3FF0000000000000;
	fma.rn.f64 	%fd1777, %fd1776, %fd1776, %fd1776;
	fma.rn.f64 	%fd1778, %fd1777, %fd1774, %fd1774;
	fma.rn.f64 	%fd1779, %fd1778, 0dBF64BEE47C38A637, 0d3F73C25DA81303D5;
	fma.rn.f64 	%fd1780, %fd1779, %fd1778, 0dBF6B7C37A96CFC72;
	fma.rn.f64 	%fd1781, %fd1780, %fd1778, 0d3F35A85ABDE1E324;
	fma.rn.f64 	%fd1782, %fd1781, %fd1778, 0d3F4A8B28F07B3F05;
	fma.rn.f64 	%fd1783, %fd1782, %fd1778, 0dBF0A15D1D45A282F;
	fma.rn.f64 	%fd1784, %fd1783, %fd1778, 0dBF4367D3468CB5BE;
	fma.rn.f64 	%fd1785, %fd1784, %fd1778, 0d3F12471B0E9F1005;
	fma.rn.f64 	%fd1786, %fd1785, %fd1778, 0d3F49B1004744D5C4;
	fma.rn.f64 	%fd1787, %fd1786, %fd1778, 0dBF2E13CE69AB4B7F;
	fma.rn.f64 	%fd1788, %fd1787, %fd1778, 0dBF65F7268ECF8A01;
	fma.rn.f64 	%fd1789, %fd1788, %fd1778, 0d3F6C71C71C71ACE0;
	fma.rn.f64 	%fd1790, %fd1789, %fd1778, 0d3FB5555555555556;
	mul.f64 	%fd1791, %fd1778, %fd1790;
	fma.rn.f64 	%fd1792, %fd1791, %fd1773, %fd1773;
	setp.ge.f64 	%p217, %fd147, 0d406573FAE561F648;
	selp.f64 	%fd2713, 0d7FF0000000000000, %fd1792, %p217;
	bra.uni 	$L__BB2_163;
$L__BB2_152:
	setp.geu.f64 	%p222, %fd147, 0d0000000000000000;
	@%p222 bra 	$L__BB2_162;
	cvt.rzi.f64.f64 	%fd1826, %fd147;
	setp.eq.f64 	%p223, %fd147, %fd1826;
	mov.f64 	%fd2713, 0dFFF8000000000000;
	@%p223 bra 	$L__BB2_163;
	setp.leu.f32 	%p224, %f11, 0fC0100000;
	@%p224 bra 	$L__BB2_156;
	setp.le.f32 	%p232, %f11, 0fC00C0000;
	fma.rn.f64 	%fd1905, %fd147, %fd147, %fd147;
	add.f64 	%fd1906, %fd147, 0d3FF0000000000000;
	selp.f64 	%fd1907, %fd1905, %fd147, %p232;
	selp.f64 	%fd1908, %fd1906, %fd147, %p232;
	setp.le.f32 	%p233, %f11, 0fC0040000;
	fma.rn.f64 	%fd1909, %fd1908, %fd1907, %fd1907;
	add.f64 	%fd1910, %fd1908, 0d3FF0000000000000;
	selp.f64 	%fd1911, %fd1909, %fd1907, %p233;
	selp.f64 	%fd1912, %fd1910, %fd1908, %p233;
	setp.le.f32 	%p234, %f11, 0fBFF80000;
	fma.rn.f64 	%fd1913, %fd1912, %fd1911, %fd1911;
	add.f64 	%fd1914, %fd1912, 0d3FF0000000000000;
	selp.f64 	%fd1915, %fd1913, %fd1911, %p234;
	selp.f64 	%fd1916, %fd1914, %fd1912, %p234;
	setp.le.f32 	%p235, %f11, 0fBFE00000;
	fma.rn.f64 	%fd1917, %fd1916, %fd1915, %fd1915;
	add.f64 	%fd1918, %fd1916, 0d3FF0000000000000;
	selp.f64 	%fd1919, %fd1917, %fd1915, %p235;
	selp.f64 	%fd1920, %fd1918, %fd1916, %p235;
	fma.rn.f64 	%fd1921, %fd1920, 0d3E381B4960FCF5C9, 0dBE8AF7049AE8A594;
	fma.rn.f64 	%fd1922, %fd1921, %fd1920, 0d3EB301D46D4B22F5;
	fma.rn.f64 	%fd1923, %fd1922, %fd1920, 0dBEB50272AEED0FC4;
	fma.rn.f64 	%fd1924, %fd1923, %fd1920, 0dBEF51CE1A40516F8;
	fma.rn.f64 	%fd1925, %fd1924, %fd1920, 0d3F20C8AA7419084C;
	fma.rn.f64 	%fd1926, %fd1925, %fd1920, 0dBF2C3650196BAD8A;
	fma.rn.f64 	%fd1927, %fd1926, %fd1920, 0dBF531711365A3E26;
	fma.rn.f64 	%fd1928, %fd1927, %fd1920, 0d3F7D919C52A7DF35;
	fma.rn.f64 	%fd1929, %fd1928, %fd1920, 0dBF83B4AF28386F4D;
	fma.rn.f64 	%fd1930, %fd1929, %fd1920, 0dBFA59AF103C37B4D;
	fma.rn.f64 	%fd1931, %fd1930, %fd1920, 0d3FC5512320B439EF;
	fma.rn.f64 	%fd1932, %fd1931, %fd1920, 0dBFA5815E8FA26F4F;
	fma.rn.f64 	%fd1933, %fd1932, %fd1920, 0dBFE4FCF4026AFA2B;
	fma.rn.f64 	%fd1934, %fd1933, %fd1920, 0d3FE2788CFC6FB619;
	fma.rn.f64 	%fd1935, %fd1934, %fd1920, 0d3FF0000000000000;
	mul.f64 	%fd1936, %fd1919, %fd1935;
	rcp.rn.f64 	%fd2713, %fd1936;
	bra.uni 	$L__BB2_163;
$L__BB2_156:
	setp.leu.f32 	%p225, %f11, 0fC0672000;
	@%p225 bra 	$L__BB2_161;
	{
	.reg .b32 %temp; 
	mov.b64 	{%r505, %temp}, %fd147;
	}
	add.s32 	%r506, %r106, 1048576;
	mov.b64 	%fd1832, {%r505, %r506};
	cvt.rni.f64.f64 	%fd1833, %fd1832;
	cvt.rzi.s64.f64 	%rd74, %fd1833;
	cvt.u32.u64 	%r507, %rd74;
	fma.rn.f64 	%fd1834, %fd1833, 0dBFE0000000000000, %fd147;
	mul.f64 	%fd1835, %fd1834, 0d3CA1A62633145C07;
	fma.rn.f64 	%fd1836, %fd1834, 0d400921FB54442D18, %fd1835;
	shl.b64 	%rd75, %rd74, 6;
	and.b64  	%rd76, %rd75, 64;
	mov.u64 	%rd77, __cudart_sin_cos_coeffs;
	add.s64 	%rd78, %rd77, %rd76;
	mul.rn.f64 	%fd1837, %fd1836, %fd1836;
	and.b64  	%rd79, %rd74, 1;
	setp.eq.b64 	%p227, %rd79, 1;
	selp.f64 	%fd1838, 0dBDA8FF8320FD8164, 0d3DE5DB65F9785EBA, %p227;
	ld.global.nc.v2.f64 	{%fd1839, %fd1840}, [%rd78];
	fma.rn.f64 	%fd1841, %fd1838, %fd1837, %fd1839;
	fma.rn.f64 	%fd1842, %fd1841, %fd1837, %fd1840;
	ld.global.nc.v2.f64 	{%fd1843, %fd1844}, [%rd78+16];
	fma.rn.f64 	%fd1845, %fd1842, %fd1837, %fd1843;
	fma.rn.f64 	%fd1846, %fd1845, %fd1837, %fd1844;
	ld.global.nc.v2.f64 	{%fd1847, %fd1848}, [%rd78+32];
	fma.rn.f64 	%fd1849, %fd1846, %fd1837, %fd1847;
	fma.rn.f64 	%fd1850, %fd1849, %fd1837, %fd1848;
	fma.rn.f64 	%fd1851, %fd1850, %fd1836, %fd1836;
	fma.rn.f64 	%fd1852, %fd1850, %fd1837, 0d3FF0000000000000;
	selp.f64 	%fd1853, %fd1852, %fd1851, %p227;
	and.b32  	%r508, %r507, 2;
	setp.eq.s32 	%p228, %r508, 0;
	mov.f64 	%fd1854, 0d0000000000000000;
	sub.f64 	%fd1855, %fd1854, %fd1853;
	selp.f64 	%fd1856, %fd1853, %fd1855, %p228;
	abs.f64 	%fd160, %fd147;
	rcp.approx.ftz.f64 	%fd1857, %fd160;
	neg.f64 	%fd1858, %fd160;
	fma.rn.f64 	%fd1859, %fd1858, %fd1857, 0d3FF0000000000000;
	fma.rn.f64 	%fd1860, %fd1859, %fd1859, %fd1859;
	fma.rn.f64 	%fd1861, %fd1860, %fd1857, %fd1857;
	fma.rn.f64 	%fd1862, %fd1861, 0dBF64BEE47C38A637, 0d3F73C25DA81303D5;
	fma.rn.f64 	%fd1863, %fd1862, %fd1861, 0dBF6B7C37A96CFC72;
	fma.rn.f64 	%fd1864, %fd1863, %fd1861, 0d3F35A85ABDE1E324;
	fma.rn.f64 	%fd1865, %fd1864, %fd1861, 0d3F4A8B28F07B3F05;
	fma.rn.f64 	%fd1866, %fd1865, %fd1861, 0dBF0A15D1D45A282F;
	fma.rn.f64 	%fd1867, %fd1866, %fd1861, 0dBF4367D3468CB5BE;
	fma.rn.f64 	%fd1868, %fd1867, %fd1861, 0d3F12471B0E9F1005;
	fma.rn.f64 	%fd1869, %fd1868, %fd1861, 0d3F49B1004744D5C4;
	fma.rn.f64 	%fd1870, %fd1869, %fd1861, 0dBF2E13CE69AB4B7F;
	fma.rn.f64 	%fd1871, %fd1870, %fd1861, 0dBF65F7268ECF8A01;
	fma.rn.f64 	%fd1872, %fd1871, %fd1861, 0d3F6C71C71C71ACE0;
	fma.rn.f64 	%fd1873, %fd1872, %fd1861, 0d3FB5555555555556;
	mul.f64 	%fd1874, %fd1861, %fd1873;
	fma.rn.f64 	%fd161, %fd1874, %fd1856, %fd1856;
	fma.rn.f64 	%fd1875, %fd160, 0d3FF71547652B82FE, 0d4338000000000000;
	{
	.reg .b32 %temp; 
	mov.b64 	{%r121, %temp}, %fd1875;
	}
	mov.f64 	%fd1876, 0dC338000000000000;
	add.rn.f64 	%fd1877, %fd1875, %fd1876;
	fma.rn.f64 	%fd1878, %fd1877, 0dBFE62E42FEFA39EF, %fd160;
	fma.rn.f64 	%fd1879, %fd1877, 0dBC7ABC9E3B39803F, %fd1878;
	fma.rn.f64 	%fd1880, %fd1879, 0d3E5ADE1569CE2BDF, 0d3E928AF3FCA213EA;
	fma.rn.f64 	%fd1881, %fd1880, %fd1879, 0d3EC71DEE62401315;
	fma.rn.f64 	%fd1882, %fd1881, %fd1879, 0d3EFA01997C89EB71;
	fma.rn.f64 	%fd1883, %fd1882, %fd1879, 0d3F2A01A014761F65;
	fma.rn.f64 	%fd1884, %fd1883, %fd1879, 0d3F56C16C1852B7AF;
	fma.rn.f64 	%fd1885, %fd1884, %fd1879, 0d3F81111111122322;
	fma.rn.f64 	%fd1886, %fd1885, %fd1879, 0d3FA55555555502A1;
	fma.rn.f64 	%fd1887, %fd1886, %fd1879, 0d3FC5555555555511;
	fma.rn.f64 	%fd1888, %fd1887, %fd1879, 0d3FE000000000000B;
	fma.rn.f64 	%fd1889, %fd1888, %fd1879, 0d3FF0000000000000;
	fma.rn.f64 	%fd2712, %fd1889, %fd1879, 0d3FF0000000000000;
	abs.s32 	%r509, %r121;
	setp.gt.s32 	%p229, %r509, 1022;
	@%p229 bra 	$L__BB2_159;
	shl.b32 	%r515, %r121, 20;
	add.s32 	%r769, %r515, 1072693248;
	bra.uni 	$L__BB2_160;
$L__BB2_159:
	add.s32 	%r510, %r121, 2046;
	shl.b32 	%r511, %r510, 19;
	and.b32  	%r512, %r511, -1048576;
	shl.b32 	%r513, %r510, 20;
	sub.s32 	%r769, %r513, %r512;
	mov.b32 	%r514, 0;
	mov.b64 	%fd1890, {%r514, %r512};
	mul.f64 	%fd2712, %fd1890, %fd2712;
$L__BB2_160:
	mov.b32 	%r516, 0;
	mov.b64 	%fd1891, {%r516, %r769};
	mul.f64 	%fd1892, %fd2712, %fd1891;
	mul.f64 	%fd1893, %fd1892, 0dBC9A6A0D6F814637;
	fma.rn.f64 	%fd1894, %fd1892, 0d3FF40D931FF62706, %fd1893;
	mul.f64 	%fd1895, %fd160, %fd161;
	div.rn.f64 	%fd1896, %fd1894, %fd1895;
	add.f64 	%fd1897, %fd160, 0dBFE0000000000000;
	setp.gtu.f32 	%p230, %f11, 0fC061E400;
	{
	.reg .b32 %temp; 
	mov.b64 	{%r517, %temp}, %fd1897;
	}
	{
	.reg .b32 %temp; 
	mov.b64 	{%temp, %r518}, %fd1897;
	}
	add.s32 	%r519, %r518, -1048576;
	mov.b64 	%fd1898, {%r517, %r519};
	selp.f64 	%fd1899, %fd1897, %fd1898, %p230;
	neg.f64 	%fd1900, %fd1899;
	{ // callseq 15, 0
	.param .b64 param0;
	st.param.f64 	[param0], %fd160;
	.param .b64 param1;
	st.param.f64 	[param1], %fd1900;
	.param .b64 retval0;
	call.uni (retval0), 
	__internal_accurate_pow, 
	(
	param0, 
	param1
	);
	ld.param.f64 	%fd1901, [retval0];
	} // callseq 15
	setp.le.f32 	%p231, %f11, 0fC061E400;
	mul.f64 	%fd1903, %fd1901, %fd1896;
	selp.f64 	%fd1904, %fd1903, %fd1896, %p231;
	mul.f64 	%fd2713, %fd1901, %fd1904;
	bra.uni 	$L__BB2_163;
$L__BB2_161:
	cvt.rmi.f64.f64 	%fd1827, %fd147;
	mul.f64 	%fd1828, %fd1827, 0d3FE0000000000000;
	cvt.rmi.f64.f64 	%fd1829, %fd1828;
	add.f64 	%fd1830, %fd1829, %fd1829;
	sub.f64 	%fd1831, %fd1827, %fd1830;
	setp.eq.f64 	%p226, %fd1831, 0d3FF0000000000000;
	selp.f64 	%fd2713, 0d8000000000000000, 0d0000000000000000, %p226;
	bra.uni 	$L__BB2_163;
$L__BB2_162:
	add.f64 	%fd2713, %fd147, %fd147;
$L__BB2_163:
	mul.f64 	%fd169, %fd2709, %fd2713;
	ld.global.f64 	%fd1937, [%rd9];
	div.rn.f64 	%fd170, %fd1937, %fd295;
	{
	.reg .b32 %temp; 
	mov.b64 	{%temp, %r125}, %fd170;
	}
	mov.b32 	%f13, %r125;
	setp.ltu.f64 	%p236, %fd170, 0d0000000000000000;
	@%p236 bra 	$L__BB2_174;
	setp.geu.f32 	%p237, %f13, 0f40100000;
	@%p237 bra 	$L__BB2_166;
	setp.ge.f32 	%p244, %f13, 0f400C0000;
	add.f64 	%fd2059, %fd170, 0dBFF0000000000000;
	selp.f64 	%fd2060, %fd2059, 0d3FF0000000000000, %p244;
	selp.f64 	%fd2061, %fd2059, %fd170, %p244;
	setp.ge.f32 	%p245, %f13, 0f40040000;
	neg.f64 	%fd2062, %fd2060;
	fma.rn.f64 	%fd2063, %fd2061, %fd2060, %fd2062;
	add.f64 	%fd2064, %fd2061, 0dBFF0000000000000;
	selp.f64 	%fd2065, %fd2063, %fd2060, %p245;
	selp.f64 	%fd2066, %fd2064, %fd2061, %p245;
	setp.ge.f32 	%p246, %f13, 0f3FF80000;
	neg.f64 	%fd2067, %fd2065;
	fma.rn.f64 	%fd2068, %fd2066, %fd2065, %fd2067;
	add.f64 	%fd2069, %fd2066, 0dBFF0000000000000;
	selp.f64 	%fd2070, %fd2068, %fd2065, %p246;
	selp.f64 	%fd2071, %fd2069, %fd2066, %p246;
	setp.ge.f32 	%p247, %f13, 0f3FE00000;
	add.f64 	%fd2072, %fd2071, 0dBFF0000000000000;
	selp.f64 	%fd2073, %fd2072, %fd2071, %p247;
	fma.rn.f64 	%fd2074, %fd2073, 0d3E381B4960FCF5C9, 0dBE8AF7049AE8A594;
	fma.rn.f64 	%fd2075, %fd2074, %fd2073, 0d3EB301D46D4B22F5;
	fma.rn.f64 	%fd2076, %fd2075, %fd2073, 0dBEB50272AEED0FC4;
	fma.rn.f64 	%fd2077, %fd2076, %fd2073, 0dBEF51CE1A40516F8;
	fma.rn.f64 	%fd2078, %fd2077, %fd2073, 0d3F20C8AA7419084C;
	fma.rn.f64 	%fd2079, %fd2078, %fd2073, 0dBF2C3650196BAD8A;
	fma.rn.f64 	%fd2080, %fd2079, %fd2073, 0dBF531711365A3E26;
	fma.rn.f64 	%fd2081, %fd2080, %fd2073, 0d3F7D919C52A7DF35;
	fma.rn.f64 	%fd2082, %fd2081, %fd2073, 0dBF83B4AF28386F4D;
	fma.rn.f64 	%fd2083, %fd2082, %fd2073, 0dBFA59AF103C37B4D;
	fma.rn.f64 	%fd2084, %fd2083, %fd2073, 0d3FC5512320B439EF;
	fma.rn.f64 	%fd2085, %fd2084, %fd2073, 0dBFA5815E8FA26F4F;
	fma.rn.f64 	%fd2086, %fd2085, %fd2073, 0dBFE4FCF4026AFA2B;
	fma.rn.f64 	%fd2087, %fd2086, %fd2073, 0d3FE2788CFC6FB619;
	fma.rn.f64 	%fd2088, %fd2087, %fd2073, 0d3FF0000000000000;
	mul.f64 	%fd2089, %fd170, %fd2088;
	selp.f64 	%fd2090, %fd2088, %fd2089, %p247;
	div.rn.f64 	%fd2717, %fd2070, %fd2090;
	bra.uni 	$L__BB2_185;
$L__BB2_166:
	{
	.reg .b32 %temp; 
	mov.b64 	{%r770, %temp}, %fd170;
	}
	shr.u32 	%r772, %r125, 20;
	setp.gt.u32 	%p238, %r125, 1048575;
	@%p238 bra 	$L__BB2_168;
	mul.f64 	%fd1938, %fd170, 0d4350000000000000;
	{
	.reg .b32 %temp; 
	mov.b64 	{%temp, %r125}, %fd1938;
	}
	{
	.reg .b32 %temp; 
	mov.b64 	{%r770, %temp}, %fd1938;
	}
	shr.u32 	%r520, %r125, 20;
	add.s32 	%r772, %r520, -54;
$L__BB2_168:
	add.s32 	%r773, %r772, -1023;
	and.b32  	%r521, %r125, -2146435073;
	or.b32  	%r522, %r521, 1072693248;
	mov.b64 	%fd2714, {%r770, %r522};
	setp.lt.u32 	%p239, %r522, 1073127583;
	@%p239 bra 	$L__BB2_170;
	{
	.reg .b32 %temp; 
	mov.b64 	{%r523, %temp}, %fd2714;
	}
	{
	.reg .b32 %temp; 
	mov.b64 	{%temp, %r524}, %fd2714;
	}
	add.s32 	%r525, %r524, -1048576;
	mov.b64 	%fd2714, {%r523, %r525};
	add.s32 	%r773, %r772, -1022;
$L__BB2_170:
	add.f64 	%fd1939, %fd2714, 0dBFF0000000000000;
	add.f64 	%fd1940, %fd2714, 0d3FF0000000000000;
	rcp.approx.ftz.f64 	%fd1941, %fd1940;
	neg.f64 	%fd1942, %fd1940;
	fma.rn.f64 	%fd1943, %fd1942, %fd1941, 0d3FF0000000000000;
	fma.rn.f64 	%fd1944, %fd1943, %fd1943, %fd1943;
	fma.rn.f64 	%fd1945, %fd1944, %fd1941, %fd1941;
	mul.f64 	%fd1946, %fd1939, %fd1945;
	fma.rn.f64 	%fd1947, %fd1939, %fd1945, %fd1946;
	mul.f64 	%fd1948, %fd1947, %fd1947;
	fma.rn.f64 	%fd1949, %fd1948, 0d3EB0F5FF7D2CAFE2, 0d3ED0F5D241AD3B5A;
	fma.rn.f64 	%fd1950, %fd1949, %fd1948, 0d3EF3B20A75488A3F;
	fma.rn.f64 	%fd1951, %fd1950, %fd1948, 0d3F1745CDE4FAECD5;
	fma.rn.f64 	%fd1952, %fd1951, %fd1948, 0d3F3C71C7258A578B;
	fma.rn.f64 	%fd1953, %fd1952, %fd1948, 0d3F6249249242B910;
	fma.rn.f64 	%fd1954, %fd1953, %fd1948, 0d3F89999999999DFB;
	sub.f64 	%fd1955, %fd1939, %fd1947;
	add.f64 	%fd1956, %fd1955, %fd1955;
	neg.f64 	%fd1957, %fd1947;
	fma.rn.f64 	%fd1958, %fd1957, %fd1939, %fd1956;
	mul.f64 	%fd1959, %fd1945, %fd1958;
	fma.rn.f64 	%fd1960, %fd1948, %fd1954, 0d3FB5555555555555;
	mov.f64 	%fd1961, 0d3FB5555555555555;
	sub.f64 	%fd1962, %fd1961, %fd1960;
	fma.rn.f64 	%fd1963, %fd1948, %fd1954, %fd1962;
	add.f64 	%fd1964, %fd1963, 0dBC46A4CB00B9E7B0;
	add.f64 	%fd1965, %fd1960, %fd1964;
	sub.f64 	%fd1966, %fd1960, %fd1965;
	add.f64 	%fd1967, %fd1964, %fd1966;
	mul.rn.f64 	%fd1968, %fd1947, %fd1947;
	neg.f64 	%fd1969, %fd1968;
	fma.rn.f64 	%fd1970, %fd1947, %fd1947, %fd1969;
	{
	.reg .b32 %temp; 
	mov.b64 	{%r526, %temp}, %fd1959;
	}
	{
	.reg .b32 %temp; 
	mov.b64 	{%temp, %r527}, %fd1959;
	}
	add.s32 	%r528, %r527, 1048576;
	mov.b64 	%fd1971, {%r526, %r528};
	fma.rn.f64 	%fd1972, %fd1947, %fd1971, %fd1970;
	mul.rn.f64 	%fd1973, %fd1968, %fd1947;
	neg.f64 	%fd1974, %fd1973;
	fma.rn.f64 	%fd1975, %fd1968, %fd1947, %fd1974;
	fma.rn.f64 	%fd1976, %fd1968, %fd1959, %fd1975;
	fma.rn.f64 	%fd1977, %fd1972, %fd1947, %fd1976;
	mul.rn.f64 	%fd1978, %fd1965, %fd1973;
	neg.f64 	%fd1979, %fd1978;
	fma.rn.f64 	%fd1980, %fd1965, %fd1973, %fd1979;
	fma.rn.f64 	%fd1981, %fd1965, %fd1977, %fd1980;
	fma.rn.f64 	%fd1982, %fd1967, %fd1973, %fd1981;
	add.f64 	%fd1983, %fd1978, %fd1982;
	sub.f64 	%fd1984, %fd1978, %fd1983;
	add.f64 	%fd1985, %fd1982, %fd1984;
	add.f64 	%fd1986, %fd1947, %fd1983;
	sub.f64 	%fd1987, %fd1947, %fd1986;
	add.f64 	%fd1988, %fd1983, %fd1987;
	add.f64 	%fd1989, %fd1985, %fd1988;
	add.f64 	%fd1990, %fd1959, %fd1989;
	add.f64 	%fd1991, %fd1986, %fd1990;
	sub.f64 	%fd1992, %fd1986, %fd1991;
	add.f64 	%fd1993, %fd1990, %fd1992;
	xor.b32  	%r529, %r773, -2147483648;
	mov.b32 	%r530, 1127219200;
	mov.b64 	%fd1994, {%r529, %r530};
	mov.b32 	%r531, -2147483648;
	mov.b64 	%fd1995, {%r531, %r530};
	sub.f64 	%fd1996, %fd1994, %fd1995;
	fma.rn.f64 	%fd1997, %fd1996, 0d3FE62E42FEFA39EF, %fd1991;
	fma.rn.f64 	%fd1998, %fd1996, 0dBFE62E42FEFA39EF, %fd1997;
	sub.f64 	%fd1999, %fd1998, %fd1991;
	sub.f64 	%fd2000, %fd1993, %fd1999;
	fma.rn.f64 	%fd2001, %fd1996, 0d3C7ABC9E3B39803F, %fd2000;
	add.f64 	%fd2002, %fd1997, %fd2001;
	sub.f64 	%fd2003, %fd1997, %fd2002;
	add.f64 	%fd2004, %fd2001, %fd2003;
	add.f64 	%fd2005, %fd170, 0dBFE0000000000000;
	mul.rn.f64 	%fd2006, %fd2002, %fd2005;
	neg.f64 	%fd2007, %fd2006;
	fma.rn.f64 	%fd2008, %fd2002, %fd2005, %fd2007;
	fma.rn.f64 	%fd2009, %fd2004, %fd2005, %fd2008;
	add.f64 	%fd2010, %fd2006, %fd2009;
	sub.f64 	%fd2011, %fd2006, %fd2010;
	add.f64 	%fd2012, %fd2009, %fd2011;
	sub.f64 	%fd2013, %fd2010, %fd170;
	sub.f64 	%fd2014, %fd2010, %fd2013;
	sub.f64 	%fd2015, %fd2014, %fd170;
	add.f64 	%fd2016, %fd2012, %fd2015;
	add.f64 	%fd175, %fd2013, %fd2016;
	sub.f64 	%fd2017, %fd2013, %fd175;
	add.f64 	%fd176, %fd2016, %fd2017;
	fma.rn.f64 	%fd2018, %fd175, 0d3FF71547652B82FE, 0d4338000000000000;
	{
	.reg .b32 %temp; 
	mov.b64 	{%r137, %temp}, %fd2018;
	}
	mov.f64 	%fd2019, 0dC338000000000000;
	add.rn.f64 	%fd2020, %fd2018, %fd2019;
	fma.rn.f64 	%fd2021, %fd2020, 0dBFE62E42FEFA39EF, %fd175;
	fma.rn.f64 	%fd2022, %fd2020, 0dBC7ABC9E3B39803F, %fd2021;
	fma.rn.f64 	%fd2023, %fd2022, 0d3E5ADE1569CE2BDF, 0d3E928AF3FCA213EA;
	fma.rn.f64 	%fd2024, %fd2023, %fd2022, 0d3EC71DEE62401315;
	fma.rn.f64 	%fd2025, %fd2024, %fd2022, 0d3EFA01997C89EB71;
	fma.rn.f64 	%fd2026, %fd2025, %fd2022, 0d3F2A01A014761F65;
	fma.rn.f64 	%fd2027, %fd2026, %fd2022, 0d3F56C16C1852B7AF;
	fma.rn.f64 	%fd2028, %fd2027, %fd2022, 0d3F81111111122322;
	fma.rn.f64 	%fd2029, %fd2028, %fd2022, 0d3FA55555555502A1;
	fma.rn.f64 	%fd2030, %fd2029, %fd2022, 0d3FC5555555555511;
	fma.rn.f64 	%fd2031, %fd2030, %fd2022, 0d3FE000000000000B;
	fma.rn.f64 	%fd2032, %fd2031, %fd2022, 0d3FF0000000000000;
	fma.rn.f64 	%fd2033, %fd2032, %fd2022, 0d3FF0000000000000;
	{
	.reg .b32 %temp; 
	mov.b64 	{%r138, %temp}, %fd2033;
	}
	{
	.reg .b32 %temp; 
	mov.b64 	{%temp, %r139}, %fd2033;
	}
	shl.b32 	%r532, %r137, 20;
	add.s32 	%r533, %r532, %r139;
	mov.b64 	%fd2715, {%r138, %r533};
	{
	.reg .b32 %temp; 
	mov.b64 	{%temp, %r534}, %fd175;
	}
	mov.b32 	%f23, %r534;
	abs.f32 	%f14, %f23;
	setp.lt.f32 	%p240, %f14, 0f4086232B;
	@%p240 bra 	$L__BB2_173;
	setp.lt.f64 	%p241, %fd175, 0d0000000000000000;
	add.f64 	%fd2034, %fd175, 0d7FF0000000000000;
	selp.f64 	%fd2715, 0d0000000000000000, %fd2034, %p241;
	setp.geu.f32 	%p242, %f14, 0f40874800;
	@%p242 bra 	$L__BB2_173;
	shr.u32 	%r535, %r137, 31;
	add.s32 	%r536, %r137, %r535;
	shr.s32 	%r537, %r536, 1;
	shl.b32 	%r538, %r537, 20;
	add.s32 	%r539, %r139, %r538;
	mov.b64 	%fd2035, {%r138, %r539};
	sub.s32 	%r540, %r137, %r537;
	shl.b32 	%r541, %r540, 20;
	add.s32 	%r542, %r541, 1072693248;
	mov.b32 	%r543, 0;
	mov.b64 	%fd2036, {%r543, %r542};
	mul.f64 	%fd2715, %fd2036, %fd2035;
$L__BB2_173:
	fma.rn.f64 	%fd2037, %fd176, %fd2715, %fd2715;
	mul.f64 	%fd2038, %fd2037, 0dBCAA6A0D6F814637;
	fma.rn.f64 	%fd2039, %fd2037, 0d40040D931FF62706, %fd2038;
	rcp.approx.ftz.f64 	%fd2040, %fd170;
	neg.f64 	%fd2041, %fd170;
	fma.rn.f64 	%fd2042, %fd2041, %fd2040, 0d3FF0000000000000;
	fma.rn.f64 	%fd2043, %fd2042, %fd2042, %fd2042;
	fma.rn.f64 	%fd2044, %fd2043, %fd2040, %fd2040;
	fma.rn.f64 	%fd2045, %fd2044, 0dBF64BEE47C38A637, 0d3F73C25DA81303D5;
	fma.rn.f64 	%fd2046, %fd2045, %fd2044, 0dBF6B7C37A96CFC72;
	fma.rn.f64 	%fd2047, %fd2046, %fd2044, 0d3F35A85ABDE1E324;
	fma.rn.f64 	%fd2048, %fd2047, %fd2044, 0d3F4A8B28F07B3F05;
	fma.rn.f64 	%fd2049, %fd2048, %fd2044, 0dBF0A15D1D45A282F;
	fma.rn.f64 	%fd2050, %fd2049, %fd2044, 0dBF4367D3468CB5BE;
	fma.rn.f64 	%fd2051, %fd2050, %fd2044, 0d3F12471B0E9F1005;
	fma.rn.f64 	%fd2052, %fd2051, %fd2044, 0d3F49B1004744D5C4;
	fma.rn.f64 	%fd2053, %fd2052, %fd2044, 0dBF2E13CE69AB4B7F;
	fma.rn.f64 	%fd2054, %fd2053, %fd2044, 0dBF65F7268ECF8A01;
	fma.rn.f64 	%fd2055, %fd2054, %fd2044, 0d3F6C71C71C71ACE0;
	fma.rn.f64 	%fd2056, %fd2055, %fd2044, 0d3FB5555555555556;
	mul.f64 	%fd2057, %fd2044, %fd2056;
	fma.rn.f64 	%fd2058, %fd2057, %fd2039, %fd2039;
	setp.ge.f64 	%p243, %fd170, 0d406573FAE561F648;
	selp.f64 	%fd2717, 0d7FF0000000000000, %fd2058, %p243;
	bra.uni 	$L__BB2_185;
$L__BB2_174:
	setp.geu.f64 	%p248, %fd170, 0d0000000000000000;
	@%p248 bra 	$L__BB2_184;
	cvt.rzi.f64.f64 	%fd2092, %fd170;
	setp.eq.f64 	%p249, %fd170, %fd2092;
	mov.f64 	%fd2717, 0dFFF8000000000000;
	@%p249 bra 	$L__BB2_185;
	setp.leu.f32 	%p250, %f13, 0fC0100000;
	@%p250 bra 	$L__BB2_178;
	setp.le.f32 	%p258, %f13, 0fC00C0000;
	fma.rn.f64 	%fd2171, %fd170, %fd170, %fd170;
	add.f64 	%fd2172, %fd170, 0d3FF0000000000000;
	selp.f64 	%fd2173, %fd2171, %fd170, %p258;
	selp.f64 	%fd2174, %fd2172, %fd170, %p258;
	setp.le.f32 	%p259, %f13, 0fC0040000;
	fma.rn.f64 	%fd2175, %fd2174, %fd2173, %fd2173;
	add.f64 	%fd2176, %fd2174, 0d3FF0000000000000;
	selp.f64 	%fd2177, %fd2175, %fd2173, %p259;
	selp.f64 	%fd2178, %fd2176, %fd2174, %p259;
	setp.le.f32 	%p260, %f13, 0fBFF80000;
	fma.rn.f64 	%fd2179, %fd2178, %fd2177, %fd2177;
	add.f64 	%fd2180, %fd2178, 0d3FF0000000000000;
	selp.f64 	%fd2181, %fd2179, %fd2177, %p260;
	selp.f64 	%fd2182, %fd2180, %fd2178, %p260;
	setp.le.f32 	%p261, %f13, 0fBFE00000;
	fma.rn.f64 	%fd2183, %fd2182, %fd2181, %fd2181;
	add.f64 	%fd2184, %fd2182, 0d3FF0000000000000;
	selp.f64 	%fd2185, %fd2183, %fd2181, %p261;
	selp.f64 	%fd2186, %fd2184, %fd2182, %p261;
	fma.rn.f64 	%fd2187, %fd2186, 0d3E381B4960FCF5C9, 0dBE8AF7049AE8A594;
	fma.rn.f64 	%fd2188, %fd2187, %fd2186, 0d3EB301D46D4B22F5;
	fma.rn.f64 	%fd2189, %fd2188, %fd2186, 0dBEB50272AEED0FC4;
	fma.rn.f64 	%fd2190, %fd2189, %fd2186, 0dBEF51CE1A40516F8;
	fma.rn.f64 	%fd2191, %fd2190, %fd2186, 0d3F20C8AA7419084C;
	fma.rn.f64 	%fd2192, %fd2191, %fd2186, 0dBF2C3650196BAD8A;
	fma.rn.f64 	%fd2193, %fd2192, %fd2186, 0dBF531711365A3E26;
	fma.rn.f64 	%fd2194, %fd2193, %fd2186, 0d3F7D919C52A7DF35;
	fma.rn.f64 	%fd2195, %fd2194, %fd2186, 0dBF83B4AF28386F4D;
	fma.rn.f64 	%fd2196, %fd2195, %fd2186, 0dBFA59AF103C37B4D;
	fma.rn.f64 	%fd2197, %fd2196, %fd2186, 0d3FC5512320B439EF;
	fma.rn.f64 	%fd2198, %fd2197, %fd2186, 0dBFA5815E8FA26F4F;
	fma.rn.f64 	%fd2199, %fd2198, %fd2186, 0dBFE4FCF4026AFA2B;
	fma.rn.f64 	%fd2200, %fd2199, %fd2186, 0d3FE2788CFC6FB619;
	fma.rn.f64 	%fd2201, %fd2200, %fd2186, 0d3FF0000000000000;
	mul.f64 	%fd2202, %fd2185, %fd2201;
	rcp.rn.f64 	%fd2717, %fd2202;
	bra.uni 	$L__BB2_185;
$L__BB2_178:
	setp.leu.f32 	%p251, %f13, 0fC0672000;
	@%p251 bra 	$L__BB2_183;
	{
	.reg .b32 %temp; 
	mov.b64 	{%r544, %temp}, %fd170;
	}
	add.s32 	%r545, %r125, 1048576;
	mov.b64 	%fd2098, {%r544, %r545};
	cvt.rni.f64.f64 	%fd2099, %fd2098;
	cvt.rzi.s64.f64 	%rd80, %fd2099;
	cvt.u32.u64 	%r546, %rd80;
	fma.rn.f64 	%fd2100, %fd2099, 0dBFE0000000000000, %fd170;
	mul.f64 	%fd2101, %fd2100, 0d3CA1A62633145C07;
	fma.rn.f64 	%fd2102, %fd2100, 0d400921FB54442D18, %fd2101;
	shl.b64 	%rd81, %rd80, 6;
	and.b64  	%rd82, %rd81, 64;
	mov.u64 	%rd83, __cudart_sin_cos_coeffs;
	add.s64 	%rd84, %rd83, %rd82;
	mul.rn.f64 	%fd2103, %fd2102, %fd2102;
	and.b64  	%rd85, %rd80, 1;
	setp.eq.b64 	%p253, %rd85, 1;
	selp.f64 	%fd2104, 0dBDA8FF8320FD8164, 0d3DE5DB65F9785EBA, %p253;
	ld.global.nc.v2.f64 	{%fd2105, %fd2106}, [%rd84];
	fma.rn.f64 	%fd2107, %fd2104, %fd2103, %fd2105;
	fma.rn.f64 	%fd2108, %fd2107, %fd2103, %fd2106;
	ld.global.nc.v2.f64 	{%fd2109, %fd2110}, [%rd84+16];
	fma.rn.f64 	%fd2111, %fd2108, %fd2103, %fd2109;
	fma.rn.f64 	%fd2112, %fd2111, %fd2103, %fd2110;
	ld.global.nc.v2.f64 	{%fd2113, %fd2114}, [%rd84+32];
	fma.rn.f64 	%fd2115, %fd2112, %fd2103, %fd2113;
	fma.rn.f64 	%fd2116, %fd2115, %fd2103, %fd2114;
	fma.rn.f64 	%fd2117, %fd2116, %fd2102, %fd2102;
	fma.rn.f64 	%fd2118, %fd2116, %fd2103, 0d3FF0000000000000;
	selp.f64 	%fd2119, %fd2118, %fd2117, %p253;
	and.b32  	%r547, %r546, 2;
	setp.eq.s32 	%p254, %r547, 0;
	mov.f64 	%fd2120, 0d0000000000000000;
	sub.f64 	%fd2121, %fd2120, %fd2119;
	selp.f64 	%fd2122, %fd2119, %fd2121, %p254;
	abs.f64 	%fd183, %fd170;
	rcp.approx.ftz.f64 	%fd2123, %fd183;
	neg.f64 	%fd2124, %fd183;
	fma.rn.f64 	%fd2125, %fd2124, %fd2123, 0d3FF0000000000000;
	fma.rn.f64 	%fd2126, %fd2125, %fd2125, %fd2125;
	fma.rn.f64 	%fd2127, %fd2126, %fd2123, %fd2123;
	fma.rn.f64 	%fd2128, %fd2127, 0dBF64BEE47C38A637, 0d3F73C25DA81303D5;
	fma.rn.f64 	%fd2129, %fd2128, %fd2127, 0dBF6B7C37A96CFC72;
	fma.rn.f64 	%fd2130, %fd2129, %fd2127, 0d3F35A85ABDE1E324;
	fma.rn.f64 	%fd2131, %fd2130, %fd2127, 0d3F4A8B28F07B3F05;
	fma.rn.f64 	%fd2132, %fd2131, %fd2127, 0dBF0A15D1D45A282F;
	fma.rn.f64 	%fd2133, %fd2132, %fd2127, 0dBF4367D3468CB5BE;
	fma.rn.f64 	%fd2134, %fd2133, %fd2127, 0d3F12471B0E9F1005;
	fma.rn.f64 	%fd2135, %fd2134, %fd2127, 0d3F49B1004744D5C4;
	fma.rn.f64 	%fd2136, %fd2135, %fd2127, 0dBF2E13CE69AB4B7F;
	fma.rn.f64 	%fd2137, %fd2136, %fd2127, 0dBF65F7268ECF8A01;
	fma.rn.f64 	%fd2138, %fd2137, %fd2127, 0d3F6C71C71C71ACE0;
	fma.rn.f64 	%fd2139, %fd2138, %fd2127, 0d3FB5555555555556;
	mul.f64 	%fd2140, %fd2127, %fd2139;
	fma.rn.f64 	%fd184, %fd2140, %fd2122, %fd2122;
	fma.rn.f64 	%fd2141, %fd183, 0d3FF71547652B82FE, 0d4338000000000000;
	{
	.reg .b32 %temp; 
	mov.b64 	{%r140, %temp}, %fd2141;
	}
	mov.f64 	%fd2142, 0dC338000000000000;
	add.rn.f64 	%fd2143, %fd2141, %fd2142;
	fma.rn.f64 	%fd2144, %fd2143, 0dBFE62E42FEFA39EF, %fd183;
	fma.rn.f64 	%fd2145, %fd2143, 0dBC7ABC9E3B39803F, %fd2144;
	fma.rn.f64 	%fd2146, %fd2145, 0d3E5ADE1569CE2BDF, 0d3E928AF3FCA213EA;
	fma.rn.f64 	%fd2147, %fd2146, %fd2145, 0d3EC71DEE62401315;
	fma.rn.f64 	%fd2148, %fd2147, %fd2145, 0d3EFA01997C89EB71;
	fma.rn.f64 	%fd2149, %fd2148, %fd2145, 0d3F2A01A014761F65;
	fma.rn.f64 	%fd2150, %fd2149, %fd2145, 0d3F56C16C1852B7AF;
	fma.rn.f64 	%fd2151, %fd2150, %fd2145, 0d3F81111111122322;
	fma.rn.f64 	%fd2152, %fd2151, %fd2145, 0d3FA55555555502A1;
	fma.rn.f64 	%fd2153, %fd2152, %fd2145, 0d3FC5555555555511;
	fma.rn.f64 	%fd2154, %fd2153, %fd2145, 0d3FE000000000000B;
	fma.rn.f64 	%fd2155, %fd2154, %fd2145, 0d3FF0000000000000;
	fma.rn.f64 	%fd2716, %fd2155, %fd2145, 0d3FF0000000000000;
	abs.s32 	%r548, %r140;
	setp.gt.s32 	%p255, %r548, 1022;
	@%p255 bra 	$L__BB2_181;
	shl.b32 	%r554, %r140, 20;
	add.s32 	%r774, %r554, 1072693248;
	bra.uni 	$L__BB2_182;
$L__BB2_181:
	add.s32 	%r549, %r140, 2046;
	shl.b32 	%r550, %r549, 19;
	and.b32  	%r551, %r550, -1048576;
	shl.b32 	%r552, %r549, 20;
	sub.s32 	%r774, %r552, %r551;
	mov.b32 	%r553, 0;
	mov.b64 	%fd2156, {%r553, %r551};
	mul.f64 	%fd2716, %fd2156, %fd2716;
$L__BB2_182:
	mov.b32 	%r555, 0;
	mov.b64 	%fd2157, {%r555, %r774};
	mul.f64 	%fd2158, %fd2716, %fd2157;
	mul.f64 	%fd2159, %fd2158, 0dBC9A6A0D6F814637;
	fma.rn.f64 	%fd2160, %fd2158, 0d3FF40D931FF62706, %fd2159;
	mul.f64 	%fd2161, %fd183, %fd184;
	div.rn.f64 	%fd2162, %fd2160, %fd2161;
	add.f64 	%fd2163, %fd183, 0dBFE0000000000000;
	setp.gtu.f32 	%p256, %f13, 0fC061E400;
	{
	.reg .b32 %temp; 
	mov.b64 	{%r556, %temp}, %fd2163;
	}
	{
	.reg .b32 %temp; 
	mov.b64 	{%temp, %r557}, %fd2163;
	}
	add.s32 	%r558, %r557, -1048576;
	mov.b64 	%fd2164, {%r556, %r558};
	selp.f64 	%fd2165, %fd2163, %fd2164, %p256;
	neg.f64 	%fd2166, %fd2165;
	{ // callseq 16, 0
	.param .b64 param0;
	st.param.f64 	[param0], %fd183;
	.param .b64 param1;
	st.param.f64 	[param1], %fd2166;
	.param .b64 retval0;
	call.uni (retval0), 
	__internal_accurate_pow, 
	(
	param0, 
	param1
	);
	ld.param.f64 	%fd2167, [retval0];
	} // callseq 16
	setp.le.f32 	%p257, %f13, 0fC061E400;
	mul.f64 	%fd2169, %fd2167, %fd2162;
	selp.f64 	%fd2170, %fd2169, %fd2162, %p257;
	mul.f64 	%fd2717, %fd2167, %fd2170;
	bra.uni 	$L__BB2_185;
$L__BB2_183:
	cvt.rmi.f64.f64 	%fd2093, %fd170;
	mul.f64 	%fd2094, %fd2093, 0d3FE0000000000000;
	cvt.rmi.f64.f64 	%fd2095, %fd2094;
	add.f64 	%fd2096, %fd2095, %fd2095;
	sub.f64 	%fd2097, %fd2093, %fd2096;
	setp.eq.f64 	%p252, %fd2097, 0d3FF0000000000000;
	selp.f64 	%fd2717, 0d8000000000000000, 0d0000000000000000, %p252;
	bra.uni 	$L__BB2_185;
$L__BB2_184:
	add.f64 	%fd2717, %fd170, %fd170;
$L__BB2_185:
	mul.f64 	%fd192, %fd169, %fd2717;
	add.f64 	%fd2203, %fd125, %fd147;
	add.f64 	%fd193, %fd2203, %fd170;
	{
	.reg .b32 %temp; 
	mov.b64 	{%temp, %r144}, %fd193;
	}
	mov.b32 	%f15, %r144;
	setp.ltu.f64 	%p262, %fd193, 0d0000000000000000;
	@%p262 bra 	$L__BB2_196;
	setp.geu.f32 	%p263, %f15, 0f40100000;
	@%p263 bra 	$L__BB2_188;
	setp.ge.f32 	%p270, %f15, 0f400C0000;
	add.f64 	%fd2325, %fd193, 0dBFF0000000000000;
	selp.f64 	%fd2326, %fd2325, 0d3FF0000000000000, %p270;
	selp.f64 	%fd2327, %fd2325, %fd193, %p270;
	setp.ge.f32 	%p271, %f15, 0f40040000;
	neg.f64 	%fd2328, %fd2326;
	fma.rn.f64 	%fd2329, %fd2327, %fd2326, %fd2328;
	add.f64 	%fd2330, %fd2327, 0dBFF0000000000000;
	selp.f64 	%fd2331, %fd2329, %fd2326, %p271;
	selp.f64 	%fd2332, %fd2330, %fd2327, %p271;
	setp.ge.f32 	%p272, %f15, 0f3FF80000;
	neg.f64 	%fd2333, %fd2331;
	fma.rn.f64 	%fd2334, %fd2332, %fd2331, %fd2333;
	add.f64 	%fd2335, %fd2332, 0dBFF0000000000000;
	selp.f64 	%fd2336, %fd2334, %fd2331, %p272;
	selp.f64 	%fd2337, %fd2335, %fd2332, %p272;
	setp.ge.f32 	%p273, %f15, 0f3FE00000;
	add.f64 	%fd2338, %fd2337, 0dBFF0000000000000;
	selp.f64 	%fd2339, %fd2338, %fd2337, %p273;
	fma.rn.f64 	%fd2340, %fd2339, 0d3E381B4960FCF5C9, 0dBE8AF7049AE8A594;
	fma.rn.f64 	%fd2341, %fd2340, %fd2339, 0d3EB301D46D4B22F5;
	fma.rn.f64 	%fd2342, %fd2341, %fd2339, 0dBEB50272AEED0FC4;
	fma.rn.f64 	%fd2343, %fd2342, %fd2339, 0dBEF51CE1A40516F8;
	fma.rn.f64 	%fd2344, %fd2343, %fd2339, 0d3F20C8AA7419084C;
	fma.rn.f64 	%fd2345, %fd2344, %fd2339, 0dBF2C3650196BAD8A;
	fma.rn.f64 	%fd2346, %fd2345, %fd2339, 0dBF531711365A3E26;
	fma.rn.f64 	%fd2347, %fd2346, %fd2339, 0d3F7D919C52A7DF35;
	fma.rn.f64 	%fd2348, %fd2347, %fd2339, 0dBF83B4AF28386F4D;
	fma.rn.f64 	%fd2349, %fd2348, %fd2339, 0dBFA59AF103C37B4D;
	fma.rn.f64 	%fd2350, %fd2349, %fd2339, 0d3FC5512320B439EF;
	fma.rn.f64 	%fd2351, %fd2350, %fd2339, 0dBFA5815E8FA26F4F;
	fma.rn.f64 	%fd2352, %fd2351, %fd2339, 0dBFE4FCF4026AFA2B;
	fma.rn.f64 	%fd2353, %fd2352, %fd2339, 0d3FE2788CFC6FB619;
	fma.rn.f64 	%fd2354, %fd2353, %fd2339, 0d3FF0000000000000;
	mul.f64 	%fd2355, %fd193, %fd2354;
	selp.f64 	%fd2356, %fd2354, %fd2355, %p273;
	div.rn.f64 	%fd2721, %fd2336, %fd2356;
	bra.uni 	$L__BB2_207;
$L__BB2_188:
	{
	.reg .b32 %temp; 
	mov.b64 	{%r775, %temp}, %fd193;
	}
	shr.u32 	%r777, %r144, 20;
	setp.gt.u32 	%p264, %r144, 1048575;
	@%p264 bra 	$L__BB2_190;
	mul.f64 	%fd2204, %fd193, 0d4350000000000000;
	{
	.reg .b32 %temp; 
	mov.b64 	{%temp, %r144}, %fd2204;
	}
	{
	.reg .b32 %temp; 
	mov.b64 	{%r775, %temp}, %fd2204;
	}
	shr.u32 	%r559, %r144, 20;
	add.s32 	%r777, %r559, -54;
$L__BB2_190:
	add.s32 	%r778, %r777, -1023;
	and.b32  	%r560, %r144, -2146435073;
	or.b32  	%r561, %r560, 1072693248;
	mov.b64 	%fd2718, {%r775, %r561};
	setp.lt.u32 	%p265, %r561, 1073127583;
	@%p265 bra 	$L__BB2_192;
	{
	.reg .b32 %temp; 
	mov.b64 	{%r562, %temp}, %fd2718;
	}
	{
	.reg .b32 %temp; 
	mov.b64 	{%temp, %r563}, %fd2718;
	}
	add.s32 	%r564, %r563, -1048576;
	mov.b64 	%fd2718, {%r562, %r564};
	add.s32 	%r778, %r777, -1022;
$L__BB2_192:
	add.f64 	%fd2205, %fd2718, 0dBFF0000000000000;
	add.f64 	%fd2206, %fd2718, 0d3FF0000000000000;
	rcp.approx.ftz.f64 	%fd2207, %fd2206;
	neg.f64 	%fd2208, %fd2206;
	fma.rn.f64 	%fd2209, %fd2208, %fd2207, 0d3FF0000000000000;
	fma.rn.f64 	%fd2210, %fd2209, %fd2209, %fd2209;
	fma.rn.f64 	%fd2211, %fd2210, %fd2207, %fd2207;
	mul.f64 	%fd2212, %fd2205, %fd2211;
	fma.rn.f64 	%fd2213, %fd2205, %fd2211, %fd2212;
	mul.f64 	%fd2214, %fd2213, %fd2213;
	fma.rn.f64 	%fd2215, %fd2214, 0d3EB0F5FF7D2CAFE2, 0d3ED0F5D241AD3B5A;
	fma.rn.f64 	%fd2216, %fd2215, %fd2214, 0d3EF3B20A75488A3F;
	fma.rn.f64 	%fd2217, %fd2216, %fd2214, 0d3F1745CDE4FAECD5;
	fma.rn.f64 	%fd2218, %fd2217, %fd2214, 0d3F3C71C7258A578B;
	fma.rn.f64 	%fd2219, %fd2218, %fd2214, 0d3F6249249242B910;
	fma.rn.f64 	%fd2220, %fd2219, %fd2214, 0d3F89999999999DFB;
	sub.f64 	%fd2221, %fd2205, %fd2213;
	add.f64 	%fd2222, %fd2221, %fd2221;
	neg.f64 	%fd2223, %fd2213;
	fma.rn.f64 	%fd2224, %fd2223, %fd2205, %fd2222;
	mul.f64 	%fd2225, %fd2211, %fd2224;
	fma.rn.f64 	%fd2226, %fd2214, %fd2220, 0d3FB5555555555555;
	mov.f64 	%fd2227, 0d3FB5555555555555;
	sub.f64 	%fd2228, %fd2227, %fd2226;
	fma.rn.f64 	%fd2229, %fd2214, %fd2220, %fd2228;
	add.f64 	%fd2230, %fd2229, 0dBC46A4CB00B9E7B0;
	add.f64 	%fd2231, %fd2226, %fd2230;
	sub.f64 	%fd2232, %fd2226, %fd2231;
	add.f64 	%fd2233, %fd2230, %fd2232;
	mul.rn.f64 	%fd2234, %fd2213, %fd2213;
	neg.f64 	%fd2235, %fd2234;
	fma.rn.f64 	%fd2236, %fd2213, %fd2213, %fd2235;
	{
	.reg .b32 %temp; 
	mov.b64 	{%r565, %temp}, %fd2225;
	}
	{
	.reg .b32 %temp; 
	mov.b64 	{%temp, %r566}, %fd2225;
	}
	add.s32 	%r567, %r566, 1048576;
	mov.b64 	%fd2237, {%r565, %r567};
	fma.rn.f64 	%fd2238, %fd2213, %fd2237, %fd2236;
	mul.rn.f64 	%fd2239, %fd2234, %fd2213;
	neg.f64 	%fd2240, %fd2239;
	fma.rn.f64 	%fd2241, %fd2234, %fd2213, %fd2240;
	fma.rn.f64 	%fd2242, %fd2234, %fd2225, %fd2241;
	fma.rn.f64 	%fd2243, %fd2238, %fd2213, %fd2242;
	mul.rn.f64 	%fd2244, %fd2231, %fd2239;
	neg.f64 	%fd2245, %fd2244;
	fma.rn.f64 	%fd2246, %fd2231, %fd2239, %fd2245;
	fma.rn.f64 	%fd2247, %fd2231, %fd2243, %fd2246;
	fma.rn.f64 	%fd2248, %fd2233, %fd2239, %fd2247;
	add.f64 	%fd2249, %fd2244, %fd2248;
	sub.f64 	%fd2250, %fd2244, %fd2249;
	add.f64 	%fd2251, %fd2248, %fd2250;
	add.f64 	%fd2252, %fd2213, %fd2249;
	sub.f64 	%fd2253, %fd2213, %fd2252;
	add.f64 	%fd2254, %fd2249, %fd2253;
	add.f64 	%fd2255, %fd2251, %fd2254;
	add.f64 	%fd2256, %fd2225, %fd2255;
	add.f64 	%fd2257, %fd2252, %fd2256;
	sub.f64 	%fd2258, %fd2252, %fd2257;
	add.f64 	%fd2259, %fd2256, %fd2258;
	xor.b32  	%r568, %r778, -2147483648;
	mov.b32 	%r569, 1127219200;
	mov.b64 	%fd2260, {%r568, %r569};
	mov.b32 	%r570, -2147483648;
	mov.b64 	%fd2261, {%r570, %r569};
	sub.f64 	%fd2262, %fd2260, %fd2261;
	fma.rn.f64 	%fd2263, %fd2262, 0d3FE62E42FEFA39EF, %fd2257;
	fma.rn.f64 	%fd2264, %fd2262, 0dBFE62E42FEFA39EF, %fd2263;
	sub.f64 	%fd2265, %fd2264, %fd2257;
	sub.f64 	%fd2266, %fd2259, %fd2265;
	fma.rn.f64 	%fd2267, %fd2262, 0d3C7ABC9E3B39803F, %fd2266;
	add.f64 	%fd2268, %fd2263, %fd2267;
	sub.f64 	%fd2269, %fd2263, %fd2268;
	add.f64 	%fd2270, %fd2267, %fd2269;
	add.f64 	%fd2271, %fd193, 0dBFE0000000000000;
	mul.rn.f64 	%fd2272, %fd2268, %fd2271;
	neg.f64 	%fd2273, %fd2272;
	fma.rn.f64 	%fd2274, %fd2268, %fd2271, %fd2273;
	fma.rn.f64 	%fd2275, %fd2270, %fd2271, %fd2274;
	add.f64 	%fd2276, %fd2272, %fd2275;
	sub.f64 	%fd2277, %fd2272, %fd2276;
	add.f64 	%fd2278, %fd2275, %fd2277;
	sub.f64 	%fd2279, %fd2276, %fd193;
	sub.f64 	%fd2280, %fd2276, %fd2279;
	sub.f64 	%fd2281, %fd2280, %fd193;
	add.f64 	%fd2282, %fd2278, %fd2281;
	add.f64 	%fd198, %fd2279, %fd2282;
	sub.f64 	%fd2283, %fd2279, %fd198;
	add.f64 	%fd199, %fd2282, %fd2283;
	fma.rn.f64 	%fd2284, %fd198, 0d3FF71547652B82FE, 0d4338000000000000;
	{
	.reg .b32 %temp; 
	mov.b64 	{%r156, %temp}, %fd2284;
	}
	mov.f64 	%fd2285, 0dC338000000000000;
	add.rn.f64 	%fd2286, %fd2284, %fd2285;
	fma.rn.f64 	%fd2287, %fd2286, 0dBFE62E42FEFA39EF, %fd198;
	fma.rn.f64 	%fd2288, %fd2286, 0dBC7ABC9E3B39803F, %fd2287;
	fma.rn.f64 	%fd2289, %fd2288, 0d3E5ADE1569CE2BDF, 0d3E928AF3FCA213EA;
	fma.rn.f64 	%fd2290, %fd2289, %fd2288, 0d3EC71DEE62401315;
	fma.rn.f64 	%fd2291, %fd2290, %fd2288, 0d3EFA01997C89EB71;
	fma.rn.f64 	%fd2292, %fd2291, %fd2288, 0d3F2A01A014761F65;
	fma.rn.f64 	%fd2293, %fd2292, %fd2288, 0d3F56C16C1852B7AF;
	fma.rn.f64 	%fd2294, %fd2293, %fd2288, 0d3F81111111122322;
	fma.rn.f64 	%fd2295, %fd2294, %fd2288, 0d3FA55555555502A1;
	fma.rn.f64 	%fd2296, %fd2295, %fd2288, 0d3FC5555555555511;
	fma.rn.f64 	%fd2297, %fd2296, %fd2288, 0d3FE000000000000B;
	fma.rn.f64 	%fd2298, %fd2297, %fd2288, 0d3FF0000000000000;
	fma.rn.f64 	%fd2299, %fd2298, %fd2288, 0d3FF0000000000000;
	{
	.reg .b32 %temp; 
	mov.b64 	{%r157, %temp}, %fd2299;
	}
	{
	.reg .b32 %temp; 
	mov.b64 	{%temp, %r158}, %fd2299;
	}
	shl.b32 	%r571, %r156, 20;
	add.s32 	%r572, %r571, %r158;
	mov.b64 	%fd2719, {%r157, %r572};
	{
	.reg .b32 %temp; 
	mov.b64 	{%temp, %r573}, %fd198;
	}
	mov.b32 	%f24, %r573;
	abs.f32 	%f16, %f24;
	setp.lt.f32 	%p266, %f16, 0f4086232B;
	@%p266 bra 	$L__BB2_195;
	setp.lt.f64 	%p267, %fd198, 0d0000000000000000;
	add.f64 	%fd2300, %fd198, 0d7FF0000000000000;
	selp.f64 	%fd2719, 0d0000000000000000, %fd2300, %p267;
	setp.geu.f32 	%p268, %f16, 0f40874800;
	@%p268 bra 	$L__BB2_195;
	shr.u32 	%r574, %r156, 31;
	add.s32 	%r575, %r156, %r574;
	shr.s32 	%r576, %r575, 1;
	shl.b32 	%r577, %r576, 20;
	add.s32 	%r578, %r158, %r577;
	mov.b64 	%fd2301, {%r157, %r578};
	sub.s32 	%r579, %r156, %r576;
	shl.b32 	%r580, %r579, 20;
	add.s32 	%r581, %r580, 1072693248;
	mov.b32 	%r582, 0;
	mov.b64 	%fd2302, {%r582, %r581};
	mul.f64 	%fd2719, %fd2302, %fd2301;
$L__BB2_195:
	fma.rn.f64 	%fd2303, %fd199, %fd2719, %fd2719;
	mul.f64 	%fd2304, %fd2303, 0dBCAA6A0D6F814637;
	fma.rn.f64 	%fd2305, %fd2303, 0d40040D931FF62706, %fd2304;
	rcp.approx.ftz.f64 	%fd2306, %fd193;
	neg.f64 	%fd2307, %fd193;
	fma.rn.f64 	%fd2308, %fd2307, %fd2306, 0d3FF0000000000000;
	fma.rn.f64 	%fd2309, %fd2308, %fd2308, %fd2308;
	fma.rn.f64 	%fd2310, %fd2309, %fd2306, %fd2306;
	fma.rn.f64 	%fd2311, %fd2310, 0dBF64BEE47C38A637, 0d3F73C25DA81303D5;
	fma.rn.f64 	%fd2312, %fd2311, %fd2310, 0dBF6B7C37A96CFC72;
	fma.rn.f64 	%fd2313, %fd2312, %fd2310, 0d3F35A85ABDE1E324;
	fma.rn.f64 	%fd2314, %fd2313, %fd2310, 0d3F4A8B28F07B3F05;
	fma.rn.f64 	%fd2315, %fd2314, %fd2310, 0dBF0A15D1D45A282F;
	fma.rn.f64 	%fd2316, %fd2315, %fd2310, 0dBF4367D3468CB5BE;
	fma.rn.f64 	%fd2317, %fd2316, %fd2310, 0d3F12471B0E9F1005;
	fma.rn.f64 	%fd2318, %fd2317, %fd2310, 0d3F49B1004744D5C4;
	fma.rn.f64 	%fd2319, %fd2318, %fd2310, 0dBF2E13CE69AB4B7F;
	fma.rn.f64 	%fd2320, %fd2319, %fd2310, 0dBF65F7268ECF8A01;
	fma.rn.f64 	%fd2321, %fd2320, %fd2310, 0d3F6C71C71C71ACE0;
	fma.rn.f64 	%fd2322, %fd2321, %fd2310, 0d3FB5555555555556;
	mul.f64 	%fd2323, %fd2310, %fd2322;
	fma.rn.f64 	%fd2324, %fd2323, %fd2305, %fd2305;
	setp.ge.f64 	%p269, %fd193, 0d406573FAE561F648;
	selp.f64 	%fd2721, 0d7FF0000000000000, %fd2324, %p269;
	bra.uni 	$L__BB2_207;
$L__BB2_196:
	setp.geu.f64 	%p274, %fd193, 0d0000000000000000;
	@%p274 bra 	$L__BB2_206;
	cvt.rzi.f64.f64 	%fd2358, %fd193;
	setp.eq.f64 	%p275, %fd193, %fd2358;
	mov.f64 	%fd2721, 0dFFF8000000000000;
	@%p275 bra 	$L__BB2_207;
	setp.leu.f32 	%p276, %f15, 0fC0100000;
	@%p276 bra 	$L__BB2_200;
	setp.le.f32 	%p284, %f15, 0fC00C0000;
	fma.rn.f64 	%fd2437, %fd193, %fd193, %fd193;
	add.f64 	%fd2438, %fd193, 0d3FF0000000000000;
	selp.f64 	%fd2439, %fd2437, %fd193, %p284;
	selp.f64 	%fd2440, %fd2438, %fd193, %p284;
	setp.le.f32 	%p285, %f15, 0fC0040000;
	fma.rn.f64 	%fd2441, %fd2440, %fd2439, %fd2439;
	add.f64 	%fd2442, %fd2440, 0d3FF0000000000000;
	selp.f64 	%fd2443, %fd2441, %fd2439, %p285;
	selp.f64 	%fd2444, %fd2442, %fd2440, %p285;
	setp.le.f32 	%p286, %f15, 0fBFF80000;
	fma.rn.f64 	%fd2445, %fd2444, %fd2443, %fd2443;
	add.f64 	%fd2446, %fd2444, 0d3FF0000000000000;
	selp.f64 	%fd2447, %fd2445, %fd2443, %p286;
	selp.f64 	%fd2448, %fd2446, %fd2444, %p286;
	setp.le.f32 	%p287, %f15, 0fBFE00000;
	fma.rn.f64 	%fd2449, %fd2448, %fd2447, %fd2447;
	add.f64 	%fd2450, %fd2448, 0d3FF0000000000000;
	selp.f64 	%fd2451, %fd2449, %fd2447, %p287;
	selp.f64 	%fd2452, %fd2450, %fd2448, %p287;
	fma.rn.f64 	%fd2453, %fd2452, 0d3E381B4960FCF5C9, 0dBE8AF7049AE8A594;
	fma.rn.f64 	%fd2454, %fd2453, %fd2452, 0d3EB301D46D4B22F5;
	fma.rn.f64 	%fd2455, %fd2454, %fd2452, 0dBEB50272AEED0FC4;
	fma.rn.f64 	%fd2456, %fd2455, %fd2452, 0dBEF51CE1A40516F8;
	fma.rn.f64 	%fd2457, %fd2456, %fd2452, 0d3F20C8AA7419084C;
	fma.rn.f64 	%fd2458, %fd2457, %fd2452, 0dBF2C3650196BAD8A;
	fma.rn.f64 	%fd2459, %fd2458, %fd2452, 0dBF531711365A3E26;
	fma.rn.f64 	%fd2460, %fd2459, %fd2452, 0d3F7D919C52A7DF35;
	fma.rn.f64 	%fd2461, %fd2460, %fd2452, 0dBF83B4AF28386F4D;
	fma.rn.f64 	%fd2462, %fd2461, %fd2452, 0dBFA59AF103C37B4D;
	fma.rn.f64 	%fd2463, %fd2462, %fd2452, 0d3FC5512320B439EF;
	fma.rn.f64 	%fd2464, %fd2463, %fd2452, 0dBFA5815E8FA26F4F;
	fma.rn.f64 	%fd2465, %fd2464, %fd2452, 0dBFE4FCF4026AFA2B;
	fma.rn.f64 	%fd2466, %fd2465, %fd2452, 0d3FE2788CFC6FB619;
	fma.rn.f64 	%fd2467, %fd2466, %fd2452, 0d3FF0000000000000;
	mul.f64 	%fd2468, %fd2451, %fd2467;
	rcp.rn.f64 	%fd2721, %fd2468;
	bra.uni 	$L__BB2_207;
$L__BB2_200:
	setp.leu.f32 	%p277, %f15, 0fC0672000;
	@%p277 bra 	$L__BB2_205;
	{
	.reg .b32 %temp; 
	mov.b64 	{%r583, %temp}, %fd193;
	}
	add.s32 	%r584, %r144, 1048576;
	mov.b64 	%fd2364, {%r583, %r584};
	cvt.rni.f64.f64 	%fd2365, %fd2364;
	cvt.rzi.s64.f64 	%rd86, %fd2365;
	cvt.u32.u64 	%r585, %rd86;
	fma.rn.f64 	%fd2366, %fd2365, 0dBFE0000000000000, %fd193;
	mul.f64 	%fd2367, %fd2366, 0d3CA1A62633145C07;
	fma.rn.f64 	%fd2368, %fd2366, 0d400921FB54442D18, %fd2367;
	shl.b64 	%rd87, %rd86, 6;
	and.b64  	%rd88, %rd87, 64;
	mov.u64 	%rd89, __cudart_sin_cos_coeffs;
	add.s64 	%rd90, %rd89, %rd88;
	mul.rn.f64 	%fd2369, %fd2368, %fd2368;
	and.b64  	%rd91, %rd86, 1;
	setp.eq.b64 	%p279, %rd91, 1;
	selp.f64 	%fd2370, 0dBDA8FF8320FD8164, 0d3DE5DB65F9785EBA, %p279;
	ld.global.nc.v2.f64 	{%fd2371, %fd2372}, [%rd90];
	fma.rn.f64 	%fd2373, %fd2370, %fd2369, %fd2371;
	fma.rn.f64 	%fd2374, %fd2373, %fd2369, %fd2372;
	ld.global.nc.v2.f64 	{%fd2375, %fd2376}, [%rd90+16];
	fma.rn.f64 	%fd2377, %fd2374, %fd2369, %fd2375;
	fma.rn.f64 	%fd2378, %fd2377, %fd2369, %fd2376;
	ld.global.nc.v2.f64 	{%fd2379, %fd2380}, [%rd90+32];
	fma.rn.f64 	%fd2381, %fd2378, %fd2369, %fd2379;
	fma.rn.f64 	%fd2382, %fd2381, %fd2369, %fd2380;
	fma.rn.f64 	%fd2383, %fd2382, %fd2368, %fd2368;
	fma.rn.f64 	%fd2384, %fd2382, %fd2369, 0d3FF0000000000000;
	selp.f64 	%fd2385, %fd2384, %fd2383, %p279;
	and.b32  	%r586, %r585, 2;
	setp.eq.s32 	%p280, %r586, 0;
	mov.f64 	%fd2386, 0d0000000000000000;
	sub.f64 	%fd2387, %fd2386, %fd2385;
	selp.f64 	%fd2388, %fd2385, %fd2387, %p280;
	abs.f64 	%fd206, %fd193;
	rcp.approx.ftz.f64 	%fd2389, %fd206;
	neg.f64 	%fd2390, %fd206;
	fma.rn.f64 	%fd2391, %fd2390, %fd2389, 0d3FF0000000000000;
	fma.rn.f64 	%fd2392, %fd2391, %fd2391, %fd2391;
	fma.rn.f64 	%fd2393, %fd2392, %fd2389, %fd2389;
	fma.rn.f64 	%fd2394, %fd2393, 0dBF64BEE47C38A637, 0d3F73C25DA81303D5;
	fma.rn.f64 	%fd2395, %fd2394, %fd2393, 0dBF6B7C37A96CFC72;
	fma.rn.f64 	%fd2396, %fd2395, %fd2393, 0d3F35A85ABDE1E324;
	fma.rn.f64 	%fd2397, %fd2396, %fd2393, 0d3F4A8B28F07B3F05;
	fma.rn.f64 	%fd2398, %fd2397, %fd2393, 0dBF0A15D1D45A282F;
	fma.rn.f64 	%fd2399, %fd2398, %fd2393, 0dBF4367D3468CB5BE;
	fma.rn.f64 	%fd2400, %fd2399, %fd2393, 0d3F12471B0E9F1005;
	fma.rn.f64 	%fd2401, %fd2400, %fd2393, 0d3F49B1004744D5C4;
	fma.rn.f64 	%fd2402, %fd2401, %fd2393, 0dBF2E13CE69AB4B7F;
	fma.rn.f64 	%fd2403, %fd2402, %fd2393, 0dBF65F7268ECF8A01;
	fma.rn.f64 	%fd2404, %fd2403, %fd2393, 0d3F6C71C71C71ACE0;
	fma.rn.f64 	%fd2405, %fd2404, %fd2393, 0d3FB5555555555556;
	mul.f64 	%fd2406, %fd2393, %fd2405;
	fma.rn.f64 	%fd207, %fd2406, %fd2388, %fd2388;
	fma.rn.f64 	%fd2407, %fd206, 0d3FF71547652B82FE, 0d4338000000000000;
	{
	.reg .b32 %temp; 
	mov.b64 	{%r159, %temp}, %fd2407;
	}
	mov.f64 	%fd2408, 0dC338000000000000;
	add.rn.f64 	%fd2409, %fd2407, %fd2408;
	fma.rn.f64 	%fd2410, %fd2409, 0dBFE62E42FEFA39EF, %fd206;
	fma.rn.f64 	%fd2411, %fd2409, 0dBC7ABC9E3B39803F, %fd2410;
	fma.rn.f64 	%fd2412, %fd2411, 0d3E5ADE1569CE2BDF, 0d3E928AF3FCA213EA;
	fma.rn.f64 	%fd2413, %fd2412, %fd2411, 0d3EC71DEE62401315;
	fma.rn.f64 	%fd2414, %fd2413, %fd2411, 0d3EFA01997C89EB71;
	fma.rn.f64 	%fd2415, %fd2414, %fd2411, 0d3F2A01A014761F65;
	fma.rn.f64 	%fd2416, %fd2415, %fd2411, 0d3F56C16C1852B7AF;
	fma.rn.f64 	%fd2417, %fd2416, %fd2411, 0d3F81111111122322;
	fma.rn.f64 	%fd2418, %fd2417, %fd2411, 0d3FA55555555502A1;
	fma.rn.f64 	%fd2419, %fd2418, %fd2411, 0d3FC5555555555511;
	fma.rn.f64 	%fd2420, %fd2419, %fd2411, 0d3FE000000000000B;
	fma.rn.f64 	%fd2421, %fd2420, %fd2411, 0d3FF0000000000000;
	fma.rn.f64 	%fd2720, %fd2421, %fd2411, 0d3FF0000000000000;
	abs.s32 	%r587, %r159;
	setp.gt.s32 	%p281, %r587, 1022;
	@%p281 bra 	$L__BB2_203;
	shl.b32 	%r593, %r159, 20;
	add.s32 	%r779, %r593, 1072693248;
	bra.uni 	$L__BB2_204;
$L__BB2_203:
	add.s32 	%r588, %r159, 2046;
	shl.b32 	%r589, %r588, 19;
	and.b32  	%r590, %r589, -1048576;
	shl.b32 	%r591, %r588, 20;
	sub.s32 	%r779, %r591, %r590;
	mov.b32 	%r592, 0;
	mov.b64 	%fd2422, {%r592, %r590};
	mul.f64 	%fd2720, %fd2422, %fd2720;
$L__BB2_204:
	mov.b32 	%r594, 0;
	mov.b64 	%fd2423, {%r594, %r779};
	mul.f64 	%fd2424, %fd2720, %fd2423;
	mul.f64 	%fd2425, %fd2424, 0dBC9A6A0D6F814637;
	fma.rn.f64 	%fd2426, %fd2424, 0d3FF40D931FF62706, %fd2425;
	mul.f64 	%fd2427, %fd206, %fd207;
	div.rn.f64 	%fd2428, %fd2426, %fd2427;
	add.f64 	%fd2429, %fd206, 0dBFE0000000000000;
	setp.gtu.f32 	%p282, %f15, 0fC061E400;
	{
	.reg .b32 %temp; 
	mov.b64 	{%r595, %temp}, %fd2429;
	}
	{
	.reg .b32 %temp; 
	mov.b64 	{%temp, %r596}, %fd2429;
	}
	add.s32 	%r597, %r596, -1048576;
	mov.b64 	%fd2430, {%r595, %r597};
	selp.f64 	%fd2431, %fd2429, %fd2430, %p282;
	neg.f64 	%fd2432, %fd2431;
	{ // callseq 17, 0
	.param .b64 param0;
	st.param.f64 	[param0], %fd206;
	.param .b64 param1;
	st.param.f64 	[param1], %fd2432;
	.param .b64 retval0;
	call.uni (retval0), 
	__internal_accurate_pow, 
	(
	param0, 
	param1
	);
	ld.param.f64 	%fd2433, [retval0];
	} // callseq 17
	setp.le.f32 	%p283, %f15, 0fC061E400;
	mul.f64 	%fd2435, %fd2433, %fd2428;
	selp.f64 	%fd2436, %fd2435, %fd2428, %p283;
	mul.f64 	%fd2721, %fd2433, %fd2436;
	bra.uni 	$L__BB2_207;
$L__BB2_205:
	cvt.rmi.f64.f64 	%fd2359, %fd193;
	mul.f64 	%fd2360, %fd2359, 0d3FE0000000000000;
	cvt.rmi.f64.f64 	%fd2361, %fd2360;
	add.f64 	%fd2362, %fd2361, %fd2361;
	sub.f64 	%fd2363, %fd2359, %fd2362;
	setp.eq.f64 	%p278, %fd2363, 0d3FF0000000000000;
	selp.f64 	%fd2721, 0d8000000000000000, 0d0000000000000000, %p278;
	bra.uni 	$L__BB2_207;
$L__BB2_206:
	add.f64 	%fd2721, %fd193, %fd193;
$L__BB2_207:
	div.rn.f64 	%fd215, %fd192, %fd2721;
	bar.sync 	0;
	ld.global.f64 	%fd216, [%rd2];
	ld.global.f64 	%fd2469, [%rd5];
	div.rn.f64 	%fd2470, %fd2469, %fd295;
	add.f64 	%fd217, %fd2470, 0dBFF0000000000000;
	{
	.reg .b32 %temp; 
	mov.b64 	{%temp, %r163}, %fd216;
	}
	{
	.reg .b32 %temp; 
	mov.b64 	{%temp, %r164}, %fd217;
	}
	shr.u32 	%r598, %r164, 20;
	and.b32  	%r599, %r598, 2047;
	add.s32 	%r600, %r599, -1012;
	mov.b64 	%rd92, %fd217;
	shl.b64 	%rd11, %rd92, %r600;
	setp.eq.s64 	%p12, %rd11, -9223372036854775808;
	abs.f64 	%fd218, %fd216;
	setp.neu.f64 	%p288, %fd216, 0d0000000000000000;
	@%p288 bra 	$L__BB2_209;
	setp.eq.s64 	%p291, %rd11, -9223372036854775808;
	abs.f64 	%fd2479, %fd217;
	setp.neu.f64 	%p292, %fd2479, 0d3FE0000000000000;
	and.pred  	%p12, %p292, %p291;
	selp.b32 	%r601, %r163, 0, %p12;
	setp.lt.s32 	%p293, %r164, 0;
	or.b32  	%r602, %r601, 2146435072;
	selp.b32 	%r603, %r602, %r601, %p293;
	mov.b32 	%r604, 0;
	mov.b64 	%fd2723, {%r604, %r603};
	bra.uni 	$L__BB2_210;
$L__BB2_209:
	{ // callseq 18, 0
	.param .b64 param0;
	st.param.f64 	[param0], %fd218;
	.param .b64 param1;
	st.param.f64 	[param1], %fd217;
	.param .b64 retval0;
	call.uni (retval0), 
	__internal_accurate_pow, 
	(
	param0, 
	param1
	);
	ld.param.f64 	%fd2471, [retval0];
	} // callseq 18
	setp.lt.s32 	%p289, %r163, 0;
	cvt.rzi.f64.f64 	%fd2473, %fd217;
	setp.neu.f64 	%p290, %fd217, %fd2473;
	neg.f64 	%fd2475, %fd2471;
	selp.f64 	%fd2476, %fd2475, %fd2471, %p12;
	selp.f64 	%fd2477, %fd2476, %fd2471, %p289;
	selp.f64 	%fd2478, 0dFFF8000000000000, %fd2477, %p290;
	selp.f64 	%fd2723, %fd2478, %fd2477, %p289;
$L__BB2_210:
	add.f64 	%fd2480, %fd216, %fd217;
	{
	.reg .b32 %temp; 
	mov.b64 	{%temp, %r605}, %fd2480;
	}
	and.b32  	%r606, %r605, 2146435072;
	setp.ne.s32 	%p294, %r606, 2146435072;
	@%p294 bra 	$L__BB2_217;
	setp.num.f64 	%p295, %fd216, %fd216;
	setp.num.f64 	%p296, %fd217, %fd217;
	and.pred  	%p297, %p295, %p296;
	@%p297 bra 	$L__BB2_213;
	add.rn.f64 	%fd2723, %fd216, %fd217;
	bra.uni 	$L__BB2_217;
$L__BB2_213:
	abs.f64 	%fd2481, %fd217;
	setp.neu.f64 	%p298, %fd2481, 0d7FF0000000000000;
	@%p298 bra 	$L__BB2_215;
	setp.gt.f64 	%p303, %fd218, 0d3FF0000000000000;
	selp.b32 	%r614, 2146435072, 0, %p303;
	setp.lt.s32 	%p304, %r164, 0;
	xor.b32  	%r615, %r614, 2146435072;
	selp.b32 	%r616, %r615, %r614, %p304;
	setp.eq.f64 	%p305, %fd216, 0dBFF0000000000000;
	selp.b32 	%r617, 1072693248, %r616, %p305;
	mov.b32 	%r618, 0;
	mov.b64 	%fd2723, {%r618, %r617};
	bra.uni 	$L__BB2_217;
$L__BB2_215:
	setp.neu.f64 	%p299, %fd218, 0d7FF0000000000000;
	@%p299 bra 	$L__BB2_217;
	setp.lt.s32 	%p300, %r163, 0;
	setp.lt.s32 	%p301, %r164, 0;
	selp.b32 	%r607, 0, 2146435072, %p301;
	and.b32  	%r608, %r164, 2147483647;
	setp.ne.s32 	%p302, %r608, 1071644672;
	or.b32  	%r609, %r607, -2147483648;
	selp.b32 	%r610, %r609, %r607, %p302;
	selp.b32 	%r611, %r610, %r607, %p12;
	selp.b32 	%r612, %r611, %r607, %p300;
	mov.b32 	%r613, 0;
	mov.b64 	%fd2723, {%r613, %r612};
$L__BB2_217:
	setp.eq.f64 	%p306, %fd216, 0d3FF0000000000000;
	setp.eq.f64 	%p307, %fd217, 0d0000000000000000;
	selp.f64 	%fd2482, 0d3FF0000000000000, %fd2723, %p307;
	selp.f64 	%fd226, 0d3FF0000000000000, %fd2482, %p306;
	ld.global.f64 	%fd227, [%rd3];
	ld.global.f64 	%fd2483, [%rd7];
	div.rn.f64 	%fd2484, %fd2483, %fd295;
	add.f64 	%fd228, %fd2484, 0dBFF0000000000000;
	{
	.reg .b32 %temp; 
	mov.b64 	{%temp, %r165}, %fd227;
	}
	{
	.reg .b32 %temp; 
	mov.b64 	{%temp, %r166}, %fd228;
	}
	shr.u32 	%r619, %r166, 20;
	and.b32  	%r620, %r619, 2047;
	add.s32 	%r621, %r620, -1012;
	mov.b64 	%rd93, %fd228;
	shl.b64 	%rd12, %rd93, %r621;
	setp.eq.s64 	%p15, %rd12, -9223372036854775808;
	abs.f64 	%fd229, %fd227;
	setp.neu.f64 	%p308, %fd227, 0d0000000000000000;
	@%p308 bra 	$L__BB2_219;
	setp.eq.s64 	%p311, %rd12, -9223372036854775808;
	abs.f64 	%fd2493, %fd228;
	setp.neu.f64 	%p312, %fd2493, 0d3FE0000000000000;
	and.pred  	%p15, %p312, %p311;
	selp.b32 	%r622, %r165, 0, %p15;
	setp.lt.s32 	%p313, %r166, 0;
	or.b32  	%r623, %r622, 2146435072;
	selp.b32 	%r624, %r623, %r622, %p313;
	mov.b32 	%r625, 0;
	mov.b64 	%fd2725, {%r625, %r624};
	bra.uni 	$L__BB2_220;
$L__BB2_219:
	{ // callseq 19, 0
	.param .b64 param0;
	st.param.f64 	[param0], %fd229;
	.param .b64 param1;
	st.param.f64 	[param1], %fd228;
	.param .b64 retval0;
	call.uni (retval0), 
	__internal_accurate_pow, 
	(
	param0, 
	param1
	);
	ld.param.f64 	%fd2485, [retval0];
	} // callseq 19
	setp.lt.s32 	%p309, %r165, 0;
	cvt.rzi.f64.f64 	%fd2487, %fd228;
	setp.neu.f64 	%p310, %fd228, %fd2487;
	neg.f64 	%fd2489, %fd2485;
	selp.f64 	%fd2490, %fd2489, %fd2485, %p15;
	selp.f64 	%fd2491, %fd2490, %fd2485, %p309;
	selp.f64 	%fd2492, 0dFFF8000000000000, %fd2491, %p310;
	selp.f64 	%fd2725, %fd2492, %fd2491, %p309;
$L__BB2_220:
	add.f64 	%fd2494, %fd227, %fd228;
	{
	.reg .b32 %temp; 
	mov.b64 	{%temp, %r626}, %fd2494;
	}
	and.b32  	%r627, %r626, 2146435072;
	setp.ne.s32 	%p314, %r627, 2146435072;
	@%p314 bra 	$L__BB2_227;
	setp.num.f64 	%p315, %fd227, %fd227;
	setp.num.f64 	%p316, %fd228, %fd228;
	and.pred  	%p317, %p315, %p316;
	@%p317 bra 	$L__BB2_223;
	add.rn.f64 	%fd2725, %fd227, %fd228;
	bra.uni 	$L__BB2_227;
$L__BB2_223:
	abs.f64 	%fd2495, %fd228;
	setp.neu.f64 	%p318, %fd2495, 0d7FF0000000000000;
	@%p318 bra 	$L__BB2_225;
	setp.gt.f64 	%p323, %fd229, 0d3FF0000000000000;
	selp.b32 	%r635, 2146435072, 0, %p323;
	setp.lt.s32 	%p324, %r166, 0;
	xor.b32  	%r636, %r635, 2146435072;
	selp.b32 	%r637, %r636, %r635, %p324;
	setp.eq.f64 	%p325, %fd227, 0dBFF0000000000000;
	selp.b32 	%r638, 1072693248, %r637, %p325;
	mov.b32 	%r639, 0;
	mov.b64 	%fd2725, {%r639, %r638};
	bra.uni 	$L__BB2_227;
$L__BB2_225:
	setp.neu.f64 	%p319, %fd229, 0d7FF0000000000000;
	@%p319 bra 	$L__BB2_227;
	setp.lt.s32 	%p320, %r165, 0;
	setp.lt.s32 	%p321, %r166, 0;
	selp.b32 	%r628, 0, 2146435072, %p321;
	and.b32  	%r629, %r166, 2147483647;
	setp.ne.s32 	%p322, %r629, 1071644672;
	or.b32  	%r630, %r628, -2147483648;
	selp.b32 	%r631, %r630, %r628, %p322;
	selp.b32 	%r632, %r631, %r628, %p15;
	selp.b32 	%r633, %r632, %r628, %p320;
	mov.b32 	%r634, 0;
	mov.b64 	%fd2725, {%r634, %r633};
$L__BB2_227:
	setp.eq.f64 	%p326, %fd227, 0d3FF0000000000000;
	setp.eq.f64 	%p327, %fd228, 0d0000000000000000;
	selp.f64 	%fd2496, 0d3FF0000000000000, %fd2725, %p327;
	selp.f64 	%fd2497, 0d3FF0000000000000, %fd2496, %p326;
	mul.f64 	%fd237, %fd226, %fd2497;
	ld.global.f64 	%fd238, [%rd4];
	ld.global.f64 	%fd2498, [%rd9];
	div.rn.f64 	%fd2499, %fd2498, %fd295;
	add.f64 	%fd239, %fd2499, 0dBFF0000000000000;
	{
	.reg .b32 %temp; 
	mov.b64 	{%temp, %r167}, %fd238;
	}
	{
	.reg .b32 %temp; 
	mov.b64 	{%temp, %r168}, %fd239;
	}
	shr.u32 	%r640, %r168, 20;
	and.b32  	%r641, %r640, 2047;
	add.s32 	%r642, %r641, -1012;
	mov.b64 	%rd94, %fd239;
	shl.b64 	%rd13, %rd94, %r642;
	setp.eq.s64 	%p18, %rd13, -9223372036854775808;
	abs.f64 	%fd240, %fd238;
	setp.neu.f64 	%p328, %fd238, 0d0000000000000000;
	@%p328 bra 	$L__BB2_229;
	setp.eq.s64 	%p331, %rd13, -9223372036854775808;
	abs.f64 	%fd2508, %fd239;
	setp.neu.f64 	%p332, %fd2508, 0d3FE0000000000000;
	and.pred  	%p18, %p332, %p331;
	selp.b32 	%r643, %r167, 0, %p18;
	setp.lt.s32 	%p333, %r168, 0;
	or.b32  	%r644, %r643, 2146435072;
	selp.b32 	%r645, %r644, %r643, %p333;
	mov.b32 	%r646, 0;
	mov.b64 	%fd2727, {%r646, %r645};
	bra.uni 	$L__BB2_230;
$L__BB2_229:
	{ // callseq 20, 0
	.param .b64 param0;
	st.param.f64 	[param0], %fd240;
	.param .b64 param1;
	st.param.f64 	[param1], %fd239;
	.param .b64 retval0;
	call.uni (retval0), 
	__internal_accurate_pow, 
	(
	param0, 
	param1
	);
	ld.param.f64 	%fd2500, [retval0];
	} // callseq 20
	setp.lt.s32 	%p329, %r167, 0;
	cvt.rzi.f64.f64 	%fd2502, %fd239;
	setp.neu.f64 	%p330, %fd239, %fd2502;
	neg.f64 	%fd2504, %fd2500;
	selp.f64 	%fd2505, %fd2504, %fd2500, %p18;
	selp.f64 	%fd2506, %fd2505, %fd2500, %p329;
	selp.f64 	%fd2507, 0dFFF8000000000000, %fd2506, %p330;
	selp.f64 	%fd2727, %fd2507, %fd2506, %p329;
$L__BB2_230:
	add.f64 	%fd2509, %fd238, %fd239;
	{
	.reg .b32 %temp; 
	mov.b64 	{%temp, %r647}, %fd2509;
	}
	and.b32  	%r648, %r647, 2146435072;
	setp.ne.s32 	%p334, %r648, 2146435072;
	@%p334 bra 	$L__BB2_237;
	setp.num.f64 	%p335, %fd238, %fd238;
	setp.num.f64 	%p336, %fd239, %fd239;
	and.pred  	%p337, %p335, %p336;
	@%p337 bra 	$L__BB2_233;
	add.rn.f64 	%fd2727, %fd238, %fd239;
	bra.uni 	$L__BB2_237;
$L__BB2_233:
	abs.f64 	%fd2510, %fd239;
	setp.neu.f64 	%p338, %fd2510, 0d7FF0000000000000;
	@%p338 bra 	$L__BB2_235;
	setp.gt.f64 	%p343, %fd240, 0d3FF0000000000000;
	selp.b32 	%r656, 2146435072, 0, %p343;
	setp.lt.s32 	%p344, %r168, 0;
	xor.b32  	%r657, %r656, 2146435072;
	selp.b32 	%r658, %r657, %r656, %p344;
	setp.eq.f64 	%p345, %fd238, 0dBFF0000000000000;
	selp.b32 	%r659, 1072693248, %r658, %p345;
	mov.b32 	%r660, 0;
	mov.b64 	%fd2727, {%r660, %r659};
	bra.uni 	$L__BB2_237;
$L__BB2_235:
	setp.neu.f64 	%p339, %fd240, 0d7FF0000000000000;
	@%p339 bra 	$L__BB2_237;
	setp.lt.s32 	%p340, %r167, 0;
	setp.lt.s32 	%p341, %r168, 0;
	selp.b32 	%r649, 0, 2146435072, %p341;
	and.b32  	%r650, %r168, 2147483647;
	setp.ne.s32 	%p342, %r650, 1071644672;
	or.b32  	%r651, %r649, -2147483648;
	selp.b32 	%r652, %r651, %r649, %p342;
	selp.b32 	%r653, %r652, %r649, %p18;
	selp.b32 	%r654, %r653, %r649, %p340;
	mov.b32 	%r655, 0;
	mov.b64 	%fd2727, {%r655, %r654};
$L__BB2_237:
	setp.eq.f64 	%p346, %fd238, 0d3FF0000000000000;
	setp.eq.f64 	%p347, %fd239, 0d0000000000000000;
	selp.f64 	%fd2511, 0d3FF0000000000000, %fd2727, %p347;
	selp.f64 	%fd2512, 0d3FF0000000000000, %fd2511, %p346;
	mul.f64 	%fd2513, %fd237, %fd2512;
	div.rn.f64 	%fd2728, %fd2513, %fd215;
	bar.sync 	0;
	{
	.reg .b32 %temp; 
	mov.b64 	{%temp, %r780}, %fd2728;
	}
	{
	.reg .b32 %temp; 
	mov.b64 	{%r781, %temp}, %fd2728;
	}
	setp.gt.s32 	%p348, %r780, 1048575;
	mov.b32 	%r782, -1023;
	@%p348 bra 	$L__BB2_239;
	mul.f64 	%fd2728, %fd2728, 0d4350000000000000;
	{
	.reg .b32 %temp; 
	mov.b64 	{%temp, %r780}, %fd2728;
	}
	{
	.reg .b32 %temp; 
	mov.b64 	{%r781, %temp}, %fd2728;
	}
	mov.b32 	%r782, -1077;
$L__BB2_239:
	add.s32 	%r663, %r780, -1;
	setp.gt.u32 	%p349, %r663, 2146435070;
	@%p349 bra 	$L__BB2_243;
	shr.u32 	%r666, %r780, 20;
	add.s32 	%r783, %r782, %r666;
	and.b32  	%r667, %r780, 1048575;
	or.b32  	%r668, %r667, 1072693248;
	mov.b64 	%fd2729, {%r781, %r668};
	setp.lt.u32 	%p351, %r668, 1073127583;
	@%p351 bra 	$L__BB2_242;
	{
	.reg .b32 %temp; 
	mov.b64 	{%r669, %temp}, %fd2729;
	}
	{
	.reg .b32 %temp; 
	mov.b64 	{%temp, %r670}, %fd2729;
	}
	add.s32 	%r671, %r670, -1048576;
	mov.b64 	%fd2729, {%r669, %r671};
	add.s32 	%r783, %r783, 1;
$L__BB2_242:
	add.f64 	%fd2515, %fd2729, 0dBFF0000000000000;
	add.f64 	%fd2516, %fd2729, 0d3FF0000000000000;
	rcp.approx.ftz.f64 	%fd2517, %fd2516;
	neg.f64 	%fd2518, %fd2516;
	fma.rn.f64 	%fd2519, %fd2518, %fd2517, 0d3FF0000000000000;
	fma.rn.f64 	%fd2520, %fd2519, %fd2519, %fd2519;
	fma.rn.f64 	%fd2521, %fd2520, %fd2517, %fd2517;
	mul.f64 	%fd2522, %fd2515, %fd2521;
	fma.rn.f64 	%fd2523, %fd2515, %fd2521, %fd2522;
	mul.f64 	%fd2524, %fd2523, %fd2523;
	fma.rn.f64 	%fd2525, %fd2524, 0d3EB1380B3AE80F1E, 0d3ED0EE258B7A8B04;
	fma.rn.f64 	%fd2526, %fd2525, %fd2524, 0d3EF3B2669F02676F;
	fma.rn.f64 	%fd2527, %fd2526, %fd2524, 0d3F1745CBA9AB0956;
	fma.rn.f64 	%fd2528, %fd2527, %fd2524, 0d3F3C71C72D1B5154;
	fma.rn.f64 	%fd2529, %fd2528, %fd2524, 0d3F624924923BE72D;
	fma.rn.f64 	%fd2530, %fd2529, %fd2524, 0d3F8999999999A3C4;
	fma.rn.f64 	%fd2531, %fd2530, %fd2524, 0d3FB5555555555554;
	sub.f64 	%fd2532, %fd2515, %fd2523;
	add.f64 	%fd2533, %fd2532, %fd2532;
	neg.f64 	%fd2534, %fd2523;
	fma.rn.f64 	%fd2535, %fd2534, %fd2515, %fd2533;
	mul.f64 	%fd2536, %fd2521, %fd2535;
	mul.f64 	%fd2537, %fd2524, %fd2531;
	fma.rn.f64 	%fd2538, %fd2537, %fd2523, %fd2536;
	xor.b32  	%r672, %r783, -2147483648;
	mov.b32 	%r673, 1127219200;
	mov.b64 	%fd2539, {%r672, %r673};
	mov.b32 	%r674, -2147483648;
	mov.b64 	%fd2540, {%r674, %r673};
	sub.f64 	%fd2541, %fd2539, %fd2540;
	fma.rn.f64 	%fd2542, %fd2541, 0d3FE62E42FEFA39EF, %fd2523;
	fma.rn.f64 	%fd2543, %fd2541, 0dBFE62E42FEFA39EF, %fd2542;
	sub.f64 	%fd2544, %fd2543, %fd2523;
	sub.f64 	%fd2545, %fd2538, %fd2544;
	fma.rn.f64 	%fd2546, %fd2541, 0d3C7ABC9E3B39803F, %fd2545;
	add.f64 	%fd2730, %fd2542, %fd2546;
	bra.uni 	$L__BB2_244;
$L__BB2_243:
	fma.rn.f64 	%fd2514, %fd2728, 0d7FF0000000000000, 0d7FF0000000000000;
	{
	.reg .b32 %temp; 
	mov.b64 	{%temp, %r664}, %fd2728;
	}
	and.b32  	%r665, %r664, 2147483647;
	setp.eq.s32 	%p350, %r665, 0;
	selp.f64 	%fd2730, 0dFFF0000000000000, %fd2514, %p350;
$L__BB2_244:
	cvta.to.global.u64 	%rd95, %rd21;
	mul.wide.s32 	%rd96, %r1, 8;
	add.s64 	%rd97, %rd95, %rd96;
	ld.global.f64 	%fd2731, [%rd97];
	{
	.reg .b32 %temp; 
	mov.b64 	{%temp, %r784}, %fd2731;
	}
	{
	.reg .b32 %temp; 
	mov.b64 	{%r785, %temp}, %fd2731;
	}
	setp.gt.s32 	%p352, %r784, 1048575;
	mov.b32 	%r786, -1023;
	@%p352 bra 	$L__BB2_246;
	mul.f64 	%fd2731, %fd2731, 0d4350000000000000;
	{
	.reg .b32 %temp; 
	mov.b64 	{%temp, %r784}, %fd2731;
	}
	{
	.reg .b32 %temp; 
	mov.b64 	{%r785, %temp}, %fd2731;
	}
	mov.b32 	%r786, -1077;
$L__BB2_246:
	add.s32 	%r677, %r784, -1;
	setp.gt.u32 	%p353, %r677, 2146435070;
	@%p353 bra 	$L__BB2_250;
	shr.u32 	%r680, %r784, 20;
	add.s32 	%r787, %r786, %r680;
	and.b32  	%r681, %r784, 1048575;
	or.b32  	%r682, %r681, 1072693248;
	mov.b64 	%fd2732, {%r785, %r682};
	setp.lt.u32 	%p355, %r682, 1073127583;
	@%p355 bra 	$L__BB2_249;
	{
	.reg .b32 %temp; 
	mov.b64 	{%r683, %temp}, %fd2732;
	}
	{
	.reg .b32 %temp; 
	mov.b64 	{%temp, %r684}, %fd2732;
	}
	add.s32 	%r685, %r684, -1048576;
	mov.b64 	%fd2732, {%r683, %r685};
	add.s32 	%r787, %r787, 1;
$L__BB2_249:
	add.f64 	%fd2548, %fd2732, 0dBFF0000000000000;
	add.f64 	%fd2549, %fd2732, 0d3FF0000000000000;
	rcp.approx.ftz.f64 	%fd2550, %fd2549;
	neg.f64 	%fd2551, %fd2549;
	fma.rn.f64 	%fd2552, %fd2551, %fd2550, 0d3FF0000000000000;
	fma.rn.f64 	%fd2553, %fd2552, %fd2552, %fd2552;
	fma.rn.f64 	%fd2554, %fd2553, %fd2550, %fd2550;
	mul.f64 	%fd2555, %fd2548, %fd2554;
	fma.rn.f64 	%fd2556, %fd2548, %fd2554, %fd2555;
	mul.f64 	%fd2557, %fd2556, %fd2556;
	fma.rn.f64 	%fd2558, %fd2557, 0d3EB1380B3AE80F1E, 0d3ED0EE258B7A8B04;
	fma.rn.f64 	%fd2559, %fd2558, %fd2557, 0d3EF3B2669F02676F;
	fma.rn.f64 	%fd2560, %fd2559, %fd2557, 0d3F1745CBA9AB0956;
	fma.rn.f64 	%fd2561, %fd2560, %fd2557, 0d3F3C71C72D1B5154;
	fma.rn.f64 	%fd2562, %fd2561, %fd2557, 0d3F624924923BE72D;
	fma.rn.f64 	%fd2563, %fd2562, %fd2557, 0d3F8999999999A3C4;
	fma.rn.f64 	%fd2564, %fd2563, %fd2557, 0d3FB5555555555554;
	sub.f64 	%fd2565, %fd2548, %fd2556;
	add.f64 	%fd2566, %fd2565, %fd2565;
	neg.f64 	%fd2567, %fd2556;
	fma.rn.f64 	%fd2568, %fd2567, %fd2548, %fd2566;
	mul.f64 	%fd2569, %fd2554, %fd2568;
	mul.f64 	%fd2570, %fd2557, %fd2564;
	fma.rn.f64 	%fd2571, %fd2570, %fd2556, %fd2569;
	xor.b32  	%r686, %r787, -2147483648;
	mov.b32 	%r687, 1127219200;
	mov.b64 	%fd2572, {%r686, %r687};
	mov.b32 	%r688, -2147483648;
	mov.b64 	%fd2573, {%r688, %r687};
	sub.f64 	%fd2574, %fd2572, %fd2573;
	fma.rn.f64 	%fd2575, %fd2574, 0d3FE62E42FEFA39EF, %fd2556;
	fma.rn.f64 	%fd2576, %fd2574, 0dBFE62E42FEFA39EF, %fd2575;
	sub.f64 	%fd2577, %fd2576, %fd2556;
	sub.f64 	%fd2578, %fd2571, %fd2577;
	fma.rn.f64 	%fd2579, %fd2574, 0d3C7ABC9E3B39803F, %fd2578;
	add.f64 	%fd2733, %fd2575, %fd2579;
	bra.uni 	$L__BB2_251;
$L__BB2_250:
	fma.rn.f64 	%fd2547, %fd2731, 0d7FF0000000000000, 0d7FF0000000000000;
	{
	.reg .b32 %temp; 
	mov.b64 	{%temp, %r678}, %fd2731;
	}
	and.b32  	%r679, %r678, 2147483647;
	setp.eq.s32 	%p354, %r679, 0;
	selp.f64 	%fd2733, 0dFFF0000000000000, %fd2547, %p354;
$L__BB2_251:
	add.f64 	%fd266, %fd2730, %fd2733;
	{
	.reg .b32 %temp; 
	mov.b64 	{%temp, %r788}, %fd2734;
	}
	{
	.reg .b32 %temp; 
	mov.b64 	{%r789, %temp}, %fd2734;
	}
	setp.gt.s32 	%p356, %r788, 1048575;
	mov.b32 	%r790, -1023;
	@%p356 bra 	$L__BB2_253;
	mul.f64 	%fd2734, %fd2734, 0d4350000000000000;
	{
	.reg .b32 %temp; 
	mov.b64 	{%temp, %r788}, %fd2734;
	}
	{
	.reg .b32 %temp; 
	mov.b64 	{%r789, %temp}, %fd2734;
	}
	mov.b32 	%r790, -1077;
$L__BB2_253:
	add.s32 	%r691, %r788, -1;
	setp.gt.u32 	%p357, %r691, 2146435070;
	@%p357 bra 	$L__BB2_257;
	shr.u32 	%r694, %r788, 20;
	add.s32 	%r791, %r790, %r694;
	and.b32  	%r695, %r788, 1048575;
	or.b32  	%r696, %r695, 1072693248;
	mov.b64 	%fd2735, {%r789, %r696};
	setp.lt.u32 	%p359, %r696, 1073127583;
	@%p359 bra 	$L__BB2_256;
	{
	.reg .b32 %temp; 
	mov.b64 	{%r697, %temp}, %fd2735;
	}
	{
	.reg .b32 %temp; 
	mov.b64 	{%temp, %r698}, %fd2735;
	}
	add.s32 	%r699, %r698, -1048576;
	mov.b64 	%fd2735, {%r697, %r699};
	add.s32 	%r791, %r791, 1;
$L__BB2_256:
	add.f64 	%fd2581, %fd2735, 0dBFF0000000000000;
	add.f64 	%fd2582, %fd2735, 0d3FF0000000000000;
	rcp.approx.ftz.f64 	%fd2583, %fd2582;
	neg.f64 	%fd2584, %fd2582;
	fma.rn.f64 	%fd2585, %fd2584, %fd2583, 0d3FF0000000000000;
	fma.rn.f64 	%fd2586, %fd2585, %fd2585, %fd2585;
	fma.rn.f64 	%fd2587, %fd2586, %fd2583, %fd2583;
	mul.f64 	%fd2588, %fd2581, %fd2587;
	fma.rn.f64 	%fd2589, %fd2581, %fd2587, %fd2588;
	mul.f64 	%fd2590, %fd2589, %fd2589;
	fma.rn.f64 	%fd2591, %fd2590, 0d3EB1380B3AE80F1E, 0d3ED0EE258B7A8B04;
	fma.rn.f64 	%fd2592, %fd2591, %fd2590, 0d3EF3B2669F02676F;
	fma.rn.f64 	%fd2593, %fd2592, %fd2590, 0d3F1745CBA9AB0956;
	fma.rn.f64 	%fd2594, %fd2593, %fd2590, 0d3F3C71C72D1B5154;
	fma.rn.f64 	%fd2595, %fd2594, %fd2590, 0d3F624924923BE72D;
	fma.rn.f64 	%fd2596, %fd2595, %fd2590, 0d3F8999999999A3C4;
	fma.rn.f64 	%fd2597, %fd2596, %fd2590, 0d3FB5555555555554;
	sub.f64 	%fd2598, %fd2581, %fd2589;
	add.f64 	%fd2599, %fd2598, %fd2598;
	neg.f64 	%fd2600, %fd2589;
	fma.rn.f64 	%fd2601, %fd2600, %fd2581, %fd2599;
	mul.f64 	%fd2602, %fd2587, %fd2601;
	mul.f64 	%fd2603, %fd2590, %fd2597;
	fma.rn.f64 	%fd2604, %fd2603, %fd2589, %fd2602;
	xor.b32  	%r700, %r791, -2147483648;
	mov.b32 	%r701, 1127219200;
	mov.b64 	%fd2605, {%r700, %r701};
	mov.b32 	%r702, -2147483648;
	mov.b64 	%fd2606, {%r702, %r701};
	sub.f64 	%fd2607, %fd2605, %fd2606;
	fma.rn.f64 	%fd2608, %fd2607, 0d3FE62E42FEFA39EF, %fd2589;
	fma.rn.f64 	%fd2609, %fd2607, 0dBFE62E42FEFA39EF, %fd2608;
	sub.f64 	%fd2610, %fd2609, %fd2589;
	sub.f64 	%fd2611, %fd2604, %fd2610;
	fma.rn.f64 	%fd2612, %fd2607, 0d3C7ABC9E3B39803F, %fd2611;
	add.f64 	%fd2736, %fd2608, %fd2612;
	bra.uni 	$L__BB2_258;
$L__BB2_257:
	fma.rn.f64 	%fd2580, %fd2734, 0d7FF0000000000000, 0d7FF0000000000000;
	{
	.reg .b32 %temp; 
	mov.b64 	{%temp, %r692}, %fd2734;
	}
	and.b32  	%r693, %r692, 2147483647;
	setp.eq.s32 	%p358, %r693, 0;
	selp.f64 	%fd2736, 0dFFF0000000000000, %fd2580, %p358;
$L__BB2_258:
	ld.param.u64 	%rd108, [_Z6calacpPdS_S_S_S_S_iS_S_S_S_P17curandStateXORWOWdS__param_8];
	sub.f64 	%fd275, %fd266, %fd2736;
	cvta.to.global.u64 	%rd98, %rd108;
	add.s64 	%rd100, %rd98, %rd96;
	ld.global.f64 	%fd2737, [%rd100];
	{
	.reg .b32 %temp; 
	mov.b64 	{%temp, %r792}, %fd2737;
	}
	{
	.reg .b32 %temp; 
	mov.b64 	{%r793, %temp}, %fd2737;
	}
	setp.gt.s32 	%p360, %r792, 1048575;
	mov.b32 	%r794, -1023;
	@%p360 bra 	$L__BB2_260;
	mul.f64 	%fd2737, %fd2737, 0d4350000000000000;
	{
	.reg .b32 %temp; 
	mov.b64 	{%temp, %r792}, %fd2737;
	}
	{
	.reg .b32 %temp; 
	mov.b64 	{%r793, %temp}, %fd2737;
	}
	mov.b32 	%r794, -1077;
$L__BB2_260:
	add.s32 	%r705, %r792, -1;
	setp.gt.u32 	%p361, %r705, 2146435070;
	@%p361 bra 	$L__BB2_264;
	shr.u32 	%r708, %r792, 20;
	add.s32 	%r795, %r794, %r708;
	and.b32  	%r709, %r792, 1048575;
	or.b32  	%r710, %r709, 1072693248;
	mov.b64 	%fd2738, {%r793, %r710};
	setp.lt.u32 	%p363, %r710, 1073127583;
	@%p363 bra 	$L__BB2_263;
	{
	.reg .b32 %temp; 
	mov.b64 	{%r711, %temp}, %fd2738;
	}
	{
	.reg .b32 %temp; 
	mov.b64 	{%temp, %r712}, %fd2738;
	}
	add.s32 	%r713, %r712, -1048576;
	mov.b64 	%fd2738, {%r711, %r713};
	add.s32 	%r795, %r795, 1;
$L__BB2_263:
	add.f64 	%fd2614, %fd2738, 0dBFF0000000000000;
	add.f64 	%fd2615, %fd2738, 0d3FF0000000000000;
	rcp.approx.ftz.f64 	%fd2616, %fd2615;
	neg.f64 	%fd2617, %fd2615;
	fma.rn.f64 	%fd2618, %fd2617, %fd2616, 0d3FF0000000000000;
	fma.rn.f64 	%fd2619, %fd2618, %fd2618, %fd2618;
	fma.rn.f64 	%fd2620, %fd2619, %fd2616, %fd2616;
	mul.f64 	%fd2621, %fd2614, %fd2620;
	fma.rn.f64 	%fd2622, %fd2614, %fd2620, %fd2621;
	mul.f64 	%fd2623, %fd2622, %fd2622;
	fma.rn.f64 	%fd2624, %fd2623, 0d3EB1380B3AE80F1E, 0d3ED0EE258B7A8B04;
	fma.rn.f64 	%fd2625, %fd2624, %fd2623, 0d3EF3B2669F02676F;
	fma.rn.f64 	%fd2626, %fd2625, %fd2623, 0d3F1745CBA9AB0956;
	fma.rn.f64 	%fd2627, %fd2626, %fd2623, 0d3F3C71C72D1B5154;
	fma.rn.f64 	%fd2628, %fd2627, %fd2623, 0d3F624924923BE72D;
	fma.rn.f64 	%fd2629, %fd2628, %fd2623, 0d3F8999999999A3C4;
	fma.rn.f64 	%fd2630, %fd2629, %fd2623, 0d3FB5555555555554;
	sub.f64 	%fd2631, %fd2614, %fd2622;
	add.f64 	%fd2632, %fd2631, %fd2631;
	neg.f64 	%fd2633, %fd2622;
	fma.rn.f64 	%fd2634, %fd2633, %fd2614, %fd2632;
	mul.f64 	%fd2635, %fd2620, %fd2634;
	mul.f64 	%fd2636, %fd2623, %fd2630;
	fma.rn.f64 	%fd2637, %fd2636, %fd2622, %fd2635;
	xor.b32  	%r714, %r795, -2147483648;
	mov.b32 	%r715, 1127219200;
	mov.b64 	%fd2638, {%r714, %r715};
	mov.b32 	%r716, -2147483648;
	mov.b64 	%fd2639, {%r716, %r715};
	sub.f64 	%fd2640, %fd2638, %fd2639;
	fma.rn.f64 	%fd2641, %fd2640, 0d3FE62E42FEFA39EF, %fd2622;
	fma.rn.f64 	%fd2642, %fd2640, 0dBFE62E42FEFA39EF, %fd2641;
	sub.f64 	%fd2643, %fd2642, %fd2622;
	sub.f64 	%fd2644, %fd2637, %fd2643;
	fma.rn.f64 	%fd2645, %fd2640, 0d3C7ABC9E3B39803F, %fd2644;
	add.f64 	%fd2739, %fd2641, %fd2645;
	bra.uni 	$L__BB2_265;
$L__BB2_264:
	fma.rn.f64 	%fd2613, %fd2737, 0d7FF0000000000000, 0d7FF0000000000000;
	{
	.reg .b32 %temp; 
	mov.b64 	{%temp, %r706}, %fd2737;
	}
	and.b32  	%r707, %r706, 2147483647;
	setp.eq.s32 	%p362, %r707, 0;
	selp.f64 	%fd2739, 0dFFF0000000000000, %fd2613, %p362;
$L__BB2_265:
	ld.param.u64 	%rd109, [_Z6calacpPdS_S_S_S_S_iS_S_S_S_P17curandStateXORWOWdS__param_9];
	sub.f64 	%fd2646, %fd275, %fd2739;
	cvta.to.global.u64 	%rd101, %rd24;
	add.s64 	%rd14, %rd101, %rd96;
	st.global.f64 	[%rd14], %fd2646;
	shr.u32 	%r718, %r3, 2;
	xor.b32  	%r719, %r718, %r3;
	shl.b32 	%r720, %r4, 4;
	shl.b32 	%r721, %r719, 1;
	xor.b32  	%r722, %r720, %r721;
	xor.b32  	%r723, %r722, %r4;
	xor.b32  	%r724, %r723, %r719;
	add.s32 	%r725, %r2, %r724;
	add.s32 	%r726, %r725, 362437;
	cvt.rn.f32.u32 	%f25, %r726;
	fma.rn.f32 	%f26, %f25, 0f2F800000, 0f2F000000;
	cvt.f64.f32 	%fd285, %f26;
	cvta.to.global.u64 	%rd103, %rd109;
	add.s64 	%rd104, %rd103, %rd96;
	st.global.f64 	[%rd104], %fd285;
	{
	.reg .b32 %temp; 
	mov.b64 	{%temp, %r796}, %fd285;
	}
	{
	.reg .b32 %temp; 
	mov.b64 	{%r797, %temp}, %fd285;
	}
	setp.gt.s32 	%p364, %r796, 1048575;
	mov.b32 	%r798, -1023;
	mov.f64 	%fd2740, %fd285;
	@%p364 bra 	$L__BB2_267;
	mul.f64 	%fd2740, %fd285, 0d4350000000000000;
	{
	.reg .b32 %temp; 
	mov.b64 	{%temp, %r796}, %fd2740;
	}
	{
	.reg .b32 %temp; 
	mov.b64 	{%r797, %temp}, %fd2740;
	}
	mov.b32 	%r798, -1077;
$L__BB2_267:
	add.s32 	%r728, %r796, -1;
	setp.gt.u32 	%p365, %r728, 2146435070;
	@%p365 bra 	$L__BB2_271;
	shr.u32 	%r731, %r796, 20;
	add.s32 	%r799, %r798, %r731;
	and.b32  	%r732, %r796, 1048575;
	or.b32  	%r733, %r732, 1072693248;
	mov.b64 	%fd2741, {%r797, %r733};
	setp.lt.u32 	%p367, %r733, 1073127583;
	@%p367 bra 	$L__BB2_270;
	{
	.reg .b32 %temp; 
	mov.b64 	{%r734, %temp}, %fd2741;
	}
	{
	.reg .b32 %temp; 
	mov.b64 	{%temp, %r735}, %fd2741;
	}
	add.s32 	%r736, %r735, -1048576;
	mov.b64 	%fd2741, {%r734, %r736};
	add.s32 	%r799, %r799, 1;
$L__BB2_270:
	add.f64 	%fd2648, %fd2741, 0dBFF0000000000000;
	add.f64 	%fd2649, %fd2741, 0d3FF0000000000000;
	rcp.approx.ftz.f64 	%fd2650, %fd2649;
	neg.f64 	%fd2651, %fd2649;
	fma.rn.f64 	%fd2652, %fd2651, %fd2650, 0d3FF0000000000000;
	fma.rn.f64 	%fd2653, %fd2652, %fd2652, %fd2652;
	fma.rn.f64 	%fd2654, %fd2653, %fd2650, %fd2650;
	mul.f64 	%fd2655, %fd2648, %fd2654;
	fma.rn.f64 	%fd2656, %fd2648, %fd2654, %fd2655;
	mul.f64 	%fd2657, %fd2656, %fd2656;
	fma.rn.f64 	%fd2658, %fd2657, 0d3EB1380B3AE80F1E, 0d3ED0EE258B7A8B04;
	fma.rn.f64 	%fd2659, %fd2658, %fd2657, 0d3EF3B2669F02676F;
	fma.rn.f64 	%fd2660, %fd2659, %fd2657, 0d3F1745CBA9AB0956;
	fma.rn.f64 	%fd2661, %fd2660, %fd2657, 0d3F3C71C72D1B5154;
	fma.rn.f64 	%fd2662, %fd2661, %fd2657, 0d3F624924923BE72D;
	fma.rn.f64 	%fd2663, %fd2662, %fd2657, 0d3F8999999999A3C4;
	fma.rn.f64 	%fd2664, %fd2663, %fd2657, 0d3FB5555555555554;
	sub.f64 	%fd2665, %fd2648, %fd2656;
	add.f64 	%fd2666, %fd2665, %fd2665;
	neg.f64 	%fd2667, %fd2656;
	fma.rn.f64 	%fd2668, %fd2667, %fd2648, %fd2666;
	mul.f64 	%fd2669, %fd2654, %fd2668;
	mul.f64 	%fd2670, %fd2657, %fd2664;
	fma.rn.f64 	%fd2671, %fd2670, %fd2656, %fd2669;
	xor.b32  	%r737, %r799, -2147483648;
	mov.b32 	%r738, 1127219200;
	mov.b64 	%fd2672, {%r737, %r738};
	mov.b32 	%r739, -2147483648;
	mov.b64 	%fd2673, {%r739, %r738};
	sub.f64 	%fd2674, %fd2672, %fd2673;
	fma.rn.f64 	%fd2675, %fd2674, 0d3FE62E42FEFA39EF, %fd2656;
	fma.rn.f64 	%fd2676, %fd2674, 0dBFE62E42FEFA39EF, %fd2675;
	sub.f64 	%fd2677, %fd2676, %fd2656;
	sub.f64 	%fd2678, %fd2671, %fd2677;
	fma.rn.f64 	%fd2679, %fd2674, 0d3C7ABC9E3B39803F, %fd2678;
	add.f64 	%fd2742, %fd2675, %fd2679;
	bra.uni 	$L__BB2_272;
$L__BB2_271:
	fma.rn.f64 	%fd2647, %fd2740, 0d7FF0000000000000, 0d7FF0000000000000;
	{
	.reg .b32 %temp; 
	mov.b64 	{%temp, %r729}, %fd2740;
	}
	and.b32  	%r730, %r729, 2147483647;
	setp.eq.s32 	%p366, %r730, 0;
	selp.f64 	%fd2742, 0dFFF0000000000000, %fd2647, %p366;
$L__BB2_272:
	ld.global.f64 	%fd294, [%rd14];
	setp.geu.f64 	%p368, %fd2742, %fd294;
	@%p368 bra 	$L__BB2_274;
	ld.param.u64 	%rd110, [_Z6calacpPdS_S_S_S_S_iS_S_S_S_P17curandStateXORWOWdS__param_13];
	setp.gt.f64 	%p369, %fd294, %fd285;
	ld.global.f64 	%fd2680, [%rd5];
	st.global.f64 	[%rd2], %fd2680;
	ld.global.f64 	%fd2681, [%rd7];
	st.global.f64 	[%rd3], %fd2681;
	ld.global.f64 	%fd2682, [%rd9];
	st.global.f64 	[%rd4], %fd2682;
	selp.f64 	%fd2683, 0d3FF0000000000000, 0d0000000000000000, %p369;
	cvta.to.global.u64 	%rd105, %rd110;
	add.s64 	%rd107, %rd105, %rd96;
	st.global.f64 	[%rd107], %fd2683;
$L__BB2_274:
	ret;

}
	// .globl	_Z8calalphaPdS_S_S_S_S_S_ddddiS_S_S_S_S_S_
.visible .entry _Z8calalphaPdS_S_S_S_S_S_ddddiS_S_S_S_S_S_(
	.param .u64 .ptr .align 1 _Z8calalphaPdS_S_S_S_S_S_ddddiS_S_S_S_S_S__param_0,
	.param .u64 .ptr .align 1 _Z8calalphaPdS_S_S_S_S_S_ddddiS_S_S_S_S_S__param_1,
	.param .u64 .ptr .align 1 _Z8calalphaPdS_S_S_S_S_S_ddddiS_S_S_S_S_S__param_2,
	.param .u64 .ptr .align 1 _Z8calalphaPdS_S_S_S_S_S_ddddiS_S_S_S_S_S__param_3,
	.param .u64 .ptr .align 1 _Z8calalphaPdS_S_S_S_S_S_ddddiS_S_S_S_S_S__param_4,
	.param .u64 .ptr .align 1 _Z8calalphaPdS_S_S_S_S_S_ddddiS_S_S_S_S_S__param_5,
	.param .u64 .ptr .align 1 _Z8calalphaPdS_S_S_S_S_S_ddddiS_S_S_S_S_S__param_6,
	.param .f64 _Z8calalphaPdS_S_S_S_S_S_ddddiS_S_S_S_S_S__param_7,
	.param .f64 _Z8calalphaPdS_S_S_S_S_S_ddddiS_S_S_S_S_S__param_8,
	.param .f64 _Z8calalphaPdS_S_S_S_S_S_ddddiS_S_S_S_S_S__param_9,
	.param .f64 _Z8calalphaPdS_S_S_S_S_S_ddddiS_S_S_S_S_S__param_10,
	.param .u32 _Z8calalphaPdS_S_S_S_S_S_ddddiS_S_S_S_S_S__param_11,
	.param .u64 .ptr .align 1 _Z8calalphaPdS_S_S_S_S_S_ddddiS_S_S_S_S_S__param_12,
	.param .u64 .ptr .align 1 _Z8calalphaPdS_S_S_S_S_S_ddddiS_S_S_S_S_S__param_13,
	.param .u64 .ptr .align 1 _Z8calalphaPdS_S_S_S_S_S_ddddiS_S_S_S_S_S__param_14,
	.param .u64 .ptr .align 1 _Z8calalphaPdS_S_S_S_S_S_ddddiS_S_S_S_S_S__param_15,
	.param .u64 .ptr .align 1 _Z8calalphaPdS_S_S_S_S_S_ddddiS_S_S_S_S_S__param_16,
	.param .u64 .ptr .align 1 _Z8calalphaPdS_S_S_S_S_S_ddddiS_S_S_S_S_S__param_17
)
{
	.reg .pred 	%p<218>;
	.reg .b32 	%r<260>;
	.reg .b32 	%f<5>;
	.reg .b64 	%rd<60>;
	.reg .b64 	%fd<313>;

	ld.param.u64 	%rd5, [_Z8calalphaPdS_S_S_S_S_S_ddddiS_S_S_S_S_S__param_0];
	ld.param.u64 	%rd6, [_Z8calalphaPdS_S_S_S_S_S_ddddiS_S_S_S_S_S__param_1];
	ld.param.u64 	%rd7, [_Z8calalphaPdS_S_S_S_S_S_ddddiS_S_S_S_S_S__param_2];
	ld.param.u64 	%rd8, [_Z8calalphaPdS_S_S_S_S_S_ddddiS_S_S_S_S_S__param_3];
	ld.param.u64 	%rd9, [_Z8calalphaPdS_S_S_S_S_S_ddddiS_S_S_S_S_S__param_4];
	ld.param.u64 	%rd11, [_Z8calalphaPdS_S_S_S_S_S_ddddiS_S_S_S_S_S__param_6];
	ld.param.f64 	%fd128, [_Z8calalphaPdS_S_S_S_S_S_ddddiS_S_S_S_S_S__param_7];
	ld.param.f64 	%fd129, [_Z8calalphaPdS_S_S_S_S_S_ddddiS_S_S_S_S_S__param_8];
	ld.param.f64 	%fd130, [_Z8calalphaPdS_S_S_S_S_S_ddddiS_S_S_S_S_S__param_9];
	ld.param.f64 	%fd131, [_Z8calalphaPdS_S_S_S_S_S_ddddiS_S_S_S_S_S__param_10];
	ld.param.u32 	%r27, [_Z8calalphaPdS_S_S_S_S_S_ddddiS_S_S_S_S_S__param_11];
	ld.param.u64 	%rd12, [_Z8calalphaPdS_S_S_S_S_S_ddddiS_S_S_S_S_S__param_12];
	ld.param.u64 	%rd14, [_Z8calalphaPdS_S_S_S_S_S_ddddiS_S_S_S_S_S__param_14];
	ld.param.u64 	%rd15, [_Z8calalphaPdS_S_S_S_S_S_ddddiS_S_S_S_S_S__param_15];
	ld.param.u64 	%rd16, [_Z8calalphaPdS_S_S_S_S_S_ddddiS_S_S_S_S_S__param_16];
	ld.param.u64 	%rd17, [_Z8calalphaPdS_S_S_S_S_S_ddddiS_S_S_S_S_S__param_17];
	mov.u32 	%r28, %tid.x;
	mov.u32 	%r29, %ctaid.x;
	mov.u32 	%r30, %ntid.x;
	mad.lo.s32 	%r1, %r29, %r30, %r28;
	setp.ge.s32 	%p16, %r1, %r27;
	@%p16 bra 	$L__BB3_112;
	cvta.to.global.u64 	%rd18, %rd8;
	mul.wide.s32 	%rd19, %r1, 8;
	add.s64 	%rd20, %rd18, %rd19;
	ld.global.f64 	%fd1, [%rd20];
	{
	.reg .b32 %temp; 
	mov.b64 	{%temp, %r2}, %fd1;
	}
	mov.f64 	%fd132, 0d4000000000000000;
	{
	.reg .b32 %temp; 
	mov.b64 	{%temp, %r31}, %fd132;
	}
	and.b32  	%r4, %r31, 2146435072;
	setp.eq.s32 	%p17, %r4, 1062207488;
	abs.f64 	%fd2, %fd1;
	{ // callseq 21, 0
	.param .b64 param0;
	st.param.f64 	[param0], %fd2;
	.param .b64 param1;
	st.param.f64 	[param1], 0d4000000000000000;
	.param .b64 retval0;
	call.uni (retval0), 
	__internal_accurate_pow, 
	(
	param0, 
	param1
	);
	ld.param.f64 	%fd133, [retval0];
	} // callseq 21
	setp.lt.s32 	%p18, %r2, 0;
	neg.f64 	%fd135, %fd133;
	selp.f64 	%fd136, %fd135, %fd133, %p17;
	selp.f64 	%fd288, %fd136, %fd133, %p18;
	setp.neu.f64 	%p19, %fd1, 0d0000000000000000;
	@%p19 bra 	$L__BB3_3;
	selp.b32 	%r32, %r2, 0, %p17;
	setp.lt.s32 	%p21, %r31, 0;
	or.b32  	%r33, %r32, 2146435072;
	selp.b32 	%r34, %r33, %r32, %p21;
	mov.b32 	%r35, 0;
	mov.b64 	%fd288, {%r35, %r34};
$L__BB3_3:
	add.f64 	%fd137, %fd1, 0d4000000000000000;
	{
	.reg .b32 %temp; 
	mov.b64 	{%temp, %r36}, %fd137;
	}
	and.b32  	%r37, %r36, 2146435072;
	setp.ne.s32 	%p22, %r37, 2146435072;
	@%p22 bra 	$L__BB3_8;
	setp.num.f64 	%p23, %fd1, %fd1;
	@%p23 bra 	$L__BB3_6;
	mov.f64 	%fd138, 0d4000000000000000;
	add.rn.f64 	%fd288, %fd1, %fd138;
	bra.uni 	$L__BB3_8;
$L__BB3_6:
	setp.neu.f64 	%p24, %fd2, 0d7FF0000000000000;
	@%p24 bra 	$L__BB3_8;
	setp.lt.s32 	%p27, %r31, 0;
	selp.b32 	%r39, 0, 2146435072, %p27;
	and.b32  	%r40, %r31, 2147483647;
	setp.ne.s32 	%p28, %r40, 1071644672;
	or.b32  	%r41, %r39, -2147483648;
	selp.b32 	%r42, %r41, %r39, %p28;
	selp.b32 	%r43, %r42, %r39, %p17;
	selp.b32 	%r44, %r43, %r39, %p18;
	mov.b32 	%r45, 0;
	mov.b64 	%fd288, {%r45, %r44};
$L__BB3_8:
	cvta.to.global.u64 	%rd21, %rd9;
	mul.wide.s32 	%rd22, %r1, 8;
	add.s64 	%rd1, %rd21, %rd22;
	ld.global.f64 	%fd9, [%rd1];
	{
	.reg .b32 %temp; 
	mov.b64 	{%temp, %r5}, %fd9;
	}
	abs.f64 	%fd10, %fd9;
	{ // callseq 22, 0
	.param .b64 param0;
	st.param.f64 	[param0], %fd10;
	.param .b64 param1;
	st.param.f64 	[param1], 0d4000000000000000;
	.param .b64 retval0;
	call.uni (retval0), 
	__internal_accurate_pow, 
	(
	param0, 
	param1
	);
	ld.param.f64 	%fd139, [retval0];
	} // callseq 22
	setp.lt.s32 	%p30, %r5, 0;
	neg.f64 	%fd141, %fd139;
	selp.f64 	%fd142, %fd141, %fd139, %p17;
	selp.f64 	%fd290, %fd142, %fd139, %p30;
	setp.neu.f64 	%p31, %fd9, 0d0000000000000000;
	@%p31 bra 	$L__BB3_10;
	selp.b32 	%r47, %r5, 0, %p17;
	setp.lt.s32 	%p33, %r31, 0;
	or.b32  	%r48, %r47, 2146435072;
	selp.b32 	%r49, %r48, %r47, %p33;
	mov.b32 	%r50, 0;
	mov.b64 	%fd290, {%r50, %r49};
$L__BB3_10:
	add.f64 	%fd143, %fd9, 0d4000000000000000;
	{
	.reg .b32 %temp; 
	mov.b64 	{%temp, %r51}, %fd143;
	}
	and.b32  	%r52, %r51, 2146435072;
	setp.ne.s32 	%p34, %r52, 2146435072;
	@%p34 bra 	$L__BB3_15;
	setp.num.f64 	%p35, %fd9, %fd9;
	@%p35 bra 	$L__BB3_13;
	mov.f64 	%fd144, 0d4000000000000000;
	add.rn.f64 	%fd290, %fd9, %fd144;
	bra.uni 	$L__BB3_15;
$L__BB3_13:
	setp.neu.f64 	%p36, %fd10, 0d7FF0000000000000;
	@%p36 bra 	$L__BB3_15;
	setp.lt.s32 	%p39, %r31, 0;
	selp.b32 	%r54, 0, 2146435072, %p39;
	and.b32  	%r55, %r31, 2147483647;
	setp.ne.s32 	%p40, %r55, 1071644672;
	or.b32  	%r56, %r54, -2147483648;
	selp.b32 	%r57, %r56, %r54, %p40;
	selp.b32 	%r58, %r57, %r54, %p17;
	selp.b32 	%r59, %r58, %r54, %p30;
	mov.b32 	%r60, 0;
	mov.b64 	%fd290, {%r60, %r59};
$L__BB3_15:
	setp.eq.f64 	%p41, %fd9, 0d3FF0000000000000;
	selp.f64 	%fd145, 0d3FF0000000000000, %fd290, %p41;
	setp.eq.f64 	%p42, %fd1, 0d3FF0000000000000;
	selp.f64 	%fd146, 0d3FF0000000000000, %fd288, %p42;
	add.f64 	%fd17, %fd146, %fd145;
	add.f64 	%fd147, %fd1, %fd9;
	mul.f64 	%fd18, %fd1, %fd147;
	{
	.reg .b32 %temp; 
	mov.b64 	{%temp, %r6}, %fd17;
	}
	mov.f64 	%fd148, 0d3FF8000000000000;
	{
	.reg .b32 %temp; 
	mov.b64 	{%temp, %r7}, %fd148;
	}
	and.b32  	%r8, %r7, 2146435072;
	abs.f64 	%fd19, %fd17;
	setp.neu.f64 	%p43, %fd17, 0d0000000000000000;
	@%p43 bra 	$L__BB3_17;
	setp.eq.s32 	%p45, %r8, 1073741824;
	selp.b32 	%r61, %r6, 0, %p45;
	setp.lt.s32 	%p46, %r7, 0;
	or.b32  	%r62, %r61, 2146435072;
	selp.b32 	%r63, %r62, %r61, %p46;
	mov.b32 	%r64, 0;
	mov.b64 	%fd292, {%r64, %r63};
	bra.uni 	$L__BB3_18;
$L__BB3_17:
	setp.lt.s32 	%p44, %r6, 0;
	{ // callseq 23, 0
	.param .b64 param0;
	st.param.f64 	[param0], %fd19;
	.param .b64 param1;
	st.param.f64 	[param1], 0d3FF8000000000000;
	.param .b64 retval0;
	call.uni (retval0), 
	__internal_accurate_pow, 
	(
	param0, 
	param1
	);
	ld.param.f64 	%fd149, [retval0];
	} // callseq 23
	selp.f64 	%fd292, 0dFFF8000000000000, %fd149, %p44;
$L__BB3_18:
	add.f64 	%fd151, %fd17, 0d3FF8000000000000;
	{
	.reg .b32 %temp; 
	mov.b64 	{%temp, %r65}, %fd151;
	}
	and.b32  	%r66, %r65, 2146435072;
	setp.ne.s32 	%p47, %r66, 2146435072;
	@%p47 bra 	$L__BB3_23;
	setp.num.f64 	%p48, %fd17, %fd17;
	@%p48 bra 	$L__BB3_21;
	mov.f64 	%fd152, 0d3FF8000000000000;
	add.rn.f64 	%fd292, %fd17, %fd152;
	bra.uni 	$L__BB3_23;
$L__BB3_21:
	setp.neu.f64 	%p49, %fd19, 0d7FF0000000000000;
	@%p49 bra 	$L__BB3_23;
	setp.lt.s32 	%p50, %r6, 0;
	setp.eq.s32 	%p51, %r8, 1073741824;
	setp.lt.s32 	%p52, %r7, 0;
	selp.b32 	%r68, 0, 2146435072, %p52;
	and.b32  	%r69, %r7, 2147483647;
	setp.ne.s32 	%p53, %r69, 1071644672;
	or.b32  	%r70, %r68, -2147483648;
	selp.b32 	%r71, %r70, %r68, %p53;
	selp.b32 	%r72, %r71, %r68, %p51;
	selp.b32 	%r73, %r72, %r68, %p50;
	mov.b32 	%r74, 0;
	mov.b64 	%fd292, {%r74, %r73};
$L__BB3_23:
	setp.eq.f64 	%p54, %fd17, 0d3FF0000000000000;
	selp.f64 	%fd153, 0d3FF0000000000000, %fd292, %p54;
	div.rn.f64 	%fd26, %fd18, %fd153;
	mul.f64 	%fd27, %fd131, 0dBFE0000000000000;
	cvta.to.global.u64 	%rd23, %rd11;
	mul.wide.s32 	%rd24, %r1, 8;
	add.s64 	%rd25, %rd23, %rd24;
	ld.global.f64 	%fd154, [%rd25];
	mul.f64 	%fd28, %fd27, %fd154;
	fma.rn.f64 	%fd155, %fd28, 0d3FF71547652B82FE, 0d4338000000000000;
	{
	.reg .b32 %temp; 
	mov.b64 	{%r9, %temp}, %fd155;
	}
	mov.f64 	%fd156, 0dC338000000000000;
	add.rn.f64 	%fd157, %fd155, %fd156;
	fma.rn.f64 	%fd158, %fd157, 0dBFE62E42FEFA39EF, %fd28;
	fma.rn.f64 	%fd159, %fd157, 0dBC7ABC9E3B39803F, %fd158;
	fma.rn.f64 	%fd160, %fd159, 0d3E5ADE1569CE2BDF, 0d3E928AF3FCA213EA;
	fma.rn.f64 	%fd161, %fd160, %fd159, 0d3EC71DEE62401315;
	fma.rn.f64 	%fd162, %fd161, %fd159, 0d3EFA01997C89EB71;
	fma.rn.f64 	%fd163, %fd162, %fd159, 0d3F2A01A014761F65;
	fma.rn.f64 	%fd164, %fd163, %fd159, 0d3F56C16C1852B7AF;
	fma.rn.f64 	%fd165, %fd164, %fd159, 0d3F81111111122322;
	fma.rn.f64 	%fd166, %fd165, %fd159, 0d3FA55555555502A1;
	fma.rn.f64 	%fd167, %fd166, %fd159, 0d3FC5555555555511;
	fma.rn.f64 	%fd168, %fd167, %fd159, 0d3FE000000000000B;
	fma.rn.f64 	%fd169, %fd168, %fd159, 0d3FF0000000000000;
	fma.rn.f64 	%fd170, %fd169, %fd159, 0d3FF0000000000000;
	{
	.reg .b32 %temp; 
	mov.b64 	{%r10, %temp}, %fd170;
	}
	{
	.reg .b32 %temp; 
	mov.b64 	{%temp, %r11}, %fd170;
	}
	shl.b32 	%r75, %r9, 20;
	add.s32 	%r76, %r75, %r11;
	mov.b64 	%fd293, {%r10, %r76};
	{
	.reg .b32 %temp; 
	mov.b64 	{%temp, %r77}, %fd28;
	}
	mov.b32 	%f3, %r77;
	abs.f32 	%f1, %f3;
	setp.lt.f32 	%p55, %f1, 0f4086232B;
	@%p55 bra 	$L__BB3_26;
	setp.lt.f64 	%p56, %fd28, 0d0000000000000000;
	add.f64 	%fd171, %fd28, 0d7FF0000000000000;
	selp.f64 	%fd293, 0d0000000000000000, %fd171, %p56;
	setp.geu.f32 	%p57, %f1, 0f40874800;
	@%p57 bra 	$L__BB3_26;
	shr.u32 	%r78, %r9, 31;
	add.s32 	%r79, %r9, %r78;
	shr.s32 	%r80, %r79, 1;
	shl.b32 	%r81, %r80, 20;
	add.s32 	%r82, %r11, %r81;
	mov.b64 	%fd172, {%r10, %r82};
	sub.s32 	%r83, %r9, %r80;
	shl.b32 	%r84, %r83, 20;
	add.s32 	%r85, %r84, 1072693248;
	mov.b32 	%r86, 0;
	mov.b64 	%fd173, {%r86, %r85};
	mul.f64 	%fd293, %fd173, %fd172;
$L__BB3_26:
	mul.f64 	%fd33, %fd26, %fd293;
	cvta.to.global.u64 	%rd26, %rd5;
	mul.wide.s32 	%rd27, %r1, 8;
	add.s64 	%rd28, %rd26, %rd27;
	ld.global.f64 	%fd34, [%rd28];
	add.f64 	%fd35, %fd128, 0dBFF0000000000000;
	{
	.reg .b32 %temp; 
	mov.b64 	{%temp, %r12}, %fd34;
	}
	{
	.reg .b32 %temp; 
	mov.b64 	{%temp, %r13}, %fd35;
	}
	shr.u32 	%r87, %r13, 20;
	and.b32  	%r88, %r87, 2047;
	add.s32 	%r89, %r88, -1012;
	mov.b64 	%rd29, %fd35;
	shl.b64 	%rd2, %rd29, %r89;
	setp.eq.s64 	%p11, %rd2, -9223372036854775808;
	abs.f64 	%fd36, %fd34;
	setp.neu.f64 	%p58, %fd34, 0d0000000000000000;
	@%p58 bra 	$L__BB3_28;
	setp.eq.s64 	%p61, %rd2, -9223372036854775808;
	abs.f64 	%fd181, %fd35;
	setp.neu.f64 	%p62, %fd181, 0d3FE0000000000000;
	and.pred  	%p3, %p62, %p61;
	selp.b32 	%r90, %r12, 0, %p3;
	setp.lt.s32 	%p63, %r13, 0;
	or.b32  	%r91, %r90, 2146435072;
	selp.b32 	%r92, %r91, %r90, %p63;
	mov.b32 	%r93, 0;
	mov.b64 	%fd295, {%r93, %r92};
	bra.uni 	$L__BB3_29;
$L__BB3_28:
	{ // callseq 24, 0
	.param .b64 param0;
	st.param.f64 	[param0], %fd36;
	.param .b64 param1;
	st.param.f64 	[param1], %fd35;
	.param .b64 retval0;
	call.uni (retval0), 
	__internal_accurate_pow, 
	(
	param0, 
	param1
	);
	ld.param.f64 	%fd174, [retval0];
	} // callseq 24
	setp.lt.s32 	%p59, %r12, 0;
	cvt.rzi.f64.f64 	%fd176, %fd35;
	setp.neu.f64 	%p60, %fd35, %fd176;
	neg.f64 	%fd177, %fd174;
	selp.f64 	%fd178, %fd177, %fd174, %p11;
	selp.f64 	%fd179, %fd178, %fd174, %p59;
	selp.f64 	%fd180, 0dFFF8000000000000, %fd179, %p59;
	selp.f64 	%fd295, %fd180, %fd179, %p60;
	mov.pred 	%p3, %p11;
$L__BB3_29:
	add.f64 	%fd182, %fd35, %fd34;
	{
	.reg .b32 %temp; 
	mov.b64 	{%temp, %r94}, %fd182;
	}
	and.b32  	%r95, %r94, 2146435072;
	setp.ne.s32 	%p64, %r95, 2146435072;
	@%p64 bra 	$L__BB3_36;
	setp.num.f64 	%p65, %fd34, %fd35;
	@%p65 bra 	$L__BB3_32;
	add.rn.f64 	%fd295, %fd34, %fd35;
	bra.uni 	$L__BB3_36;
$L__BB3_32:
	abs.f64 	%fd183, %fd35;
	setp.neu.f64 	%p66, %fd183, 0d7FF0000000000000;
	@%p66 bra 	$L__BB3_34;
	setp.gt.f64 	%p71, %fd36, 0d3FF0000000000000;
	selp.b32 	%r103, 2146435072, 0, %p71;
	setp.lt.s32 	%p72, %r13, 0;
	xor.b32  	%r104, %r103, 2146435072;
	selp.b32 	%r105, %r104, %r103, %p72;
	setp.eq.f64 	%p73, %fd34, 0dBFF0000000000000;
	selp.b32 	%r106, 1072693248, %r105, %p73;
	mov.b32 	%r107, 0;
	mov.b64 	%fd295, {%r107, %r106};
	bra.uni 	$L__BB3_36;
$L__BB3_34:
	setp.neu.f64 	%p67, %fd36, 0d7FF0000000000000;
	@%p67 bra 	$L__BB3_36;
	setp.lt.s32 	%p68, %r12, 0;
	setp.lt.s32 	%p69, %r13, 0;
	selp.b32 	%r96, 0, 2146435072, %p69;
	and.b32  	%r97, %r13, 2147483647;
	setp.ne.s32 	%p70, %r97, 1071644672;
	or.b32  	%r98, %r96, -2147483648;
	selp.b32 	%r99, %r98, %r96, %p70;
	selp.b32 	%r100, %r99, %r96, %p3;
	selp.b32 	%r101, %r100, %r96, %p68;
	mov.b32 	%r102, 0;
	mov.b64 	%fd295, {%r102, %r101};
$L__BB3_36:
	setp.eq.f64 	%p74, %fd34, 0d3FF0000000000000;
	setp.eq.f64 	%p75, %fd35, 0d0000000000000000;
	selp.f64 	%fd184, 0d3FF0000000000000, %fd295, %p74;
	selp.f64 	%fd185, 0d3FF0000000000000, %fd184, %p75;
	mul.f64 	%fd44, %fd33, %fd185;
	cvta.to.global.u64 	%rd30, %rd6;
	mul.wide.s32 	%rd31, %r1, 8;
	add.s64 	%rd32, %rd30, %rd31;
	ld.global.f64 	%fd45, [%rd32];
	add.f64 	%fd46, %fd129, 0dBFF0000000000000;
	{
	.reg .b32 %temp; 
	mov.b64 	{%temp, %r14}, %fd45;
	}
	{
	.reg .b32 %temp; 
	mov.b64 	{%temp, %r15}, %fd46;
	}
	shr.u32 	%r108, %r15, 20;
	and.b32  	%r109, %r108, 2047;
	add.s32 	%r110, %r109, -1012;
	mov.b64 	%rd33, %fd46;
	shl.b64 	%rd3, %rd33, %r110;
	setp.eq.s64 	%p13, %rd3, -9223372036854775808;
	abs.f64 	%fd47, %fd45;
	setp.neu.f64 	%p76, %fd45, 0d0000000000000000;
	@%p76 bra 	$L__BB3_38;
	setp.eq.s64 	%p79, %rd3, -9223372036854775808;
	abs.f64 	%fd193, %fd46;
	setp.neu.f64 	%p80, %fd193, 0d3FE0000000000000;
	and.pred  	%p6, %p80, %p79;
	selp.b32 	%r111, %r14, 0, %p6;
	setp.lt.s32 	%p81, %r15, 0;
	or.b32  	%r112, %r111, 2146435072;
	selp.b32 	%r113, %r112, %r111, %p81;
	mov.b32 	%r114, 0;
	mov.b64 	%fd297, {%r114, %r113};
	bra.uni 	$L__BB3_39;
$L__BB3_38:
	{ // callseq 25, 0
	.param .b64 param0;
	st.param.f64 	[param0], %fd47;
	.param .b64 param1;
	st.param.f64 	[param1], %fd46;
	.param .b64 retval0;
	call.uni (retval0), 
	__internal_accurate_pow, 
	(
	param0, 
	param1
	);
	ld.param.f64 	%fd186, [retval0];
	} // callseq 25
	setp.lt.s32 	%p77, %r14, 0;
	cvt.rzi.f64.f64 	%fd188, %fd46;
	setp.neu.f64 	%p78, %fd46, %fd188;
	neg.f64 	%fd189, %fd186;
	selp.f64 	%fd190, %fd189, %fd186, %p13;
	selp.f64 	%fd191, %fd190, %fd186, %p77;
	selp.f64 	%fd192, 0dFFF8000000000000, %fd191, %p77;
	selp.f64 	%fd297, %fd192, %fd191, %p78;
	mov.pred 	%p6, %p13;
$L__BB3_39:
	add.f64 	%fd194, %fd46, %fd45;
	{
	.reg .b32 %temp; 
	mov.b64 	{%temp, %r115}, %fd194;
	}
	and.b32  	%r116, %r115, 2146435072;
	setp.ne.s32 	%p82, %r116, 2146435072;
	@%p82 bra 	$L__BB3_46;
	setp.num.f64 	%p83, %fd45, %fd46;
	@%p83 bra 	$L__BB3_42;
	add.rn.f64 	%fd297, %fd45, %fd46;
	bra.uni 	$L__BB3_46;
$L__BB3_42:
	abs.f64 	%fd195, %fd46;
	setp.neu.f64 	%p84, %fd195, 0d7FF0000000000000;
	@%p84 bra 	$L__BB3_44;
	setp.gt.f64 	%p89, %fd47, 0d3FF0000000000000;
	selp.b32 	%r124, 2146435072, 0, %p89;
	setp.lt.s32 	%p90, %r15, 0;
	xor.b32  	%r125, %r124, 2146435072;
	selp.b32 	%r126, %r125, %r124, %p90;
	setp.eq.f64 	%p91, %fd45, 0dBFF0000000000000;
	selp.b32 	%r127, 1072693248, %r126, %p91;
	mov.b32 	%r128, 0;
	mov.b64 	%fd297, {%r128, %r127};
	bra.uni 	$L__BB3_46;
$L__BB3_44:
	setp.neu.f64 	%p85, %fd47, 0d7FF0000000000000;
	@%p85 bra 	$L__BB3_46;
	setp.lt.s32 	%p86, %r14, 0;
	setp.lt.s32 	%p87, %r15, 0;
	selp.b32 	%r117, 0, 2146435072, %p87;
	and.b32  	%r118, %r15, 2147483647;
	setp.ne.s32 	%p88, %r118, 1071644672;
	or.b32  	%r119, %r117, -2147483648;
	selp.b32 	%r120, %r119, %r117, %p88;
	selp.b32 	%r121, %r120, %r117, %p6;
	selp.b32 	%r122, %r121, %r117, %p86;
	mov.b32 	%r123, 0;
	mov.b64 	%fd297, {%r123, %r122};
$L__BB3_46:
	setp.eq.f64 	%p92, %fd45, 0d3FF0000000000000;
	setp.eq.f64 	%p93, %fd46, 0d0000000000000000;
	selp.f64 	%fd196, 0d3FF0000000000000, %fd297, %p92;
	selp.f64 	%fd197, 0d3FF0000000000000, %fd196, %p93;
	mul.f64 	%fd55, %fd44, %fd197;
	cvta.to.global.u64 	%rd34, %rd7;
	mul.wide.s32 	%rd35, %r1, 8;
	add.s64 	%rd36, %rd34, %rd35;
	ld.global.f64 	%fd56, [%rd36];
	add.f64 	%fd57, %fd130, 0dBFF0000000000000;
	{
	.reg .b32 %temp; 
	mov.b64 	{%temp, %r16}, %fd56;
	}
	{
	.reg .b32 %temp; 
	mov.b64 	{%temp, %r17}, %fd57;
	}
	shr.u32 	%r129, %r17, 20;
	and.b32  	%r130, %r129, 2047;
	add.s32 	%r131, %r130, -1012;
	mov.b64 	%rd37, %fd57;
	shl.b64 	%rd4, %rd37, %r131;
	setp.eq.s64 	%p15, %rd4, -9223372036854775808;
	abs.f64 	%fd58, %fd56;
	setp.neu.f64 	%p94, %fd56, 0d0000000000000000;
	@%p94 bra 	$L__BB3_48;
	setp.eq.s64 	%p97, %rd4, -9223372036854775808;
	abs.f64 	%fd205, %fd57;
	setp.neu.f64 	%p98, %fd205, 0d3FE0000000000000;
	and.pred  	%p9, %p98, %p97;
	selp.b32 	%r132, %r16, 0, %p9;
	setp.lt.s32 	%p99, %r17, 0;
	or.b32  	%r133, %r132, 2146435072;
	selp.b32 	%r134, %r133, %r132, %p99;
	mov.b32 	%r135, 0;
	mov.b64 	%fd299, {%r135, %r134};
	bra.uni 	$L__BB3_49;
$L__BB3_48:
	{ // callseq 26, 0
	.param .b64 param0;
	st.param.f64 	[param0], %fd58;
	.param .b64 param1;
	st.param.f64 	[param1], %fd57;
	.param .b64 retval0;
	call.uni (retval0), 
	__internal_accurate_pow, 
	(
	param0, 
	param1
	);
	ld.param.f64 	%fd198, [retval0];
	} // callseq 26
	setp.lt.s32 	%p95, %r16, 0;
	cvt.rzi.f64.f64 	%fd200, %fd57;
	setp.neu.f64 	%p96, %fd57, %fd200;
	neg.f64 	%fd201, %fd198;
	selp.f64 	%fd202, %fd201, %fd198, %p15;
	selp.f64 	%fd203, %fd202, %fd198, %p95;
	selp.f64 	%fd204, 0dFFF8000000000000, %fd203, %p95;
	selp.f64 	%fd299, %fd204, %fd203, %p96;
	mov.pred 	%p9, %p15;
$L__BB3_49:
	add.f64 	%fd206, %fd57, %fd56;
	{
	.reg .b32 %temp; 
	mov.b64 	{%temp, %r136}, %fd206;
	}
	and.b32  	%r137, %r136, 2146435072;
	setp.ne.s32 	%p100, %r137, 2146435072;
	@%p100 bra 	$L__BB3_56;
	setp.num.f64 	%p101, %fd56, %fd57;
	@%p101 bra 	$L__BB3_52;
	add.rn.f64 	%fd299, %fd56, %fd57;
	bra.uni 	$L__BB3_56;
$L__BB3_52:
	abs.f64 	%fd207, %fd57;
	setp.neu.f64 	%p102, %fd207, 0d7FF0000000000000;
	@%p102 bra 	$L__BB3_54;
	setp.gt.f64 	%p107, %fd58, 0d3FF0000000000000;
	selp.b32 	%r145, 2146435072, 0, %p107;
	setp.lt.s32 	%p108, %r17, 0;
	xor.b32  	%r146, %r145, 2146435072;
	selp.b32 	%r147, %r146, %r145, %p108;
	setp.eq.f64 	%p109, %fd56, 0dBFF0000000000000;
	selp.b32 	%r148, 1072693248, %r147, %p109;
	mov.b32 	%r149, 0;
	mov.b64 	%fd299, {%r149, %r148};
	bra.uni 	$L__BB3_56;
$L__BB3_54:
	setp.neu.f64 	%p103, %fd58, 0d7FF0000000000000;
	@%p103 bra 	$L__BB3_56;
	setp.lt.s32 	%p104, %r16, 0;
	setp.lt.s32 	%p105, %r17, 0;
	selp.b32 	%r138, 0, 2146435072, %p105;
	and.b32  	%r139, %r17, 2147483647;
	setp.ne.s32 	%p106, %r139, 1071644672;
	or.b32  	%r140, %r138, -2147483648;
	selp.b32 	%r141, %r140, %r138, %p106;
	selp.b32 	%r142, %r141, %r138, %p9;
	selp.b32 	%r143, %r142, %r138, %p104;
	mov.b32 	%r144, 0;
	mov.b64 	%fd299, {%r144, %r143};
$L__BB3_56:
	ld.param.u64 	%rd58, [_Z8calalphaPdS_S_S_S_S_S_ddddiS_S_S_S_S_S__param_5];
	setp.eq.f64 	%p111, %fd56, 0d3FF0000000000000;
	setp.eq.f64 	%p112, %fd57, 0d0000000000000000;
	selp.f64 	%fd208, 0d3FF0000000000000, %fd299, %p111;
	selp.f64 	%fd209, 0d3FF0000000000000, %fd208, %p112;
	mul.f64 	%fd210, %fd55, %fd209;
	cvta.to.global.u64 	%rd38, %rd58;
	mul.wide.s32 	%rd39, %r1, 8;
	add.s64 	%rd40, %rd38, %rd39;
	st.global.f64 	[%rd40], %fd210;
	cvta.to.global.u64 	%rd41, %rd15;
	add.s64 	%rd42, %rd41, %rd39;
	ld.global.f64 	%fd66, [%rd42];
	{
	.reg .b32 %temp; 
	mov.b64 	{%temp, %r18}, %fd66;
	}
	abs.f64 	%fd67, %fd66;
	{ // callseq 27, 0
	.param .b64 param0;
	st.param.f64 	[param0], %fd67;
	.param .b64 param1;
	st.param.f64 	[param1], 0d4000000000000000;
	.param .b64 retval0;
	call.uni (retval0), 
	__internal_accurate_pow, 
	(
	param0, 
	param1
	);
	ld.param.f64 	%fd211, [retval0];
	} // callseq 27
	setp.lt.s32 	%p113, %r18, 0;
	neg.f64 	%fd213, %fd211;
	selp.f64 	%fd214, %fd213, %fd211, %p17;
	selp.f64 	%fd301, %fd214, %fd211, %p113;
	setp.neu.f64 	%p114, %fd66, 0d0000000000000000;
	@%p114 bra 	$L__BB3_58;
	setp.eq.s32 	%p115, %r4, 1062207488;
	selp.b32 	%r151, %r18, 0, %p115;
	setp.lt.s32 	%p116, %r31, 0;
	or.b32  	%r152, %r151, 2146435072;
	selp.b32 	%r153, %r152, %r151, %p116;
	mov.b32 	%r154, 0;
	mov.b64 	%fd301, {%r154, %r153};
$L__BB3_58:
	add.f64 	%fd215, %fd66, 0d4000000000000000;
	{
	.reg .b32 %temp; 
	mov.b64 	{%temp, %r155}, %fd215;
	}
	and.b32  	%r156, %r155, 2146435072;
	setp.ne.s32 	%p117, %r156, 2146435072;
	@%p117 bra 	$L__BB3_63;
	setp.num.f64 	%p118, %fd66, %fd66;
	@%p118 bra 	$L__BB3_61;
	mov.f64 	%fd216, 0d4000000000000000;
	add.rn.f64 	%fd301, %fd66, %fd216;
	bra.uni 	$L__BB3_63;
$L__BB3_61:
	setp.neu.f64 	%p119, %fd67, 0d7FF0000000000000;
	@%p119 bra 	$L__BB3_63;
	setp.eq.s32 	%p121, %r4, 1062207488;
	setp.lt.s32 	%p122, %r31, 0;
	selp.b32 	%r158, 0, 2146435072, %p122;
	and.b32  	%r159, %r31, 2147483647;
	setp.ne.s32 	%p123, %r159, 1071644672;
	or.b32  	%r160, %r158, -2147483648;
	selp.b32 	%r161, %r160, %r158, %p123;
	selp.b32 	%r162, %r161, %r158, %p121;
	selp.b32 	%r163, %r162, %r158, %p113;
	mov.b32 	%r164, 0;
	mov.b64 	%fd301, {%r164, %r163};
$L__BB3_63:
	setp.eq.s32 	%p124, %r4, 1062207488;
	ld.global.f64 	%fd74, [%rd1];
	{
	.reg .b32 %temp; 
	mov.b64 	{%temp, %r19}, %fd74;
	}
	abs.f64 	%fd75, %fd74;
	{ // callseq 28, 0
	.param .b64 param0;
	st.param.f64 	[param0], %fd75;
	.param .b64 param1;
	st.param.f64 	[param1], 0d4000000000000000;
	.param .b64 retval0;
	call.uni (retval0), 
	__internal_accurate_pow, 
	(
	param0, 
	param1
	);
	ld.param.f64 	%fd217, [retval0];
	} // callseq 28
	setp.lt.s32 	%p125, %r19, 0;
	neg.f64 	%fd219, %fd217;
	selp.f64 	%fd220, %fd219, %fd217, %p124;
	selp.f64 	%fd303, %fd220, %fd217, %p125;
	setp.neu.f64 	%p126, %fd74, 0d0000000000000000;
	@%p126 bra 	$L__BB3_65;
	selp.b32 	%r166, %r19, 0, %p124;
	setp.lt.s32 	%p128, %r31, 0;
	or.b32  	%r167, %r166, 2146435072;
	selp.b32 	%r168, %r167, %r166, %p128;
	mov.b32 	%r169, 0;
	mov.b64 	%fd303, {%r169, %r168};
$L__BB3_65:
	add.f64 	%fd221, %fd74, 0d4000000000000000;
	{
	.reg .b32 %temp; 
	mov.b64 	{%temp, %r170}, %fd221;
	}
	and.b32  	%r171, %r170, 2146435072;
	setp.ne.s32 	%p129, %r171, 2146435072;
	@%p129 bra 	$L__BB3_70;
	setp.num.f64 	%p130, %fd74, %fd74;
	@%p130 bra 	$L__BB3_68;
	mov.f64 	%fd222, 0d4000000000000000;
	add.rn.f64 	%fd303, %fd74, %fd222;
	bra.uni 	$L__BB3_70;
$L__BB3_68:
	setp.neu.f64 	%p131, %fd75, 0d7FF0000000000000;
	@%p131 bra 	$L__BB3_70;
	setp.lt.s32 	%p134, %r31, 0;
	selp.b32 	%r173, 0, 2146435072, %p134;
	and.b32  	%r174, %r31, 2147483647;
	setp.ne.s32 	%p135, %r174, 1071644672;
	or.b32  	%r175, %r173, -2147483648;
	selp.b32 	%r176, %r175, %r173, %p135;
	selp.b32 	%r177, %r176, %r173, %p124;
	selp.b32 	%r178, %r177, %r173, %p125;
	mov.b32 	%r179, 0;
	mov.b64 	%fd303, {%r179, %r178};
$L__BB3_70:
	setp.eq.f64 	%p136, %fd74, 0d3FF0000000000000;
	selp.f64 	%fd223, 0d3FF0000000000000, %fd303, %p136;
	setp.eq.f64 	%p137, %fd66, 0d3FF0000000000000;
	selp.f64 	%fd224, 0d3FF0000000000000, %fd301, %p137;
	add.f64 	%fd82, %fd224, %fd223;
	add.f64 	%fd225, %fd66, %fd74;
	mul.f64 	%fd83, %fd66, %fd225;
	{
	.reg .b32 %temp; 
	mov.b64 	{%temp, %r20}, %fd82;
	}
	abs.f64 	%fd84, %fd82;
	setp.neu.f64 	%p138, %fd82, 0d0000000000000000;
	@%p138 bra 	$L__BB3_72;
	setp.eq.s32 	%p140, %r8, 1073741824;
	selp.b32 	%r180, %r20, 0, %p140;
	setp.lt.s32 	%p141, %r7, 0;
	or.b32  	%r181, %r180, 2146435072;
	selp.b32 	%r182, %r181, %r180, %p141;
	mov.b32 	%r183, 0;
	mov.b64 	%fd305, {%r183, %r182};
	bra.uni 	$L__BB3_73;
$L__BB3_72:
	setp.lt.s32 	%p139, %r20, 0;
	{ // callseq 29, 0
	.param .b64 param0;
	st.param.f64 	[param0], %fd84;
	.param .b64 param1;
	st.param.f64 	[param1], 0d3FF8000000000000;
	.param .b64 retval0;
	call.uni (retval0), 
	__internal_accurate_pow, 
	(
	param0, 
	param1
	);
	ld.param.f64 	%fd226, [retval0];
	} // callseq 29
	selp.f64 	%fd305, 0dFFF8000000000000, %fd226, %p139;
$L__BB3_73:
	add.f64 	%fd228, %fd82, 0d3FF8000000000000;
	{
	.reg .b32 %temp; 
	mov.b64 	{%temp, %r184}, %fd228;
	}
	and.b32  	%r185, %r184, 2146435072;
	setp.ne.s32 	%p142, %r185, 2146435072;
	@%p142 bra 	$L__BB3_78;
	setp.num.f64 	%p143, %fd82, %fd82;
	@%p143 bra 	$L__BB3_76;
	mov.f64 	%fd229, 0d3FF8000000000000;
	add.rn.f64 	%fd305, %fd82, %fd229;
	bra.uni 	$L__BB3_78;
$L__BB3_76:
	setp.neu.f64 	%p144, %fd84, 0d7FF0000000000000;
	@%p144 bra 	$L__BB3_78;
	setp.lt.s32 	%p145, %r20, 0;
	setp.eq.s32 	%p146, %r8, 1073741824;
	setp.lt.s32 	%p147, %r7, 0;
	selp.b32 	%r187, 0, 2146435072, %p147;
	and.b32  	%r188, %r7, 2147483647;
	setp.ne.s32 	%p148, %r188, 1071644672;
	or.b32  	%r189, %r187, -2147483648;
	selp.b32 	%r190, %r189, %r187, %p148;
	selp.b32 	%r191, %r190, %r187, %p146;
	selp.b32 	%r192, %r191, %r187, %p145;
	mov.b32 	%r193, 0;
	mov.b64 	%fd305, {%r193, %r192};
$L__BB3_78:
	setp.eq.f64 	%p149, %fd82, 0d3FF0000000000000;
	selp.f64 	%fd230, 0d3FF0000000000000, %fd305, %p149;
	div.rn.f64 	%fd91, %fd83, %fd230;
	cvta.to.global.u64 	%rd43, %rd17;
	mul.wide.s32 	%rd44, %r1, 8;
	add.s64 	%rd45, %rd43, %rd44;
	ld.global.f64 	%fd231, [%rd45];
	mul.f64 	%fd92, %fd27, %fd231;
	fma.rn.f64 	%fd232, %fd92, 0d3FF71547652B82FE, 0d4338000000000000;
	{
	.reg .b32 %temp; 
	mov.b64 	{%r21, %temp}, %fd232;
	}
	mov.f64 	%fd233, 0dC338000000000000;
	add.rn.f64 	%fd234, %fd232, %fd233;
	fma.rn.f64 	%fd235, %fd234, 0dBFE62E42FEFA39EF, %fd92;
	fma.rn.f64 	%fd236, %fd234, 0dBC7ABC9E3B39803F, %fd235;
	fma.rn.f64 	%fd237, %fd236, 0d3E5ADE1569CE2BDF, 0d3E928AF3FCA213EA;
	fma.rn.f64 	%fd238, %fd237, %fd236, 0d3EC71DEE62401315;
	fma.rn.f64 	%fd239, %fd238, %fd236, 0d3EFA01997C89EB71;
	fma.rn.f64 	%fd240, %fd239, %fd236, 0d3F2A01A014761F65;
	fma.rn.f64 	%fd241, %fd240, %fd236, 0d3F56C16C1852B7AF;
	fma.rn.f64 	%fd242, %fd241, %fd236, 0d3F81111111122322;
	fma.rn.f64 	%fd243, %fd242, %fd236, 0d3FA55555555502A1;
	fma.rn.f64 	%fd244, %fd243, %fd236, 0d3FC5555555555511;
	fma.rn.f64 	%fd245, %fd244, %fd236, 0d3FE000000000000B;
	fma.rn.f64 	%fd246, %fd245, %fd236, 0d3FF0000000000000;
	fma.rn.f64 	%fd247, %fd246, %fd236, 0d3FF0000000000000;
	{
	.reg .b32 %temp; 
	mov.b64 	{%r22, %temp}, %fd247;
	}
	{
	.reg .b32 %temp; 
	mov.b64 	{%temp, %r23}, %fd247;
	}
	shl.b32 	%r194, %r21, 20;
	add.s32 	%r195, %r194, %r23;
	mov.b64 	%fd306, {%r22, %r195};
	{
	.reg .b32 %temp; 
	mov.b64 	{%temp, %r196}, %fd92;
	}
	mov.b32 	%f4, %r196;
	abs.f32 	%f2, %f4;
	setp.lt.f32 	%p150, %f2, 0f4086232B;
	@%p150 bra 	$L__BB3_81;
	setp.lt.f64 	%p151, %fd92, 0d0000000000000000;
	add.f64 	%fd248, %fd92, 0d7FF0000000000000;
	selp.f64 	%fd306, 0d0000000000000000, %fd248, %p151;
	setp.geu.f32 	%p152, %f2, 0f40874800;
	@%p152 bra 	$L__BB3_81;
	shr.u32 	%r197, %r21, 31;
	add.s32 	%r198, %r21, %r197;
	shr.s32 	%r199, %r198, 1;
	shl.b32 	%r200, %r199, 20;
	add.s32 	%r201, %r23, %r200;
	mov.b64 	%fd249, {%r22, %r201};
	sub.s32 	%r202, %r21, %r199;
	shl.b32 	%r203, %r202, 20;
	add.s32 	%r204, %r203, 1072693248;
	mov.b32 	%r205, 0;
	mov.b64 	%fd250, {%r205, %r204};
	mul.f64 	%fd306, %fd250, %fd249;
$L__BB3_81:
	cvta.to.global.u64 	%rd46, %rd12;
	add.s64 	%rd48, %rd46, %rd44;
	ld.global.f64 	%fd97, [%rd48];
	{
	.reg .b32 %temp; 
	mov.b64 	{%temp, %r24}, %fd97;
	}
	abs.f64 	%fd98, %fd97;
	setp.neu.f64 	%p153, %fd97, 0d0000000000000000;
	@%p153 bra 	$L__BB3_83;
	setp.eq.s64 	%p157, %rd2, -9223372036854775808;
	abs.f64 	%fd258, %fd35;
	setp.neu.f64 	%p158, %fd258, 0d3FE0000000000000;
	and.pred  	%p11, %p158, %p157;
	selp.b32 	%r206, %r24, 0, %p11;
	setp.lt.s32 	%p159, %r13, 0;
	or.b32  	%r207, %r206, 2146435072;
	selp.b32 	%r208, %r207, %r206, %p159;
	mov.b32 	%r209, 0;
	mov.b64 	%fd308, {%r209, %r208};
	bra.uni 	$L__BB3_84;
$L__BB3_83:
	{ // callseq 30, 0
	.param .b64 param0;
	st.param.f64 	[param0], %fd98;
	.param .b64 param1;
	st.param.f64 	[param1], %fd35;
	.param .b64 retval0;
	call.uni (retval0), 
	__internal_accurate_pow, 
	(
	param0, 
	param1
	);
	ld.param.f64 	%fd251, [retval0];
	} // callseq 30
	setp.lt.s32 	%p154, %r24, 0;
	cvt.rzi.f64.f64 	%fd253, %fd35;
	setp.neu.f64 	%p155, %fd35, %fd253;
	neg.f64 	%fd254, %fd251;
	setp.eq.s64 	%p156, %rd2, -9223372036854775808;
	selp.f64 	%fd255, %fd254, %fd251, %p156;
	selp.f64 	%fd256, %fd255, %fd251, %p154;
	selp.f64 	%fd257, 0dFFF8000000000000, %fd256, %p154;
	selp.f64 	%fd308, %fd257, %fd256, %p155;
$L__BB3_84:
	add.f64 	%fd259, %fd35, %fd97;
	{
	.reg .b32 %temp; 
	mov.b64 	{%temp, %r210}, %fd259;
	}
	and.b32  	%r211, %r210, 2146435072;
	setp.ne.s32 	%p160, %r211, 2146435072;
	@%p160 bra 	$L__BB3_91;
	setp.num.f64 	%p161, %fd97, %fd35;
	@%p161 bra 	$L__BB3_87;
	add.rn.f64 	%fd308, %fd97, %fd35;
	bra.uni 	$L__BB3_91;
$L__BB3_87:
	abs.f64 	%fd260, %fd35;
	setp.neu.f64 	%p162, %fd260, 0d7FF0000000000000;
	@%p162 bra 	$L__BB3_89;
	setp.gt.f64 	%p167, %fd98, 0d3FF0000000000000;
	selp.b32 	%r219, 2146435072, 0, %p167;
	setp.lt.s32 	%p168, %r13, 0;
	xor.b32  	%r220, %r219, 2146435072;
	selp.b32 	%r221, %r220, %r219, %p168;
	setp.eq.f64 	%p169, %fd97, 0dBFF0000000000000;
	selp.b32 	%r222, 1072693248, %r221, %p169;
	mov.b32 	%r223, 0;
	mov.b64 	%fd308, {%r223, %r222};
	bra.uni 	$L__BB3_91;
$L__BB3_89:
	setp.neu.f64 	%p163, %fd98, 0d7FF0000000000000;
	@%p163 bra 	$L__BB3_91;
	setp.lt.s32 	%p164, %r24, 0;
	setp.lt.s32 	%p165, %r13, 0;
	selp.b32 	%r212, 0, 2146435072, %p165;
	and.b32  	%r213, %r13, 2147483647;
	setp.ne.s32 	%p166, %r213, 1071644672;
	or.b32  	%r214, %r212, -2147483648;
	selp.b32 	%r215, %r214, %r212, %p166;
	selp.b32 	%r216, %r215, %r212, %p11;
	selp.b32 	%r217, %r216, %r212, %p164;
	mov.b32 	%r218, 0;
	mov.b64 	%fd308, {%r218, %r217};
$L__BB3_91:
	ld.param.u64 	%rd59, [_Z8calalphaPdS_S_S_S_S_S_ddddiS_S_S_S_S_S__param_13];
	setp.eq.s64 	%p170, %rd3, -9223372036854775808;
	setp.eq.f64 	%p171, %fd35, 0d0000000000000000;
	setp.eq.f64 	%p172, %fd97, 0d3FF0000000000000;
	selp.f64 	%fd261, 0d3FF0000000000000, %fd308, %p172;
	selp.f64 	%fd262, 0d3FF0000000000000, %fd261, %p171;
	mul.f64 	%fd263, %fd91, %fd306;
	mul.f64 	%fd106, %fd263, %fd262;
	cvta.to.global.u64 	%rd49, %rd59;
	add.s64 	%rd51, %rd49, %rd44;
	ld.global.f64 	%fd107, [%rd51];
	{
	.reg .b32 %temp; 
	mov.b64 	{%temp, %r25}, %fd107;
	}
	abs.f64 	%fd108, %fd107;
	{ // callseq 31, 0
	.param .b64 param0;
	st.param.f64 	[param0], %fd108;
	.param .b64 param1;
	st.param.f64 	[param1], %fd46;
	.param .b64 retval0;
	call.uni (retval0), 
	__internal_accurate_pow, 
	(
	param0, 
	param1
	);
	ld.param.f64 	%fd264, [retval0];
	} // callseq 31
	setp.lt.s32 	%p173, %r25, 0;
	neg.f64 	%fd266, %fd264;
	selp.f64 	%fd267, %fd266, %fd264, %p170;
	selp.f64 	%fd109, %fd267, %fd264, %p173;
	setp.neu.f64 	%p174, %fd107, 0d0000000000000000;
	@%p174 bra 	$L__BB3_93;
	setp.eq.s64 	%p177, %rd3, -9223372036854775808;
	abs.f64 	%fd270, %fd46;
	setp.neu.f64 	%p178, %fd270, 0d3FE0000000000000;
	and.pred  	%p13, %p178, %p177;
	selp.b32 	%r224, %r25, 0, %p13;
	setp.lt.s32 	%p179, %r15, 0;
	or.b32  	%r225, %r224, 2146435072;
	selp.b32 	%r226, %r225, %r224, %p179;
	mov.b32 	%r227, 0;
	mov.b64 	%fd310, {%r227, %r226};
	bra.uni 	$L__BB3_94;
$L__BB3_93:
	setp.lt.s32 	%p175, %r25, 0;
	cvt.rzi.f64.f64 	%fd268, %fd46;
	setp.neu.f64 	%p176, %fd46, %fd268;
	selp.f64 	%fd269, 0dFFF8000000000000, %fd109, %p175;
	selp.f64 	%fd310, %fd269, %fd109, %p176;
$L__BB3_94:
	add.f64 	%fd271, %fd46, %fd107;
	{
	.reg .b32 %temp; 
	mov.b64 	{%temp, %r228}, %fd271;
	}
	and.b32  	%r229, %r228, 2146435072;
	setp.ne.s32 	%p180, %r229, 2146435072;
	@%p180 bra 	$L__BB3_101;
	setp.num.f64 	%p181, %fd107, %fd46;
	@%p181 bra 	$L__BB3_97;
	add.rn.f64 	%fd310, %fd107, %fd46;
	bra.uni 	$L__BB3_101;
$L__BB3_97:
	abs.f64 	%fd272, %fd46;
	setp.neu.f64 	%p182, %fd272, 0d7FF0000000000000;
	@%p182 bra 	$L__BB3_99;
	setp.gt.f64 	%p187, %fd108, 0d3FF0000000000000;
	selp.b32 	%r237, 2146435072, 0, %p187;
	setp.lt.s32 	%p188, %r15, 0;
	xor.b32  	%r238, %r237, 2146435072;
	selp.b32 	%r239, %r238, %r237, %p188;
	setp.eq.f64 	%p189, %fd107, 0dBFF0000000000000;
	selp.b32 	%r240, 1072693248, %r239, %p189;
	mov.b32 	%r241, 0;
	mov.b64 	%fd310, {%r241, %r240};
	bra.uni 	$L__BB3_101;
$L__BB3_99:
	setp.neu.f64 	%p183, %fd108, 0d7FF0000000000000;
	@%p183 bra 	$L__BB3_101;
	setp.lt.s32 	%p184, %r25, 0;
	setp.lt.s32 	%p185, %r15, 0;
	selp.b32 	%r230, 0, 2146435072, %p185;
	and.b32  	%r231, %r15, 2147483647;
	setp.ne.s32 	%p186, %r231, 1071644672;
	or.b32  	%r232, %r230, -2147483648;
	selp.b32 	%r233, %r232, %r230, %p186;
	selp.b32 	%r234, %r233, %r230, %p13;
	selp.b32 	%r235, %r234, %r230, %p184;
	mov.b32 	%r236, 0;
	mov.b64 	%fd310, {%r236, %r235};
$L__BB3_101:
	setp.eq.s64 	%p190, %rd4, -9223372036854775808;
	setp.eq.f64 	%p191, %fd46, 0d0000000000000000;
	setp.eq.f64 	%p192, %fd107, 0d3FF0000000000000;
	selp.f64 	%fd273, 0d3FF0000000000000, %fd310, %p192;
	selp.f64 	%fd274, 0d3FF0000000000000, %fd273, %p191;
	mul.f64 	%fd117, %fd106, %fd274;
	cvta.to.global.u64 	%rd52, %rd14;
	add.s64 	%rd54, %rd52, %rd44;
	ld.global.f64 	%fd118, [%rd54];
	{
	.reg .b32 %temp; 
	mov.b64 	{%temp, %r26}, %fd118;
	}
	abs.f64 	%fd119, %fd118;
	{ // callseq 32, 0
	.param .b64 param0;
	st.param.f64 	[param0], %fd119;
	.param .b64 param1;
	st.param.f64 	[param1], %fd57;
	.param .b64 retval0;
	call.uni (retval0), 
	__internal_accurate_pow, 
	(
	param0, 
	param1
	);
	ld.param.f64 	%fd275, [retval0];
	} // callseq 32
	setp.lt.s32 	%p193, %r26, 0;
	neg.f64 	%fd277, %fd275;
	selp.f64 	%fd278, %fd277, %fd275, %p190;
	selp.f64 	%fd120, %fd278, %fd275, %p193;
	setp.neu.f64 	%p194, %fd118, 0d0000000000000000;
	@%p194 bra 	$L__BB3_103;
	setp.eq.s64 	%p197, %rd4, -9223372036854775808;
	abs.f64 	%fd281, %fd57;
	setp.neu.f64 	%p198, %fd281, 0d3FE0000000000000;
	and.pred  	%p15, %p198, %p197;
	selp.b32 	%r242, %r26, 0, %p15;
	setp.lt.s32 	%p199, %r17, 0;
	or.b32  	%r243, %r242, 2146435072;
	selp.b32 	%r244, %r243, %r242, %p199;
	mov.b32 	%r245, 0;
	mov.b64 	%fd312, {%r245, %r244};
	bra.uni 	$L__BB3_104;
$L__BB3_103:
	setp.lt.s32 	%p195, %r26, 0;
	cvt.rzi.f64.f64 	%fd279, %fd57;
	setp.neu.f64 	%p196, %fd57, %fd279;
	selp.f64 	%fd280, 0dFFF8000000000000, %fd120, %p195;
	selp.f64 	%fd312, %fd280, %fd120, %p196;
$L__BB3_104:
	add.f64 	%fd282, %fd57, %fd118;
	{
	.reg .b32 %temp; 
	mov.b64 	{%temp, %r246}, %fd282;
	}
	and.b32  	%r247, %r246, 2146435072;
	setp.ne.s32 	%p200, %r247, 2146435072;
	@%p200 bra 	$L__BB3_111;
	setp.num.f64 	%p201, %fd118, %fd57;
	@%p201 bra 	$L__BB3_107;
	add.rn.f64 	%fd312, %fd118, %fd57;
	bra.uni 	$L__BB3_111;
$L__BB3_107:
	abs.f64 	%fd283, %fd57;
	setp.neu.f64 	%p202, %fd283, 0d7FF0000000000000;
	@%p202 bra 	$L__BB3_109;
	setp.gt.f64 	%p207, %fd119, 0d3FF0000000000000;
	selp.b32 	%r255, 2146435072, 0, %p207;
	setp.lt.s32 	%p208, %r17, 0;
	xor.b32  	%r256, %r255, 2146435072;
	selp.b32 	%r257, %r256, %r255, %p208;
	setp.eq.f64 	%p209, %fd118, 0dBFF0000000000000;
	selp.b32 	%r258, 1072693248, %r257, %p209;
	mov.b32 	%r259, 0;
	mov.b64 	%fd312, {%r259, %r258};
	bra.uni 	$L__BB3_111;
$L__BB3_109:
	setp.neu.f64 	%p203, %fd119, 0d7FF0000000000000;
	@%p203 bra 	$L__BB3_111;
	setp.lt.s32 	%p204, %r26, 0;
	setp.lt.s32 	%p205, %r17, 0;
	selp.b32 	%r248, 0, 2146435072, %p205;
	and.b32  	%r249, %r17, 2147483647;
	setp.ne.s32 	%p206, %r249, 1071644672;
	or.b32  	%r250, %r248, -2147483648;
	selp.b32 	%r251, %r250, %r248, %p206;
	selp.b32 	%r252, %r251, %r248, %p15;
	selp.b32 	%r253, %r252, %r248, %p204;
	mov.b32 	%r254, 0;
	mov.b64 	%fd312, {%r254, %r253};
$L__BB3_111:
	setp.eq.f64 	%p210, %fd57, 0d0000000000000000;
	setp.eq.f64 	%p211, %fd118, 0d3FF0000000000000;
	selp.f64 	%fd284, 0d3FF0000000000000, %fd312, %p211;
	selp.f64 	%fd285, 0d3FF0000000000000, %fd284, %p210;
	mul.f64 	%fd286, %fd117, %fd285;
	cvta.to.global.u64 	%rd55, %rd16;
	add.s64 	%rd57, %rd55, %rd44;
	st.global.f64 	[%rd57], %fd286;
$L__BB3_112:
	ret;

}
	// .globl	_Z4calmPdS_S_S_S_S_S_S_S_S_S_S_S_S_i
.visible .entry _Z4calmPdS_S_S_S_S_S_S_S_S_S_S_S_S_i(
	.param .u64 .ptr .align 1 _Z4calmPdS_S_S_S_S_S_S_S_S_S_S_S_S_i_param_0,
	.param .u64 .ptr .align 1 _Z4calmPdS_S_S_S_S_S_S_S_S_S_S_S_S_i_param_1,
	.param .u64 .ptr .align 1 _Z4calmPdS_S_S_S_S_S_S_S_S_S_S_S_S_i_param_2,
	.param .u64 .ptr .align 1 _Z4calmPdS_S_S_S_S_S_S_S_S_S_S_S_S_i_param_3,
	.param .u64 .ptr .align 1 _Z4calmPdS_S_S_S_S_S_S_S_S_S_S_S_S_i_param_4,
	.param .u64 .ptr .align 1 _Z4calmPdS_S_S_S_S_S_S_S_S_S_S_S_S_i_param_5,
	.param .u64 .ptr .align 1 _Z4calmPdS_S_S_S_S_S_S_S_S_S_S_S_S_i_param_6,
	.param .u64 .ptr .align 1 _Z4calmPdS_S_S_S_S_S_S_S_S_S_S_S_S_i_param_7,
	.param .u64 .ptr .align 1 _Z4calmPdS_S_S_S_S_S_S_S_S_S_S_S_S_i_param_8,
	.param .u64 .ptr .align 1 _Z4calmPdS_S_S_S_S_S_S_S_S_S_S_S_S_i_param_9,
	.param .u64 .ptr .align 1 _Z4calmPdS_S_S_S_S_S_S_S_S_S_S_S_S_i_param_10,
	.param .u64 .ptr .align 1 _Z4calmPdS_S_S_S_S_S_S_S_S_S_S_S_S_i_param_11,
	.param .u64 .ptr .align 1 _Z4calmPdS_S_S_S_S_S_S_S_S_S_S_S_S_i_param_12,
	.param .u64 .ptr .align 1 _Z4calmPdS_S_S_S_S_S_S_S_S_S_S_S_S_i_param_13,
	.param .u32 _Z4calmPdS_S_S_S_S_S_S_S_S_S_S_S_S_i_param_14
)
{
	.reg .pred 	%p<78>;
	.reg .b32 	%r<100>;
	.reg .b64 	%rd<50>;
	.reg .b64 	%fd<114>;

	ld.param.u64 	%rd2, [_Z4calmPdS_S_S_S_S_S_S_S_S_S_S_S_S_i_param_1];
	ld.param.u64 	%rd4, [_Z4calmPdS_S_S_S_S_S_S_S_S_S_S_S_S_i_param_3];
	ld.param.u64 	%rd5, [_Z4calmPdS_S_S_S_S_S_S_S_S_S_S_S_S_i_param_4];
	ld.param.u64 	%rd8, [_Z4calmPdS_S_S_S_S_S_S_S_S_S_S_S_S_i_param_7];
	ld.param.u64 	%rd9, [_Z4calmPdS_S_S_S_S_S_S_S_S_S_S_S_S_i_param_8];
	ld.param.u64 	%rd10, [_Z4calmPdS_S_S_S_S_S_S_S_S_S_S_S_S_i_param_9];
	ld.param.u64 	%rd11, [_Z4calmPdS_S_S_S_S_S_S_S_S_S_S_S_S_i_param_10];
	ld.param.u64 	%rd12, [_Z4calmPdS_S_S_S_S_S_S_S_S_S_S_S_S_i_param_11];
	ld.param.u64 	%rd13, [_Z4calmPdS_S_S_S_S_S_S_S_S_S_S_S_S_i_param_12];
	ld.param.u32 	%r10, [_Z4calmPdS_S_S_S_S_S_S_S_S_S_S_S_S_i_param_14];
	mov.u32 	%r11, %tid.x;
	mov.u32 	%r12, %ctaid.x;
	mov.u32 	%r13, %ntid.x;
	mad.lo.s32 	%r1, %r12, %r13, %r11;
	setp.ge.s32 	%p1, %r1, %r10;
	@%p1 bra 	$L__BB4_44;
	ld.param.u64 	%rd49, [_Z4calmPdS_S_S_S_S_S_S_S_S_S_S_S_S_i_param_13];
	ld.param.u64 	%rd48, [_Z4calmPdS_S_S_S_S_S_S_S_S_S_S_S_S_i_param_6];
	ld.param.u64 	%rd47, [_Z4calmPdS_S_S_S_S_S_S_S_S_S_S_S_S_i_param_5];
	ld.param.u64 	%rd46, [_Z4calmPdS_S_S_S_S_S_S_S_S_S_S_S_S_i_param_2];
	ld.param.u64 	%rd45, [_Z4calmPdS_S_S_S_S_S_S_S_S_S_S_S_S_i_param_0];
	cvta.to.global.u64 	%rd15, %rd45;
	cvta.to.global.u64 	%rd16, %rd10;
	cvta.to.global.u64 	%rd17, %rd2;
	cvta.to.global.u64 	%rd18, %rd11;
	cvta.to.global.u64 	%rd19, %rd46;
	cvta.to.global.u64 	%rd20, %rd12;
	cvta.to.global.u64 	%rd21, %rd4;
	cvta.to.global.u64 	%rd22, %rd5;
	cvta.to.global.u64 	%rd23, %rd47;
	cvta.to.global.u64 	%rd24, %rd49;
	cvta.to.global.u64 	%rd25, %rd13;
	cvta.to.global.u64 	%rd26, %rd48;
	mul.wide.s32 	%rd27, %r1, 8;
	add.s64 	%rd28, %rd15, %rd27;
	ld.global.f64 	%fd50, [%rd28];
	add.s64 	%rd29, %rd16, %rd27;
	ld.global.f64 	%fd51, [%rd29];
	add.s64 	%rd30, %rd17, %rd27;
	ld.global.f64 	%fd52, [%rd30];
	add.s64 	%rd31, %rd18, %rd27;
	ld.global.f64 	%fd53, [%rd31];
	mul.f64 	%fd54, %fd52, %fd53;
	fma.rn.f64 	%fd55, %fd50, %fd51, %fd54;
	add.s64 	%rd32, %rd19, %rd27;
	ld.global.f64 	%fd56, [%rd32];
	add.s64 	%rd33, %rd20, %rd27;
	ld.global.f64 	%fd57, [%rd33];
	fma.rn.f64 	%fd58, %fd56, %fd57, %fd55;
	add.s64 	%rd34, %rd21, %rd27;
	ld.global.f64 	%fd59, [%rd34];
	add.s64 	%rd35, %rd22, %rd27;
	ld.global.f64 	%fd60, [%rd35];
	mul.f64 	%fd61, %fd60, %fd53;
	fma.rn.f64 	%fd62, %fd59, %fd51, %fd61;
	add.s64 	%rd36, %rd23, %rd27;
	ld.global.f64 	%fd63, [%rd36];
	fma.rn.f64 	%fd1, %fd63, %fd57, %fd62;
	add.s64 	%rd37, %rd24, %rd27;
	st.global.f64 	[%rd37], %fd58;
	add.s64 	%rd38, %rd25, %rd27;
	st.global.f64 	[%rd38], %fd1;
	add.s64 	%rd39, %rd26, %rd27;
	ld.global.f64 	%fd2, [%rd39];
	ld.global.f64 	%fd3, [%rd37];
	sub.f64 	%fd4, %fd2, %fd3;
	{
	.reg .b32 %temp; 
	mov.b64 	{%temp, %r2}, %fd4;
	}
	mov.f64 	%fd64, 0d4000000000000000;
	{
	.reg .b32 %temp; 
	mov.b64 	{%temp, %r14}, %fd64;
	}
	and.b32  	%r4, %r14, 2146435072;
	setp.eq.s32 	%p2, %r4, 1062207488;
	abs.f64 	%fd5, %fd4;
	{ // callseq 33, 0
	.param .b64 param0;
	st.param.f64 	[param0], %fd5;
	.param .b64 param1;
	st.param.f64 	[param1], 0d4000000000000000;
	.param .b64 retval0;
	call.uni (retval0), 
	__internal_accurate_pow, 
	(
	param0, 
	param1
	);
	ld.param.f64 	%fd65, [retval0];
	} // callseq 33
	setp.lt.s32 	%p3, %r2, 0;
	neg.f64 	%fd67, %fd65;
	selp.f64 	%fd68, %fd67, %fd65, %p2;
	selp.f64 	%fd103, %fd68, %fd65, %p3;
	setp.neu.f64 	%p4, %fd4, 0d0000000000000000;
	@%p4 bra 	$L__BB4_3;
	setp.eq.s32 	%p5, %r4, 1062207488;
	selp.b32 	%r15, %r2, 0, %p5;
	setp.lt.s32 	%p6, %r14, 0;
	or.b32  	%r16, %r15, 2146435072;
	selp.b32 	%r17, %r16, %r15, %p6;
	mov.b32 	%r18, 0;
	mov.b64 	%fd103, {%r18, %r17};
$L__BB4_3:
	add.f64 	%fd69, %fd4, 0d4000000000000000;
	{
	.reg .b32 %temp; 
	mov.b64 	{%temp, %r19}, %fd69;
	}
	and.b32  	%r20, %r19, 2146435072;
	setp.ne.s32 	%p7, %r20, 2146435072;
	@%p7 bra 	$L__BB4_8;
	setp.num.f64 	%p8, %fd4, %fd4;
	@%p8 bra 	$L__BB4_6;
	mov.f64 	%fd70, 0d4000000000000000;
	add.rn.f64 	%fd103, %fd4, %fd70;
	bra.uni 	$L__BB4_8;
$L__BB4_6:
	setp.neu.f64 	%p9, %fd5, 0d7FF0000000000000;
	@%p9 bra 	$L__BB4_8;
	setp.lt.s32 	%p10, %r2, 0;
	setp.eq.s32 	%p11, %r4, 1062207488;
	setp.lt.s32 	%p12, %r14, 0;
	selp.b32 	%r22, 0, 2146435072, %p12;
	and.b32  	%r23, %r14, 2147483647;
	setp.ne.s32 	%p13, %r23, 1071644672;
	or.b32  	%r24, %r22, -2147483648;
	selp.b32 	%r25, %r24, %r22, %p13;
	selp.b32 	%r26, %r25, %r22, %p11;
	selp.b32 	%r27, %r26, %r22, %p10;
	mov.b32 	%r28, 0;
	mov.b64 	%fd103, {%r28, %r27};
$L__BB4_8:
	setp.eq.s32 	%p14, %r4, 1062207488;
	setp.eq.f64 	%p15, %fd4, 0d3FF0000000000000;
	selp.f64 	%fd12, 0d3FF0000000000000, %fd103, %p15;
	{
	.reg .b32 %temp; 
	mov.b64 	{%temp, %r5}, %fd2;
	}
	abs.f64 	%fd13, %fd2;
	{ // callseq 34, 0
	.param .b64 param0;
	st.param.f64 	[param0], %fd13;
	.param .b64 param1;
	st.param.f64 	[param1], 0d4000000000000000;
	.param .b64 retval0;
	call.uni (retval0), 
	__internal_accurate_pow, 
	(
	param0, 
	param1
	);
	ld.param.f64 	%fd71, [retval0];
	} // callseq 34
	setp.lt.s32 	%p16, %r5, 0;
	neg.f64 	%fd73, %fd71;
	selp.f64 	%fd74, %fd73, %fd71, %p14;
	selp.f64 	%fd111, %fd74, %fd71, %p16;
	setp.neu.f64 	%p17, %fd2, 0d0000000000000000;
	mov.f64 	%fd105, %fd111;
	@%p17 bra 	$L__BB4_10;
	setp.eq.s32 	%p18, %r4, 1062207488;
	selp.b32 	%r30, %r5, 0, %p18;
	setp.lt.s32 	%p19, %r14, 0;
	or.b32  	%r31, %r30, 2146435072;
	selp.b32 	%r32, %r31, %r30, %p19;
	mov.b32 	%r33, 0;
	mov.b64 	%fd105, {%r33, %r32};
$L__BB4_10:
	add.f64 	%fd75, %fd2, 0d4000000000000000;
	{
	.reg .b32 %temp; 
	mov.b64 	{%temp, %r34}, %fd75;
	}
	and.b32  	%r6, %r34, 2146435072;
	setp.ne.s32 	%p20, %r6, 2146435072;
	@%p20 bra 	$L__BB4_15;
	setp.num.f64 	%p21, %fd2, %fd2;
	@%p21 bra 	$L__BB4_13;
	mov.f64 	%fd76, 0d4000000000000000;
	add.rn.f64 	%fd105, %fd2, %fd76;
	bra.uni 	$L__BB4_15;
$L__BB4_13:
	setp.neu.f64 	%p22, %fd13, 0d7FF0000000000000;
	@%p22 bra 	$L__BB4_15;
	setp.lt.s32 	%p23, %r5, 0;
	setp.eq.s32 	%p24, %r4, 1062207488;
	setp.lt.s32 	%p25, %r14, 0;
	selp.b32 	%r36, 0, 2146435072, %p25;
	and.b32  	%r37, %r14, 2147483647;
	setp.ne.s32 	%p26, %r37, 1071644672;
	or.b32  	%r38, %r36, -2147483648;
	selp.b32 	%r39, %r38, %r36, %p26;
	selp.b32 	%r40, %r39, %r36, %p24;
	selp.b32 	%r41, %r40, %r36, %p23;
	mov.b32 	%r42, 0;
	mov.b64 	%fd105, {%r42, %r41};
$L__BB4_15:
	setp.eq.s32 	%p27, %r4, 1062207488;
	{
	.reg .b32 %temp; 
	mov.b64 	{%temp, %r7}, %fd3;
	}
	abs.f64 	%fd20, %fd3;
	{ // callseq 35, 0
	.param .b64 param0;
	st.param.f64 	[param0], %fd20;
	.param .b64 param1;
	st.param.f64 	[param1], 0d4000000000000000;
	.param .b64 retval0;
	call.uni (retval0), 
	__internal_accurate_pow, 
	(
	param0, 
	param1
	);
	ld.param.f64 	%fd77, [retval0];
	} // callseq 35
	setp.lt.s32 	%p28, %r7, 0;
	neg.f64 	%fd79, %fd77;
	selp.f64 	%fd80, %fd79, %fd77, %p27;
	selp.f64 	%fd107, %fd80, %fd77, %p28;
	setp.neu.f64 	%p29, %fd3, 0d0000000000000000;
	@%p29 bra 	$L__BB4_17;
	selp.b32 	%r44, %r7, 0, %p27;
	setp.lt.s32 	%p31, %r14, 0;
	or.b32  	%r45, %r44, 2146435072;
	selp.b32 	%r46, %r45, %r44, %p31;
	mov.b32 	%r47, 0;
	mov.b64 	%fd107, {%r47, %r46};
$L__BB4_17:
	add.f64 	%fd81, %fd3, 0d4000000000000000;
	{
	.reg .b32 %temp; 
	mov.b64 	{%temp, %r48}, %fd81;
	}
	and.b32  	%r49, %r48, 2146435072;
	setp.ne.s32 	%p32, %r49, 2146435072;
	@%p32 bra 	$L__BB4_22;
	setp.num.f64 	%p33, %fd3, %fd3;
	@%p33 bra 	$L__BB4_20;
	mov.f64 	%fd82, 0d4000000000000000;
	add.rn.f64 	%fd107, %fd3, %fd82;
	bra.uni 	$L__BB4_22;
$L__BB4_20:
	setp.neu.f64 	%p34, %fd20, 0d7FF0000000000000;
	@%p34 bra 	$L__BB4_22;
	setp.lt.s32 	%p37, %r14, 0;
	selp.b32 	%r51, 0, 2146435072, %p37;
	and.b32  	%r52, %r14, 2147483647;
	setp.ne.s32 	%p38, %r52, 1071644672;
	or.b32  	%r53, %r51, -2147483648;
	selp.b32 	%r54, %r53, %r51, %p38;
	selp.b32 	%r55, %r54, %r51, %p27;
	selp.b32 	%r56, %r55, %r51, %p28;
	mov.b32 	%r57, 0;
	mov.b64 	%fd107, {%r57, %r56};
$L__BB4_22:
	setp.eq.f64 	%p40, %fd3, 0d3FF0000000000000;
	selp.f64 	%fd83, 0d3FF0000000000000, %fd107, %p40;
	setp.eq.f64 	%p41, %fd2, 0d3FF0000000000000;
	selp.f64 	%fd84, 0d3FF0000000000000, %fd105, %p41;
	add.f64 	%fd85, %fd84, %fd83;
	div.rn.f64 	%fd27, %fd12, %fd85;
	sub.f64 	%fd28, %fd2, %fd1;
	{
	.reg .b32 %temp; 
	mov.b64 	{%temp, %r8}, %fd28;
	}
	abs.f64 	%fd29, %fd28;
	{ // callseq 36, 0
	.param .b64 param0;
	st.param.f64 	[param0], %fd29;
	.param .b64 param1;
	st.param.f64 	[param1], 0d4000000000000000;
	.param .b64 retval0;
	call.uni (retval0), 
	__internal_accurate_pow, 
	(
	param0, 
	param1
	);
	ld.param.f64 	%fd86, [retval0];
	} // callseq 36
	setp.lt.s32 	%p42, %r8, 0;
	neg.f64 	%fd88, %fd86;
	selp.f64 	%fd89, %fd88, %fd86, %p27;
	selp.f64 	%fd109, %fd89, %fd86, %p42;
	setp.neu.f64 	%p43, %fd28, 0d0000000000000000;
	@%p43 bra 	$L__BB4_24;
	selp.b32 	%r59, %r8, 0, %p27;
	setp.lt.s32 	%p45, %r14, 0;
	or.b32  	%r60, %r59, 2146435072;
	selp.b32 	%r61, %r60, %r59, %p45;
	mov.b32 	%r62, 0;
	mov.b64 	%fd109, {%r62, %r61};
$L__BB4_24:
	add.f64 	%fd90, %fd28, 0d4000000000000000;
	{
	.reg .b32 %temp; 
	mov.b64 	{%temp, %r63}, %fd90;
	}
	and.b32  	%r64, %r63, 2146435072;
	setp.ne.s32 	%p46, %r64, 2146435072;
	@%p46 bra 	$L__BB4_29;
	setp.num.f64 	%p47, %fd28, %fd28;
	@%p47 bra 	$L__BB4_27;
	mov.f64 	%fd91, 0d4000000000000000;
	add.rn.f64 	%fd109, %fd28, %fd91;
	bra.uni 	$L__BB4_29;
$L__BB4_27:
	setp.neu.f64 	%p48, %fd29, 0d7FF0000000000000;
	@%p48 bra 	$L__BB4_29;
	setp.lt.s32 	%p49, %r8, 0;
	setp.eq.s32 	%p50, %r4, 1062207488;
	setp.lt.s32 	%p51, %r14, 0;
	selp.b32 	%r66, 0, 2146435072, %p51;
	and.b32  	%r67, %r14, 2147483647;
	setp.ne.s32 	%p52, %r67, 1071644672;
	or.b32  	%r68, %r66, -2147483648;
	selp.b32 	%r69, %r68, %r66, %p52;
	selp.b32 	%r70, %r69, %r66, %p50;
	selp.b32 	%r71, %r70, %r66, %p49;
	mov.b32 	%r72, 0;
	mov.b64 	%fd109, {%r72, %r71};
$L__BB4_29:
	setp.neu.f64 	%p53, %fd2, 0d0000000000000000;
	setp.eq.f64 	%p54, %fd28, 0d3FF0000000000000;
	selp.f64 	%fd36, 0d3FF0000000000000, %fd109, %p54;
	@%p53 bra 	$L__BB4_31;
	setp.eq.s32 	%p55, %r4, 1062207488;
	selp.b32 	%r73, %r5, 0, %p55;
	setp.lt.s32 	%p56, %r14, 0;
	or.b32  	%r74, %r73, 2146435072;
	selp.b32 	%r75, %r74, %r73, %p56;
	mov.b32 	%r76, 0;
	mov.b64 	%fd111, {%r76, %r75};
$L__BB4_31:
	setp.ne.s32 	%p57, %r6, 2146435072;
	@%p57 bra 	$L__BB4_36;
	setp.num.f64 	%p58, %fd2, %fd2;
	@%p58 bra 	$L__BB4_34;
	mov.f64 	%fd92, 0d4000000000000000;
	add.rn.f64 	%fd111, %fd2, %fd92;
	bra.uni 	$L__BB4_36;
$L__BB4_34:
	setp.neu.f64 	%p59, %fd13, 0d7FF0000000000000;
	@%p59 bra 	$L__BB4_36;
	setp.lt.s32 	%p60, %r5, 0;
	setp.eq.s32 	%p61, %r4, 1062207488;
	setp.lt.s32 	%p62, %r14, 0;
	selp.b32 	%r78, 0, 2146435072, %p62;
	and.b32  	%r79, %r14, 2147483647;
	setp.ne.s32 	%p63, %r79, 1071644672;
	or.b32  	%r80, %r78, -2147483648;
	selp.b32 	%r81, %r80, %r78, %p63;
	selp.b32 	%r82, %r81, %r78, %p61;
	selp.b32 	%r83, %r82, %r78, %p60;
	mov.b32 	%r84, 0;
	mov.b64 	%fd111, {%r84, %r83};
$L__BB4_36:
	setp.eq.f64 	%p64, %fd2, 0d3FF0000000000000;
	setp.eq.s32 	%p65, %r4, 1062207488;
	selp.f64 	%fd42, 0d3FF0000000000000, %fd111, %p64;
	{
	.reg .b32 %temp; 
	mov.b64 	{%temp, %r9}, %fd1;
	}
	abs.f64 	%fd43, %fd1;
	{ // callseq 37, 0
	.param .b64 param0;
	st.param.f64 	[param0], %fd43;
	.param .b64 param1;
	st.param.f64 	[param1], 0d4000000000000000;
	.param .b64 retval0;
	call.uni (retval0), 
	__internal_accurate_pow, 
	(
	param0, 
	param1
	);
	ld.param.f64 	%fd93, [retval0];
	} // callseq 37
	setp.lt.s32 	%p66, %r9, 0;
	neg.f64 	%fd95, %fd93;
	selp.f64 	%fd96, %fd95, %fd93, %p65;
	selp.f64 	%fd113, %fd96, %fd93, %p66;
	setp.neu.f64 	%p67, %fd1, 0d0000000000000000;
	@%p67 bra 	$L__BB4_38;
	setp.eq.s32 	%p68, %r4, 1062207488;
	selp.b32 	%r86, %r9, 0, %p68;
	setp.lt.s32 	%p69, %r14, 0;
	or.b32  	%r87, %r86, 2146435072;
	selp.b32 	%r88, %r87, %r86, %p69;
	mov.b32 	%r89, 0;
	mov.b64 	%fd113, {%r89, %r88};
$L__BB4_38:
	add.f64 	%fd97, %fd1, 0d4000000000000000;
	{
	.reg .b32 %temp; 
	mov.b64 	{%temp, %r90}, %fd97;
	}
	and.b32  	%r91, %r90, 2146435072;
	setp.ne.s32 	%p70, %r91, 2146435072;
	@%p70 bra 	$L__BB4_43;
	setp.num.f64 	%p71, %fd1, %fd1;
	@%p71 bra 	$L__BB4_41;
	mov.f64 	%fd98, 0d4000000000000000;
	add.rn.f64 	%fd113, %fd1, %fd98;
	bra.uni 	$L__BB4_43;
$L__BB4_41:
	setp.neu.f64 	%p72, %fd43, 0d7FF0000000000000;
	@%p72 bra 	$L__BB4_43;
	setp.lt.s32 	%p73, %r9, 0;
	setp.eq.s32 	%p74, %r4, 1062207488;
	setp.lt.s32 	%p75, %r14, 0;
	selp.b32 	%r93, 0, 2146435072, %p75;
	and.b32  	%r94, %r14, 2147483647;
	setp.ne.s32 	%p76, %r94, 1071644672;
	or.b32  	%r95, %r93, -2147483648;
	selp.b32 	%r96, %r95, %r93, %p76;
	selp.b32 	%r97, %r96, %r93, %p74;
	selp.b32 	%r98, %r97, %r93, %p73;
	mov.b32 	%r99, 0;
	mov.b64 	%fd113, {%r99, %r98};
$L__BB4_43:
	setp.eq.f64 	%p77, %fd1, 0d3FF0000000000000;
	selp.f64 	%fd99, 0d3FF0000000000000, %fd113, %p77;
	add.f64 	%fd100, %fd42, %fd99;
	div.rn.f64 	%fd101, %fd36, %fd100;
	cvta.to.global.u64 	%rd40, %rd9;
	mul.wide.s32 	%rd41, %r1, 8;
	add.s64 	%rd42, %rd40, %rd41;
	st.global.f64 	[%rd42], %fd27;
	cvta.to.global.u64 	%rd43, %rd8;
	add.s64 	%rd44, %rd43, %rd41;
	st.global.f64 	[%rd44], %fd101;
$L__BB4_44:
	ret;

}
	// .globl	_Z5setupP17curandStateXORWOWi
.visible .entry _Z5setupP17curandStateXORWOWi(
	.param .u64 .ptr .align 1 _Z5setupP17curandStateXORWOWi_param_0,
	.param .u32 _Z5setupP17curandStateXORWOWi_param_1
)
{
	.reg .pred 	%p<25>;
	.reg .b32 	%r<411>;
	.reg .b64 	%rd<18>;

	ld.param.u64 	%rd8, [_Z5setupP17curandStateXORWOWi_param_0];
	ld.param.u32 	%r182, [_Z5setupP17curandStateXORWOWi_param_1];
	cvta.to.global.u64 	%rd9, %rd8;
	mov.u32 	%r183, %tid.x;
	mov.u32 	%r184, %ctaid.x;
	mov.u32 	%r185, %ntid.x;
	mad.lo.s32 	%r186, %r184, %r185, %r183;
	cvt.s64.s32 	%rd17, %r186;
	mul.wide.s32 	%rd10, %r186, 48;
	add.s64 	%rd2, %rd9, %rd10;
	xor.b32  	%r187, %r182, -1429050551;
	mul.lo.s32 	%r188, %r187, 1099087573;
	setp.gt.s32 	%p1, %r182, -1;
	selp.b32 	%r189, -644748465, -1947113066, %p1;
	add.s32 	%r190, %r189, %r188;
	add.s32 	%r191, %r190, 6615241;
	add.s32 	%r192, %r188, 123456789;
	st.global.v2.u32 	[%rd2], {%r191, %r192};
	xor.b32  	%r193, %r188, 362436069;
	add.s32 	%r194, %r189, 521288629;
	st.global.v2.u32 	[%rd2+8], {%r193, %r194};
	xor.b32  	%r195, %r189, 88675123;
	add.s32 	%r196, %r188, 5783321;
	st.global.v2.u32 	[%rd2+16], {%r195, %r196};
	setp.eq.s32 	%p2, %r186, 0;
	@%p2 bra 	$L__BB5_42;
	mov.b32 	%r317, 0;
	mov.u64 	%rd12, precalc_xorwow_matrix;
$L__BB5_2:
	and.b64  	%rd4, %rd17, 3;
	setp.eq.s64 	%p3, %rd4, 0;
	@%p3 bra 	$L__BB5_41;
	mul.wide.u32 	%rd11, %r317, 3200;
	add.s64 	%rd5, %rd12, %rd11;
	cvt.u32.u64 	%r2, %rd4;
	mov.b32 	%r318, 0;
$L__BB5_4:
	mov.b32 	%r331, 0;
	mov.u32 	%r332, %r331;
	mov.u32 	%r333, %r331;
	mov.u32 	%r334, %r331;
	mov.u32 	%r335, %r331;
	mov.u32 	%r324, %r331;
$L__BB5_5:
	mul.wide.u32 	%rd13, %r324, 4;
	add.s64 	%rd14, %rd2, %rd13;
	ld.global.u32 	%r10, [%rd14+4];
	shl.b32 	%r11, %r324, 5;
	mov.b32 	%r330, 0;
$L__BB5_6:
	.pragma "nounroll";
	shr.u32 	%r201, %r10, %r330;
	and.b32  	%r202, %r201, 1;
	setp.eq.b32 	%p4, %r202, 1;
	not.pred 	%p5, %p4;
	add.s32 	%r203, %r11, %r330;
	mul.lo.s32 	%r204, %r203, 5;
	mul.wide.u32 	%rd15, %r204, 4;
	add.s64 	%rd6, %rd5, %rd15;
	@%p5 bra 	$L__BB5_8;
	ld.global.u32 	%r205, [%rd6];
	xor.b32  	%r335, %r335, %r205;
	ld.global.u32 	%r206, [%rd6+4];
	xor.b32  	%r334, %r334, %r206;
	ld.global.u32 	%r207, [%rd6+8];
	xor.b32  	%r333, %r333, %r207;
	ld.global.u32 	%r208, [%rd6+12];
	xor.b32  	%r332, %r332, %r208;
	ld.global.u32 	%r209, [%rd6+16];
	xor.b32  	%r331, %r331, %r209;
$L__BB5_8:
	and.b32  	%r211, %r201, 2;
	setp.eq.s32 	%p6, %r211, 0;
	@%p6 bra 	$L__BB5_10;
	ld.global.u32 	%r212, [%rd6+20];
	xor.b32  	%r335, %r335, %r212;
	ld.global.u32 	%r213, [%rd6+24];
	xor.b32  	%r334, %r334, %r213;
	ld.global.u32 	%r214, [%rd6+28];
	xor.b32  	%r333, %r333, %r214;
	ld.global.u32 	%r215, [%rd6+32];
	xor.b32  	%r332, %r332, %r215;
	ld.global.u32 	%r216, [%rd6+36];
	xor.b32  	%r331, %r331, %r216;
$L__BB5_10:
	and.b32  	%r218, %r201, 4;
	setp.eq.s32 	%p7, %r218, 0;
	@%p7 bra 	$L__BB5_12;
	ld.global.u32 	%r219, [%rd6+40];
	xor.b32  	%r335, %r335, %r219;
	ld.global.u32 	%r220, [%rd6+44];
	xor.b32  	%r334, %r334, %r220;
	ld.global.u32 	%r221, [%rd6+48];
	xor.b32  	%r333, %r333, %r221;
	ld.global.u32 	%r222, [%rd6+52];
	xor.b32  	%r332, %r332, %r222;
	ld.global.u32 	%r223, [%rd6+56];
	xor.b32  	%r331, %r331, %r223;
$L__BB5_12:
	and.b32  	%r225, %r201, 8;
	setp.eq.s32 	%p8, %r225, 0;
	@%p8 bra 	$L__BB5_14;
	ld.global.u32 	%r226, [%rd6+60];
	xor.b32  	%r335, %r335, %r226;
	ld.global.u32 	%r227, [%rd6+64];
	xor.b32  	%r334, %r334, %r227;
	ld.global.u32 	%r228, [%rd6+68];
	xor.b32  	%r333, %r333, %r228;
	ld.global.u32 	%r229, [%rd6+72];
	xor.b32  	%r332, %r332, %r229;
	ld.global.u32 	%r230, [%rd6+76];
	xor.b32  	%r331, %r331, %r230;
$L__BB5_14:
	and.b32  	%r232, %r201, 16;
	setp.eq.s32 	%p9, %r232, 0;
	@%p9 bra 	$L__BB5_16;
	ld.global.u32 	%r233, [%rd6+80];
	xor.b32  	%r335, %r335, %r233;
	ld.global.u32 	%r234, [%rd6+84];
	xor.b32  	%r334, %r334, %r234;
	ld.global.u32 	%r235, [%rd6+88];
	xor.b32  	%r333, %r333, %r235;
	ld.global.u32 	%r236, [%rd6+92];
	xor.b32  	%r332, %r332, %r236;
	ld.global.u32 	%r237, [%rd6+96];
	xor.b32  	%r331, %r331, %r237;
$L__BB5_16:
	and.b32  	%r239, %r201, 32;
	setp.eq.s32 	%p10, %r239, 0;
	@%p10 bra 	$L__BB5_18;
	ld.global.u32 	%r240, [%rd6+100];
	xor.b32  	%r335, %r335, %r240;
	ld.global.u32 	%r241, [%rd6+104];
	xor.b32  	%r334, %r334, %r241;
	ld.global.u32 	%r242, [%rd6+108];
	xor.b32  	%r333, %r333, %r242;
	ld.global.u32 	%r243, [%rd6+112];
	xor.b32  	%r332, %r332, %r243;
	ld.global.u32 	%r244, [%rd6+116];
	xor.b32  	%r331, %r331, %r244;
$L__BB5_18:
	and.b32  	%r246, %r201, 64;
	setp.eq.s32 	%p11, %r246, 0;
	@%p11 bra 	$L__BB5_20;
	ld.global.u32 	%r247, [%rd6+120];
	xor.b32  	%r335, %r335, %r247;
	ld.global.u32 	%r248, [%rd6+124];
	xor.b32  	%r334, %r334, %r248;
	ld.global.u32 	%r249, [%rd6+128];
	xor.b32  	%r333, %r333, %r249;
	ld.global.u32 	%r250, [%rd6+132];
	xor.b32  	%r332, %r332, %r250;
	ld.global.u32 	%r251, [%rd6+136];
	xor.b32  	%r331, %r331, %r251;
$L__BB5_20:
	and.b32  	%r253, %r201, 128;
	setp.eq.s32 	%p12, %r253, 0;
	@%p12 bra 	$L__BB5_22;
	ld.global.u32 	%r254, [%rd6+140];
	xor.b32  	%r335, %r335, %r254;
	ld.global.u32 	%r255, [%rd6+144];
	xor.b32  	%r334, %r334, %r255;
	ld.global.u32 	%r256, [%rd6+148];
	xor.b32  	%r333, %r333, %r256;
	ld.global.u32 	%r257, [%rd6+152];
	xor.b32  	%r332, %r332, %r257;
	ld.global.u32 	%r258, [%rd6+156];
	xor.b32  	%r331, %r331, %r258;
$L__BB5_22:
	and.b32  	%r260, %r201, 256;
	setp.eq.s32 	%p13, %r260, 0;
	@%p13 bra 	$L__BB5_24;
	ld.global.u32 	%r261, [%rd6+160];
	xor.b32  	%r335, %r335, %r261;
	ld.global.u32 	%r262, [%rd6+164];
	xor.b32  	%r334, %r334, %r262;
	ld.global.u32 	%r263, [%rd6+168];
	xor.b32  	%r333, %r333, %r263;
	ld.global.u32 	%r264, [%rd6+172];
	xor.b32  	%r332, %r332, %r264;
	ld.global.u32 	%r265, [%rd6+176];
	xor.b32  	%r331, %r331, %r265;
$L__BB5_24:
	and.b32  	%r267, %r201, 512;
	setp.eq.s32 	%p14, %r267, 0;
	@%p14 bra 	$L__BB5_26;
	ld.global.u32 	%r268, [%rd6+180];
	xor.b32  	%r335, %r335, %r268;
	ld.global.u32 	%r269, [%rd6+184];
	xor.b32  	%r334, %r334, %r269;
	ld.global.u32 	%r270, [%rd6+188];
	xor.b32  	%r333, %r333, %r270;
	ld.global.u32 	%r271, [%rd6+192];
	xor.b32  	%r332, %r332, %r271;
	ld.global.u32 	%r272, [%rd6+196];
	xor.b32  	%r331, %r331, %r272;
$L__BB5_26:
	and.b32  	%r274, %r201, 1024;
	setp.eq.s32 	%p15, %r274, 0;
	@%p15 bra 	$L__BB5_28;
	ld.global.u32 	%r275, [%rd6+200];
	xor.b32  	%r335, %r335, %r275;
	ld.global.u32 	%r276, [%rd6+204];
	xor.b32  	%r334, %r334, %r276;
	ld.global.u32 	%r277, [%rd6+208];
	xor.b32  	%r333, %r333, %r277;
	ld.global.u32 	%r278, [%rd6+212];
	xor.b32  	%r332, %r332, %r278;
	ld.global.u32 	%r279, [%rd6+216];
	xor.b32  	%r331, %r331, %r279;
$L__BB5_28:
	and.b32  	%r281, %r201, 2048;
	setp.eq.s32 	%p16, %r281, 0;
	@%p16 bra 	$L__BB5_30;
	ld.global.u32 	%r282, [%rd6+220];
	xor.b32  	%r335, %r335, %r282;
	ld.global.u32 	%r283, [%rd6+224];
	xor.b32  	%r334, %r334, %r283;
	ld.global.u32 	%r284, [%rd6+228];
	xor.b32  	%r333, %r333, %r284;
	ld.global.u32 	%r285, [%rd6+232];
	xor.b32  	%r332, %r332, %r285;
	ld.global.u32 	%r286, [%rd6+236];
	xor.b32  	%r331, %r331, %r286;
$L__BB5_30:
	and.b32  	%r288, %r201, 4096;
	setp.eq.s32 	%p17, %r288, 0;
	@%p17 bra 	$L__BB5_32;
	ld.global.u32 	%r289, [%rd6+240];
	xor.b32  	%r335, %r335, %r289;
	ld.global.u32 	%r290, [%rd6+244];
	xor.b32  	%r334, %r334, %r290;
	ld.global.u32 	%r291, [%rd6+248];
	xor.b32  	%r333, %r333, %r291;
	ld.global.u32 	%r292, [%rd6+252];
	xor.b32  	%r332, %r332, %r292;
	ld.global.u32 	%r293, [%rd6+256];
	xor.b32  	%r331, %r331, %r293;
$L__BB5_32:
	and.b32  	%r295, %r201, 8192;
	setp.eq.s32 	%p18, %r295, 0;
	@%p18 bra 	$L__BB5_34;
	ld.global.u32 	%r296, [%rd6+260];
	xor.b32  	%r335, %r335, %r296;
	ld.global.u32 	%r297, [%rd6+264];
	xor.b32  	%r334, %r334, %r297;
	ld.global.u32 	%r298, [%rd6+268];
	xor.b32  	%r333, %r333, %r298;
	ld.global.u32 	%r299, [%rd6+272];
	xor.b32  	%r332, %r332, %r299;
	ld.global.u32 	%r300, [%rd6+276];
	xor.b32  	%r331, %r331, %r300;
$L__BB5_34:
	and.b32  	%r302, %r201, 16384;
	setp.eq.s32 	%p19, %r302, 0;
	@%p19 bra 	$L__BB5_36;
	ld.global.u32 	%r303, [%rd6+280];
	xor.b32  	%r335, %r335, %r303;
	ld.global.u32 	%r304, [%rd6+284];
	xor.b32  	%r334, %r334, %r304;
	ld.global.u32 	%r305, [%rd6+288];
	xor.b32  	%r333, %r333, %r305;
	ld.global.u32 	%r306, [%rd6+292];
	xor.b32  	%r332, %r332, %r306;
	ld.global.u32 	%r307, [%rd6+296];
	xor.b32  	%r331, %r331, %r307;
$L__BB5_36:
	and.b32  	%r309, %r201, 32768;
	setp.eq.s32 	%p20, %r309, 0;
	@%p20 bra 	$L__BB5_38;
	ld.global.u32 	%r310, [%rd6+300];
	xor.b32  	%r335, %r335, %r310;
	ld.global.u32 	%r311, [%rd6+304];
	xor.b32  	%r334, %r334, %r311;
	ld.global.u32 	%r312, [%rd6+308];
	xor.b32  	%r333, %r333, %r312;
	ld.global.u32 	%r313, [%rd6+312];
	xor.b32  	%r332, %r332, %r313;
	ld.global.u32 	%r314, [%rd6+316];
	xor.b32  	%r331, %r331, %r314;
$L__BB5_38:
	add.s32 	%r330, %r330, 16;
	setp.ne.s32 	%p21, %r330, 32;
	@%p21 bra 	$L__BB5_6;
	mad.lo.s32 	%r315, %r324, -31, %r11;
	add.s32 	%r324, %r315, 1;
	setp.ne.s32 	%p22, %r324, 5;
	@%p22 bra 	$L__BB5_5;
	st.global.u32 	[%rd2+4], %r335;
	st.global.u32 	[%rd2+8], %r334;
	st.global.u32 	[%rd2+12], %r333;
	st.global.u32 	[%rd2+16], %r332;
	st.global.u32 	[%rd2+20], %r331;
	add.s32 	%r318, %r318, 1;
	setp.lt.u32 	%p23, %r318, %r2;
	@%p23 bra 	$L__BB5_4;
$L__BB5_41:
	shr.u64 	%rd7, %rd17, 2;
	add.s32 	%r317, %r317, 1;
	setp.gt.u64 	%p24, %rd17, 3;
	mov.u64 	%rd17, %rd7;
	@%p24 bra 	$L__BB5_2;
$L__BB5_42:
	mov.b32 	%r316, 0;
	st.global.v2.u32 	[%rd2+24], {%r316, %r316};
	st.global.u32 	[%rd2+32], %r316;
	mov.b64 	%rd16, 0;
	st.global.u64 	[%rd2+40], %rd16;
	ret;

}
	// .globl	_Z6setup1P17curandStateXORWOWi
.visible .entry _Z6setup1P17curandStateXORWOWi(
	.param .u64 .ptr .align 1 _Z6setup1P17curandStateXORWOWi_param_0,
	.param .u32 _Z6setup1P17curandStateXORWOWi_param_1
)
{
	.reg .pred 	%p<25>;
	.reg .b32 	%r<411>;
	.reg .b64 	%rd<18>;

	ld.param.u64 	%rd8, [_Z6setup1P17curandStateXORWOWi_param_0];
	ld.param.u32 	%r182, [_Z6setup1P17curandStateXORWOWi_param_1];
	cvta.to.global.u64 	%rd9, %rd8;
	mov.u32 	%r183, %tid.x;
	mov.u32 	%r184, %ctaid.x;
	mov.u32 	%r185, %ntid.x;
	mad.lo.s32 	%r186, %r184, %r185, %r183;
	cvt.s64.s32 	%rd17, %r186;
	mul.wide.s32 	%rd10, %r186, 48;
	add.s64 	%rd2, %rd9, %rd10;
	xor.b32  	%r187, %r182, -1429050551;
	mul.lo.s32 	%r188, %r187, 1099087573;
	setp.gt.s32 	%p1, %r182, -1;
	selp.b32 	%r189, -644748465, -1947113066, %p1;
	add.s32 	%r190, %r189, %r188;
	add.s32 	%r191, %r190, 6615241;
	add.s32 	%r192, %r188, 123456789;
	st.global.v2.u32 	[%rd2], {%r191, %r192};
	xor.b32  	%r193, %r188, 362436069;
	add.s32 	%r194, %r189, 521288629;
	st.global.v2.u32 	[%rd2+8], {%r193, %r194};
	xor.b32  	%r195, %r189, 88675123;
	add.s32 	%r196, %r188, 5783321;
	st.global.v2.u32 	[%rd2+16], {%r195, %r196};
	setp.eq.s32 	%p2, %r186, 0;
	@%p2 bra 	$L__BB6_42;
	mov.b32 	%r317, 0;
	mov.u64 	%rd12, precalc_xorwow_matrix;
$L__BB6_2:
	and.b64  	%rd4, %rd17, 3;
	setp.eq.s64 	%p3, %rd4, 0;
	@%p3 bra 	$L__BB6_41;
	mul.wide.u32 	%rd11, %r317, 3200;
	add.s64 	%rd5, %rd12, %rd11;
	cvt.u32.u64 	%r2, %rd4;
	mov.b32 	%r318, 0;
$L__BB6_4:
	mov.b32 	%r331, 0;
	mov.u32 	%r332, %r331;
	mov.u32 	%r333, %r331;
	mov.u32 	%r334, %r331;
	mov.u32 	%r335, %r331;
	mov.u32 	%r324, %r331;
$L__BB6_5:
	mul.wide.u32 	%rd13, %r324, 4;
	add.s64 	%rd14, %rd2, %rd13;
	ld.global.u32 	%r10, [%rd14+4];
	shl.b32 	%r11, %r324, 5;
	mov.b32 	%r330, 0;
$L__BB6_6:
	.pragma "nounroll";
	shr.u32 	%r201, %r10, %r330;
	and.b32  	%r202, %r201, 1;
	setp.eq.b32 	%p4, %r202, 1;
	not.pred 	%p5, %p4;
	add.s32 	%r203, %r11, %r330;
	mul.lo.s32 	%r204, %r203, 5;
	mul.wide.u32 	%rd15, %r204, 4;
	add.s64 	%rd6, %rd5, %rd15;
	@%p5 bra 	$L__BB6_8;
	ld.global.u32 	%r205, [%rd6];
	xor.b32  	%r335, %r335, %r205;
	ld.global.u32 	%r206, [%rd6+4];
	xor.b32  	%r334, %r334, %r206;
	ld.global.u32 	%r207, [%rd6+8];
	xor.b32  	%r333, %r333, %r207;
	ld.global.u32 	%r208, [%rd6+12];
	xor.b32  	%r332, %r332, %r208;
	ld.global.u32 	%r209, [%rd6+16];
	xor.b32  	%r331, %r331, %r209;
$L__BB6_8:
	and.b32  	%r211, %r201, 2;
	setp.eq.s32 	%p6, %r211, 0;
	@%p6 bra 	$L__BB6_10;
	ld.global.u32 	%r212, [%rd6+20];
	xor.b32  	%r335, %r335, %r212;
	ld.global.u32 	%r213, [%rd6+24];
	xor.b32  	%r334, %r334, %r213;
	ld.global.u32 	%r214, [%rd6+28];
	xor.b32  	%r333, %r333, %r214;
	ld.global.u32 	%r215, [%rd6+32];
	xor.b32  	%r332, %r332, %r215;
	ld.global.u32 	%r216, [%rd6+36];
	xor.b32  	%r331, %r331, %r216;
$L__BB6_10:
	and.b32  	%r218, %r201, 4;
	setp.eq.s32 	%p7, %r218, 0;
	@%p7 bra 	$L__BB6_12;
	ld.global.u32 	%r219, [%rd6+40];
	xor.b32  	%r335, %r335, %r219;
	ld.global.u32 	%r220, [%rd6+44];
	xor.b32  	%r334, %r334, %r220;
	ld.global.u32 	%r221, [%rd6+48];
	xor.b32  	%r333, %r333, %r221;
	ld.global.u32 	%r222, [%rd6+52];
	xor.b32  	%r332, %r332, %r222;
	ld.global.u32 	%r223, [%rd6+56];
	xor.b32  	%r331, %r331, %r223;
$L__BB6_12:
	and.b32  	%r225, %r201, 8;
	setp.eq.s32 	%p8, %r225, 0;
	@%p8 bra 	$L__BB6_14;
	ld.global.u32 	%r226, [%rd6+60];
	xor.b32  	%r335, %r335, %r226;
	ld.global.u32 	%r227, [%rd6+64];
	xor.b32  	%r334, %r334, %r227;
	ld.global.u32 	%r228, [%rd6+68];
	xor.b32  	%r333, %r333, %r228;
	ld.global.u32 	%r229, [%rd6+72];
	xor.b32  	%r332, %r332, %r229;
	ld.global.u32 	%r230, [%rd6+76];
	xor.b32  	%r331, %r331, %r230;
$L__BB6_14:
	and.b32  	%r232, %r201, 16;
	setp.eq.s32 	%p9, %r232, 0;
	@%p9 bra 	$L__BB6_16;
	ld.global.u32 	%r233, [%rd6+80];
	xor.b32  	%r335, %r335, %r233;
	ld.global.u32 	%r234, [%rd6+84];
	xor.b32  	%r334, %r334, %r234;
	ld.global.u32 	%r235, [%rd6+88];
	xor.b32  	%r333, %r333, %r235;
	ld.global.u32 	%r236, [%rd6+92];
	xor.b32  	%r332, %r332, %r236;
	ld.global.u32 	%r237, [%rd6+96];
	xor.b32  	%r331, %r331, %r237;
$L__BB6_16:
	and.b32  	%r239, %r201, 32;
	setp.eq.s32 	%p10, %r239, 0;
	@%p10 bra 	$L__BB6_18;
	ld.global.u32 	%r240, [%rd6+100];
	xor.b32  	%r335, %r335, %r240;
	ld.global.u32 	%r241, [%rd6+104];
	xor.b32  	%r334, %r334, %r241;
	ld.global.u32 	%r242, [%rd6+108];
	xor.b32  	%r333, %r333, %r242;
	ld.global.u32 	%r243, [%rd6+112];
	xor.b32  	%r332, %r332, %r243;
	ld.global.u32 	%r244, [%rd6+116];
	xor.b32  	%r331, %r331, %r244;
$L__BB6_18:
	and.b32  	%r246, %r201, 64;
	setp.eq.s32 	%p11, %r246, 0;
	@%p11 bra 	$L__BB6_20;
	ld.global.u32 	%r247, [%rd6+120];
	xor.b32  	%r335, %r335, %r247;
	ld.global.u32 	%r248, [%rd6+124];
	xor.b32  	%r334, %r334, %r248;
	ld.global.u32 	%r249, [%rd6+128];
	xor.b32  	%r333, %r333, %r249;
	ld.global.u32 	%r250, [%rd6+132];
	xor.b32  	%r332, %r332, %r250;
	ld.global.u32 	%r251, [%rd6+136];
	xor.b32  	%r331, %r331, %r251;
$L__BB6_20:
	and.b32  	%r253, %r201, 128;
	setp.eq.s32 	%p12, %r253, 0;
	@%p12 bra 	$L__BB6_22;
	ld.global.u32 	%r254, [%rd6+140];
	xor.b32  	%r335, %r335, %r254;
	ld.global.u32 	%r255, [%rd6+144];
	xor.b32  	%r334, %r334, %r255;
	ld.global.u32 	%r256, [%rd6+148];
	xor.b32  	%r333, %r333, %r256;
	ld.global.u32 	%r257, [%rd6+152];
	xor.b32  	%r332, %r332, %r257;
	ld.global.u32 	%r258, [%rd6+156];
	xor.b32  	%r331, %r331, %r258;
$L__BB6_22:
	and.b32  	%r260, %r201, 256;
	setp.eq.s32 	%p13, %r260, 0;
	@%p13 bra 	$L__BB6_24;
	ld.global.u32 	%r261, [%rd6+160];
	xor.b32  	%r335, %r335, %r261;
	ld.global.u32 	%r262, [%rd6+164];
	xor.b32  	%r334, %r334, %r262;
	ld.global.u32 	%r263, [%rd6+168];
	xor.b32  	%r333, %r333, %r263;
	ld.global.u32 	%r264, [%rd6+172];
	xor.b32  	%r332, %r332, %r264;
	ld.global.u32 	%r265, [%rd6+176];
	xor.b32  	%r331, %r331, %r265;
$L__BB6_24:
	and.b32  	%r267, %r201, 512;
	setp.eq.s32 	%p14, %r267, 0;
	@%p14 bra 	$L__BB6_26;
	ld.global.u32 	%r268, [%rd6+180];
	xor.b32  	%r335, %r335, %r268;
	ld.global.u32 	%r269, [%rd6+184];
	xor.b32  	%r334, %r334, %r269;
	ld.global.u32 	%r270, [%rd6+188];
	xor.b32  	%r333, %r333, %r270;
	ld.global.u32 	%r271, [%rd6+192];
	xor.b32  	%r332, %r332, %r271;
	ld.global.u32 	%r272, [%rd6+196];
	xor.b32  	%r331, %r331, %r272;
$L__BB6_26:
	and.b32  	%r274, %r201, 1024;
	setp.eq.s32 	%p15, %r274, 0;
	@%p15 bra 	$L__BB6_28;
	ld.global.u32 	%r275, [%rd6+200];
	xor.b32  	%r335, %r335, %r275;
	ld.global.u32 	%r276, [%rd6+204];
	xor.b32  	%r334, %r334, %r276;
	ld.global.u32 	%r277, [%rd6+208];
	xor.b32  	%r333, %r333, %r277;
	ld.global.u32 	%r278, [%rd6+212];
	xor.b32  	%r332, %r332, %r278;
	ld.global.u32 	%r279, [%rd6+216];
	xor.b32  	%r331, %r331, %r279;
$L__BB6_28:
	and.b32  	%r281, %r201, 2048;
	setp.eq.s32 	%p16, %r281, 0;
	@%p16 bra 	$L__BB6_30;
	ld.global.u32 	%r282, [%rd6+220];
	xor.b32  	%r335, %r335, %r282;
	ld.global.u32 	%r283, [%rd6+224];
	xor.b32  	%r334, %r334, %r283;
	ld.global.u32 	%r284, [%rd6+228];
	xor.b32  	%r333, %r333, %r284;
	ld.global.u32 	%r285, [%rd6+232];
	xor.b32  	%r332, %r332, %r285;
	ld.global.u32 	%r286, [%rd6+236];
	xor.b32  	%r331, %r331, %r286;
$L__BB6_30:
	and.b32  	%r288, %r201, 4096;
	setp.eq.s32 	%p17, %r288, 0;
	@%p17 bra 	$L__BB6_32;
	ld.global.u32 	%r289, [%rd6+240];
	xor.b32  	%r335, %r335, %r289;
	ld.global.u32 	%r290, [%rd6+244];
	xor.b32  	%r334, %r334, %r290;
	ld.global.u32 	%r291, [%rd6+248];
	xor.b32  	%r333, %r333, %r291;
	ld.global.u32 	%r292, [%rd6+252];
	xor.b32  	%r332, %r332, %r292;
	ld.global.u32 	%r293, [%rd6+256];
	xor.b32  	%r331, %r331, %r293;
$L__BB6_32:
	and.b32  	%r295, %r201, 8192;
	setp.eq.s32 	%p18, %r295, 0;
	@%p18 bra 	$L__BB6_34;
	ld.global.u32 	%r296, [%rd6+260];
	xor.b32  	%r335, %r335, %r296;
	ld.global.u32 	%r297, [%rd6+264];
	xor.b32  	%r334, %r334, %r297;
	ld.global.u32 	%r298, [%rd6+268];
	xor.b32  	%r333, %r333, %r298;
	ld.global.u32 	%r299, [%rd6+272];
	xor.b32  	%r332, %r332, %r299;
	ld.global.u32 	%r300, [%rd6+276];
	xor.b32  	%r331, %r331, %r300;
$L__BB6_34:
	and.b32  	%r302, %r201, 16384;
	setp.eq.s32 	%p19, %r302, 0;
	@%p19 bra 	$L__BB6_36;
	ld.global.u32 	%r303, [%rd6+280];
	xor.b32  	%r335, %r335, %r303;
	ld.global.u32 	%r304, [%rd6+284];
	xor.b32  	%r334, %r334, %r304;
	ld.global.u32 	%r305, [%rd6+288];
	xor.b32  	%r333, %r333, %r305;
	ld.global.u32 	%r306, [%rd6+292];
	xor.b32  	%r332, %r332, %r306;
	ld.global.u32 	%r307, [%rd6+296];
	xor.b32  	%r331, %r331, %r307;
$L__BB6_36:
	and.b32  	%r309, %r201, 32768;
	setp.eq.s32 	%p20, %r309, 0;
	@%p20 bra 	$L__BB6_38;
	ld.global.u32 	%r310, [%rd6+300];
	xor.b32  	%r335, %r335, %r310;
	ld.global.u32 	%r311, [%rd6+304];
	xor.b32  	%r334, %r334, %r311;
	ld.global.u32 	%r312, [%rd6+308];
	xor.b32  	%r333, %r333, %r312;
	ld.global.u32 	%r313, [%rd6+312];
	xor.b32  	%r332, %r332, %r313;
	ld.global.u32 	%r314, [%rd6+316];
	xor.b32  	%r331, %r331, %r314;
$L__BB6_38:
	add.s32 	%r330, %r330, 16;
	setp.ne.s32 	%p21, %r330, 32;
	@%p21 bra 	$L__BB6_6;
	mad.lo.s32 	%r315, %r324, -31, %r11;
	add.s32 	%r324, %r315, 1;
	setp.ne.s32 	%p22, %r324, 5;
	@%p22 bra 	$L__BB6_5;
	st.global.u32 	[%rd2+4], %r335;
	st.global.u32 	[%rd2+8], %r334;
	st.global.u32 	[%rd2+12], %r333;
	st.global.u32 	[%rd2+16], %r332;
	st.global.u32 	[%rd2+20], %r331;
	add.s32 	%r318, %r318, 1;
	setp.lt.u32 	%p23, %r318, %r2;
	@%p23 bra 	$L__BB6_4;
$L__BB6_41:
	shr.u64 	%rd7, %rd17, 2;
	add.s32 	%r317, %r317, 1;
	setp.gt.u64 	%p24, %rd17, 3;
	mov.u64 	%rd17, %rd7;
	@%p24 bra 	$L__BB6_2;
$L__BB6_42:
	mov.b32 	%r316, 0;
	st.global.v2.u32 	[%rd2+24], {%r316, %r316};
	st.global.u32 	[%rd2+32], %r316;
	mov.b64 	%rd16, 0;
	st.global.u64 	[%rd2+40], %rd16;
	ret;

}
	// .globl	_Z5ccopyPdS_S_S_S_S_ii
.visible .entry _Z5ccopyPdS_S_S_S_S_ii(
	.param .u64 .ptr .align 1 _Z5ccopyPdS_S_S_S_S_ii_param_0,
	.param .u64 .ptr .align 1 _Z5ccopyPdS_S_S_S_S_ii_param_1,
	.param .u64 .ptr .align 1 _Z5ccopyPdS_S_S_S_S_ii_param_2,
	.param .u64 .ptr .align 1 _Z5ccopyPdS_S_S_S_S_ii_param_3,
	.param .u64 .ptr .align 1 _Z5ccopyPdS_S_S_S_S_ii_param_4,
	.param .u64 .ptr .align 1 _Z5ccopyPdS_S_S_S_S_ii_param_5,
	.param .u32 _Z5ccopyPdS_S_S_S_S_ii_param_6,
	.param .u32 _Z5ccopyPdS_S_S_S_S_ii_param_7
)
{
	.reg .pred 	%p<2>;
	.reg .b32 	%r<8>;
	.reg .b64 	%rd<21>;
	.reg .b64 	%fd<4>;

	ld.param.u64 	%rd1, [_Z5ccopyPdS_S_S_S_S_ii_param_0];
	ld.param.u64 	%rd2, [_Z5ccopyPdS_S_S_S_S_ii_param_1];
	ld.param.u64 	%rd3, [_Z5ccopyPdS_S_S_S_S_ii_param_2];
	ld.param.u64 	%rd4, [_Z5ccopyPdS_S_S_S_S_ii_param_3];
	ld.param.u64 	%rd5, [_Z5ccopyPdS_S_S_S_S_ii_param_4];
	ld.param.u64 	%rd6, [_Z5ccopyPdS_S_S_S_S_ii_param_5];
	ld.param.u32 	%r3, [_Z5ccopyPdS_S_S_S_S_ii_param_6];
	ld.param.u32 	%r2, [_Z5ccopyPdS_S_S_S_S_ii_param_7];
	mov.u32 	%r4, %tid.x;
	mov.u32 	%r5, %ctaid.x;
	mov.u32 	%r6, %ntid.x;
	mad.lo.s32 	%r1, %r5, %r6, %r4;
	setp.gt.s32 	%p1, %r1, %r3;
	@%p1 bra 	$L__BB7_2;
	cvta.to.global.u64 	%rd7, %rd1;
	cvta.to.global.u64 	%rd8, %rd4;
	cvta.to.global.u64 	%rd9, %rd2;
	cvta.to.global.u64 	%rd10, %rd5;
	cvta.to.global.u64 	%rd11, %rd3;
	cvta.to.global.u64 	%rd12, %rd6;
	mad.lo.s32 	%r7, %r1, 100, %r2;
	mul.wide.s32 	%rd13, %r7, 8;
	add.s64 	%rd14, %rd7, %rd13;
	ld.global.f64 	%fd1, [%rd14];
	mul.wide.s32 	%rd15, %r1, 8;
	add.s64 	%rd16, %rd8, %rd15;
	st.global.f64 	[%rd16], %fd1;
	add.s64 	%rd17, %rd9, %rd13;
	ld.global.f64 	%fd2, [%rd17];
	add.s64 	%rd18, %rd10, %rd15;
	st.global.f64 	[%rd18], %fd2;
	add.s64 	%rd19, %rd11, %rd13;
	ld.global.f64 	%fd3, [%rd19];
	add.s64 	%rd20, %rd12, %rd15;
	st.global.f64 	[%rd20], %fd3;
$L__BB7_2:
	ret;

}
	// .globl	_Z6g_sampPdS_S_iP17curandStateXORWOW
.visible .entry _Z6g_sampPdS_S_iP17curandStateXORWOW(
	.param .u64 .ptr .align 1 _Z6g_sampPdS_S_iP17curandStateXORWOW_param_0,
	.param .u64 .ptr .align 1 _Z6g_sampPdS_S_iP17curandStateXORWOW_param_1,
	.param .u64 .ptr .align 1 _Z6g_sampPdS_S_iP17curandStateXORWOW_param_2,
	.param .u32 _Z6g_sampPdS_S_iP17curandStateXORWOW_param_3,
	.param .u64 .ptr .align 1 _Z6g_sampPdS_S_iP17curandStateXORWOW_param_4
)
{
	.reg .pred 	%p<109>;
	.reg .b32 	%r<336>;
	.reg .b32 	%f<80>;
	.reg .b64 	%rd<24>;
	.reg .b64 	%fd<304>;

	ld.param.u64 	%rd8, [_Z6g_sampPdS_S_iP17curandStateXORWOW_param_0];
	ld.param.u64 	%rd9, [_Z6g_sampPdS_S_iP17curandStateXORWOW_param_1];
	ld.param.u64 	%rd10, [_Z6g_sampPdS_S_iP17curandStateXORWOW_param_2];
	ld.param.u32 	%r101, [_Z6g_sampPdS_S_iP17curandStateXORWOW_param_3];
	ld.param.u64 	%rd11, [_Z6g_sampPdS_S_iP17curandStateXORWOW_param_4];
	cvta.to.global.u64 	%rd1, %rd9;
	cvta.to.global.u64 	%rd2, %rd10;
	cvta.to.global.u64 	%rd12, %rd11;
	mov.u32 	%r102, %tid.x;
	mov.u32 	%r103, %ctaid.x;
	mov.u32 	%r104, %ntid.x;
	mad.lo.s32 	%r1, %r103, %r104, %r102;
	mul.wide.s32 	%rd13, %r1, 48;
	add.s64 	%rd14, %rd12, %rd13;
	ld.global.v2.u32 	{%r298, %r297}, [%rd14];
	ld.global.v2.u32 	{%r304, %r303}, [%rd14+8];
	ld.global.v2.u32 	{%r294, %r293}, [%rd14+16];
	ld.global.u32 	%r292, [%rd14+24];
	ld.global.f32 	%f75, [%rd14+32];
	setp.gt.s32 	%p8, %r1, %r101;
	@%p8 bra 	$L__BB8_72;
	cvta.to.global.u64 	%rd15, %rd8;
	mul.wide.s32 	%rd16, %r1, 8;
	add.s64 	%rd3, %rd15, %rd16;
	ld.global.f64 	%fd82, [%rd3];
	div.rn.f64 	%fd1, %fd82, 0d3FB999999999999A;
	setp.geu.f64 	%p9, %fd1, 0d3FF0000000000000;
	@%p9 bra 	$L__BB8_42;
	add.f64 	%fd175, %fd1, 0d3FF0000000000000;
	add.f64 	%fd2, %fd175, 0dBFD5555555555555;
	mul.f64 	%fd176, %fd2, 0d4022000000000000;
	sqrt.rn.f64 	%fd177, %fd176;
	rcp.rn.f64 	%fd3, %fd177;
	mov.f64 	%fd178, 0d4008000000000000;
	{
	.reg .b32 %temp; 
	mov.b64 	{%temp, %r9}, %fd178;
	}
	and.b32  	%r183, %r9, 2146435072;
	setp.eq.s32 	%p51, %r183, 1073741824;
	and.b32  	%r184, %r9, 2147483647;
	setp.ne.s32 	%p52, %r184, 1071644672;
	and.pred  	%p1, %p51, %p52;
	mov.b32 	%r185, 1127219200;
	mov.b32 	%r186, -2147483648;
	mov.b64 	%fd4, {%r186, %r185};
	mov.f64 	%fd179, 0d4000000000000000;
	{
	.reg .b32 %temp; 
	mov.b64 	{%temp, %r10}, %fd179;
	}
	and.b32  	%r187, %r10, 2146435072;
	setp.eq.s32 	%p53, %r187, 1062207488;
	and.b32  	%r188, %r10, 2147483647;
	setp.ne.s32 	%p54, %r188, 1071644672;
	and.pred  	%p2, %p53, %p54;
	add.s64 	%rd4, %rd2, %rd16;
$L__BB8_3:
	shr.u32 	%r190, %r297, 2;
	xor.b32  	%r191, %r190, %r297;
	shl.b32 	%r192, %r293, 4;
	shl.b32 	%r193, %r191, 1;
	xor.b32  	%r194, %r192, %r193;
	xor.b32  	%r195, %r194, %r293;
	xor.b32  	%r18, %r195, %r191;
	add.s32 	%r305, %r298, 362437;
	add.s32 	%r196, %r18, %r305;
	cvt.rn.f32.u32 	%f44, %r196;
	fma.rn.f32 	%f3, %f44, 0f2F800000, 0f2F000000;
	cvt.f64.f32 	%fd5, %f3;
	setp.eq.s32 	%p55, %r292, 1;
	mov.b32 	%r292, 0;
	mov.u32 	%r300, %r18;
	mov.u32 	%r301, %r293;
	mov.u32 	%r302, %r294;
	mov.f32 	%f76, %f75;
	@%p55 bra 	$L__BB8_5;
	shr.u32 	%r198, %r304, 2;
	xor.b32  	%r199, %r198, %r304;
	shl.b32 	%r200, %r18, 4;
	shl.b32 	%r201, %r199, 1;
	xor.b32  	%r202, %r201, %r200;
	xor.b32  	%r203, %r202, %r199;
	xor.b32  	%r301, %r203, %r18;
	add.s32 	%r204, %r298, %r301;
	add.s32 	%r205, %r204, 724874;
	shr.u32 	%r206, %r303, 2;
	xor.b32  	%r207, %r206, %r303;
	shl.b32 	%r208, %r301, 4;
	shl.b32 	%r209, %r207, 1;
	xor.b32  	%r210, %r209, %r208;
	xor.b32  	%r211, %r210, %r207;
	xor.b32  	%r300, %r211, %r301;
	add.s32 	%r305, %r298, 1087311;
	add.s32 	%r212, %r300, %r305;
	cvt.rn.f32.u32 	%f45, %r205;
	fma.rn.f32 	%f46, %f45, 0f2F800000, 0f2F000000;
	cvt.rn.f32.u32 	%f47, %r212;
	fma.rn.f32 	%f48, %f47, 0f30C90FDB, 0f30490FDB;
	setp.lt.f32 	%p56, %f46, 0f00800000;
	mul.f32 	%f49, %f46, 0f4B000000;
	selp.f32 	%f50, %f49, %f46, %p56;
	selp.f32 	%f51, 0fC1B80000, 0f00000000, %p56;
	mov.b32 	%r213, %f50;
	add.s32 	%r214, %r213, -1059760811;
	and.b32  	%r215, %r214, -8388608;
	sub.s32 	%r216, %r213, %r215;
	mov.b32 	%f52, %r216;
	cvt.rn.f32.s32 	%f53, %r215;
	fma.rn.f32 	%f54, %f53, 0f34000000, %f51;
	add.f32 	%f55, %f52, 0fBF800000;
	fma.rn.f32 	%f56, %f55, 0fBE055027, 0f3E1039F6;
	fma.rn.f32 	%f57, %f56, %f55, 0fBDF8CDCC;
	fma.rn.f32 	%f58, %f57, %f55, 0f3E0F2955;
	fma.rn.f32 	%f59, %f58, %f55, 0fBE2AD8B9;
	fma.rn.f32 	%f60, %f59, %f55, 0f3E4CED0B;
	fma.rn.f32 	%f61, %f60, %f55, 0fBE7FFF22;
	fma.rn.f32 	%f62, %f61, %f55, 0f3EAAAA78;
	fma.rn.f32 	%f63, %f62, %f55, 0fBF000000;
	mul.f32 	%f64, %f55, %f63;
	fma.rn.f32 	%f65, %f64, %f55, %f55;
	fma.rn.f32 	%f66, %f54, 0f3F317218, %f65;
	setp.gt.u32 	%p57, %r213, 2139095039;
	fma.rn.f32 	%f67, %f50, 0f7F800000, 0f7F800000;
	selp.f32 	%f68, %f67, %f66, %p57;
	setp.eq.f32 	%p58, %f50, 0f00000000;
	mul.f32 	%f69, %f68, 0fC0000000;
	selp.f32 	%f70, 0f7F800000, %f69, %p58;
	sqrt.rn.f32 	%f71, %f70;
	sin.approx.f32 	%f72, %f48;
	cos.approx.f32 	%f73, %f48;
	mul.f32 	%f76, %f71, %f72;
	mul.f32 	%f75, %f71, %f73;
	mov.b32 	%r292, 1;
	mov.u32 	%r302, %r18;
	mov.u32 	%r303, %r293;
	mov.u32 	%r304, %r294;
$L__BB8_5:
	mov.u32 	%r298, %r305;
	mov.u32 	%r297, %r304;
	mov.u32 	%r304, %r303;
	mov.u32 	%r303, %r302;
	mov.u32 	%r294, %r301;
	mov.u32 	%r293, %r300;
	setp.lt.s32 	%p59, %r9, 0;
	and.b32  	%r217, %r9, 2146435072;
	setp.eq.s32 	%p60, %r217, 1073741824;
	cvt.f64.f32 	%fd6, %f76;
	fma.rn.f64 	%fd7, %fd3, %fd6, 0d3FF0000000000000;
	{
	.reg .b32 %temp; 
	mov.b64 	{%temp, %r30}, %fd7;
	}
	abs.f64 	%fd8, %fd7;
	{ // callseq 40, 0
	.param .b64 param0;
	st.param.f64 	[param0], %fd8;
	.param .b64 param1;
	st.param.f64 	[param1], 0d4008000000000000;
	.param .b64 retval0;
	call.uni (retval0), 
	__internal_accurate_pow, 
	(
	param0, 
	param1
	);
	ld.param.f64 	%fd180, [retval0];
	} // callseq 40
	setp.lt.s32 	%p61, %r30, 0;
	neg.f64 	%fd182, %fd180;
	selp.f64 	%fd183, %fd182, %fd180, %p60;
	selp.f64 	%fd184, %fd183, %fd180, %p61;
	setp.eq.f64 	%p62, %fd7, 0d0000000000000000;
	selp.b32 	%r218, %r30, 0, %p60;
	or.b32  	%r219, %r218, 2146435072;
	selp.b32 	%r220, %r219, %r218, %p59;
	mov.b32 	%r221, 0;
	mov.b64 	%fd185, {%r221, %r220};
	selp.f64 	%fd284, %fd185, %fd184, %p62;
	add.f64 	%fd186, %fd7, 0d4008000000000000;
	{
	.reg .b32 %temp; 
	mov.b64 	{%temp, %r222}, %fd186;
	}
	and.b32  	%r223, %r222, 2146435072;
	setp.ne.s32 	%p63, %r223, 2146435072;
	@%p63 bra 	$L__BB8_10;
	setp.num.f64 	%p64, %fd7, %fd7;
	@%p64 bra 	$L__BB8_8;
	mov.f64 	%fd187, 0d4008000000000000;
	add.rn.f64 	%fd284, %fd7, %fd187;
	bra.uni 	$L__BB8_10;
$L__BB8_8:
	setp.neu.f64 	%p65, %fd8, 0d7FF0000000000000;
	@%p65 bra 	$L__BB8_10;
	selp.b32 	%r224, 0, 2146435072, %p59;
	or.b32  	%r225, %r224, -2147483648;
	selp.b32 	%r226, %r225, %r224, %p1;
	selp.b32 	%r227, %r226, %r224, %p61;
	mov.b32 	%r228, 0;
	mov.b64 	%fd284, {%r228, %r227};
$L__BB8_10:
	setp.eq.f64 	%p68, %fd7, 0d3FF0000000000000;
	selp.f64 	%fd13, 0d3FF0000000000000, %fd284, %p68;
	setp.leu.f64 	%p69, %fd13, 0d0000000000000000;
	mov.f64 	%fd292, 0d0000000000000000;
	@%p69 bra 	$L__BB8_31;
	{
	.reg .b32 %temp; 
	mov.b64 	{%temp, %r306}, %fd5;
	}
	{
	.reg .b32 %temp; 
	mov.b64 	{%r307, %temp}, %fd5;
	}
	setp.gt.s32 	%p70, %r306, 1048575;
	mov.b32 	%r308, -1023;
	mov.f64 	%fd285, %fd5;
	@%p70 bra 	$L__BB8_13;
	mul.f64 	%fd285, %fd5, 0d4350000000000000;
	{
	.reg .b32 %temp; 
	mov.b64 	{%temp, %r306}, %fd285;
	}
	{
	.reg .b32 %temp; 
	mov.b64 	{%r307, %temp}, %fd285;
	}
	mov.b32 	%r308, -1077;
$L__BB8_13:
	add.s32 	%r231, %r306, -1;
	setp.gt.u32 	%p71, %r231, 2146435070;
	@%p71 bra 	$L__BB8_17;
	shr.u32 	%r234, %r306, 20;
	add.s32 	%r309, %r308, %r234;
	and.b32  	%r235, %r306, 1048575;
	or.b32  	%r236, %r235, 1072693248;
	mov.b64 	%fd286, {%r307, %r236};
	setp.lt.u32 	%p73, %r236, 1073127583;
	@%p73 bra 	$L__BB8_16;
	{
	.reg .b32 %temp; 
	mov.b64 	{%r237, %temp}, %fd286;
	}
	{
	.reg .b32 %temp; 
	mov.b64 	{%temp, %r238}, %fd286;
	}
	add.s32 	%r239, %r238, -1048576;
	mov.b64 	%fd286, {%r237, %r239};
	add.s32 	%r309, %r309, 1;
$L__BB8_16:
	add.f64 	%fd190, %fd286, 0dBFF0000000000000;
	add.f64 	%fd191, %fd286, 0d3FF0000000000000;
	rcp.approx.ftz.f64 	%fd192, %fd191;
	neg.f64 	%fd193, %fd191;
	fma.rn.f64 	%fd194, %fd193, %fd192, 0d3FF0000000000000;
	fma.rn.f64 	%fd195, %fd194, %fd194, %fd194;
	fma.rn.f64 	%fd196, %fd195, %fd192, %fd192;
	mul.f64 	%fd197, %fd190, %fd196;
	fma.rn.f64 	%fd198, %fd190, %fd196, %fd197;
	mul.f64 	%fd199, %fd198, %fd198;
	fma.rn.f64 	%fd200, %fd199, 0d3EB1380B3AE80F1E, 0d3ED0EE258B7A8B04;
	fma.rn.f64 	%fd201, %fd200, %fd199, 0d3EF3B2669F02676F;
	fma.rn.f64 	%fd202, %fd201, %fd199, 0d3F1745CBA9AB0956;
	fma.rn.f64 	%fd203, %fd202, %fd199, 0d3F3C71C72D1B5154;
	fma.rn.f64 	%fd204, %fd203, %fd199, 0d3F624924923BE72D;
	fma.rn.f64 	%fd205, %fd204, %fd199, 0d3F8999999999A3C4;
	fma.rn.f64 	%fd206, %fd205, %fd199, 0d3FB5555555555554;
	sub.f64 	%fd207, %fd190, %fd198;
	add.f64 	%fd208, %fd207, %fd207;
	neg.f64 	%fd209, %fd198;
	fma.rn.f64 	%fd210, %fd209, %fd190, %fd208;
	mul.f64 	%fd211, %fd196, %fd210;
	mul.f64 	%fd212, %fd199, %fd206;
	fma.rn.f64 	%fd213, %fd212, %fd198, %fd211;
	xor.b32  	%r240, %r309, -2147483648;
	mov.b32 	%r241, 1127219200;
	mov.b64 	%fd214, {%r240, %r241};
	sub.f64 	%fd215, %fd214, %fd4;
	fma.rn.f64 	%fd216, %fd215, 0d3FE62E42FEFA39EF, %fd198;
	fma.rn.f64 	%fd217, %fd215, 0dBFE62E42FEFA39EF, %fd216;
	sub.f64 	%fd218, %fd217, %fd198;
	sub.f64 	%fd219, %fd213, %fd218;
	fma.rn.f64 	%fd220, %fd215, 0d3C7ABC9E3B39803F, %fd219;
	add.f64 	%fd287, %fd216, %fd220;
	bra.uni 	$L__BB8_18;
$L__BB8_17:
	fma.rn.f64 	%fd189, %fd285, 0d7FF0000000000000, 0d7FF0000000000000;
	{
	.reg .b32 %temp; 
	mov.b64 	{%temp, %r232}, %fd285;
	}
	and.b32  	%r233, %r232, 2147483647;
	setp.eq.s32 	%p72, %r233, 0;
	selp.f64 	%fd287, 0dFFF0000000000000, %fd189, %p72;
$L__BB8_18:
	setp.lt.s32 	%p74, %r10, 0;
	and.b32  	%r242, %r10, 2146435072;
	setp.eq.s32 	%p75, %r242, 1062207488;
	{
	.reg .b32 %temp; 
	mov.b64 	{%temp, %r41}, %fd6;
	}
	abs.f64 	%fd22, %fd6;
	{ // callseq 41, 0
	.param .b64 param0;
	st.param.f64 	[param0], %fd22;
	.param .b64 param1;
	st.param.f64 	[param1], 0d4000000000000000;
	.param .b64 retval0;
	call.uni (retval0), 
	__internal_accurate_pow, 
	(
	param0, 
	param1
	);
	ld.param.f64 	%fd221, [retval0];
	} // callseq 41
	setp.lt.s32 	%p76, %r41, 0;
	neg.f64 	%fd223, %fd221;
	selp.f64 	%fd224, %fd223, %fd221, %p75;
	selp.f64 	%fd225, %fd224, %fd221, %p76;
	setp.eq.f32 	%p77, %f76, 0f00000000;
	selp.b32 	%r243, %r41, 0, %p75;
	or.b32  	%r244, %r243, 2146435072;
	selp.b32 	%r245, %r244, %r243, %p74;
	mov.b32 	%r246, 0;
	mov.b64 	%fd226, {%r246, %r245};
	selp.f64 	%fd288, %fd226, %fd225, %p77;
	add.f64 	%fd227, %fd6, 0d4000000000000000;
	{
	.reg .b32 %temp; 
	mov.b64 	{%temp, %r247}, %fd227;
	}
	and.b32  	%r248, %r247, 2146435072;
	setp.ne.s32 	%p78, %r248, 2146435072;
	@%p78 bra 	$L__BB8_23;
	setp.num.f32 	%p79, %f76, %f76;
	@%p79 bra 	$L__BB8_21;
	mov.f64 	%fd228, 0d4000000000000000;
	add.rn.f64 	%fd288, %fd6, %fd228;
	bra.uni 	$L__BB8_23;
$L__BB8_21:
	setp.neu.f64 	%p80, %fd22, 0d7FF0000000000000;
	@%p80 bra 	$L__BB8_23;
	selp.b32 	%r249, 0, 2146435072, %p74;
	or.b32  	%r250, %r249, -2147483648;
	selp.b32 	%r251, %r250, %r249, %p2;
	selp.b32 	%r252, %r251, %r249, %p76;
	mov.b32 	%r253, 0;
	mov.b64 	%fd288, {%r253, %r252};
$L__BB8_23:
	setp.eq.f32 	%p83, %f76, 0f3F800000;
	mul.f64 	%fd229, %fd288, 0d3FE0000000000000;
	selp.f64 	%fd230, 0d3FE0000000000000, %fd229, %p83;
	add.f64 	%fd27, %fd2, %fd230;
	{
	.reg .b32 %temp; 
	mov.b64 	{%temp, %r310}, %fd13;
	}
	{
	.reg .b32 %temp; 
	mov.b64 	{%r311, %temp}, %fd13;
	}
	setp.gt.s32 	%p84, %r310, 1048575;
	mov.b32 	%r312, -1023;
	mov.f64 	%fd289, %fd13;
	@%p84 bra 	$L__BB8_25;
	mul.f64 	%fd289, %fd13, 0d4350000000000000;
	{
	.reg .b32 %temp; 
	mov.b64 	{%temp, %r310}, %fd289;
	}
	{
	.reg .b32 %temp; 
	mov.b64 	{%r311, %temp}, %fd289;
	}
	mov.b32 	%r312, -1077;
$L__BB8_25:
	add.s32 	%r256, %r310, -1;
	setp.gt.u32 	%p85, %r256, 2146435070;
	@%p85 bra 	$L__BB8_29;
	shr.u32 	%r259, %r310, 20;
	add.s32 	%r313, %r312, %r259;
	and.b32  	%r260, %r310, 1048575;
	or.b32  	%r261, %r260, 1072693248;
	mov.b64 	%fd290, {%r311, %r261};
	setp.lt.u32 	%p87, %r261, 1073127583;
	@%p87 bra 	$L__BB8_28;
	{
	.reg .b32 %temp; 
	mov.b64 	{%r262, %temp}, %fd290;
	}
	{
	.reg .b32 %temp; 
	mov.b64 	{%temp, %r263}, %fd290;
	}
	add.s32 	%r264, %r263, -1048576;
	mov.b64 	%fd290, {%r262, %r264};
	add.s32 	%r313, %r313, 1;
$L__BB8_28:
	add.f64 	%fd232, %fd290, 0dBFF0000000000000;
	add.f64 	%fd233, %fd290, 0d3FF0000000000000;
	rcp.approx.ftz.f64 	%fd234, %fd233;
	neg.f64 	%fd235, %fd233;
	fma.rn.f64 	%fd236, %fd235, %fd234, 0d3FF0000000000000;
	fma.rn.f64 	%fd237, %fd236, %fd236, %fd236;
	fma.rn.f64 	%fd238, %fd237, %fd234, %fd234;
	mul.f64 	%fd239, %fd232, %fd238;
	fma.rn.f64 	%fd240, %fd232, %fd238, %fd239;
	mul.f64 	%fd241, %fd240, %fd240;
	fma.rn.f64 	%fd242, %fd241, 0d3EB1380B3AE80F1E, 0d3ED0EE258B7A8B04;
	fma.rn.f64 	%fd243, %fd242, %fd241, 0d3EF3B2669F02676F;
	fma.rn.f64 	%fd244, %fd243, %fd241, 0d3F1745CBA9AB0956;
	fma.rn.f64 	%fd245, %fd244, %fd241, 0d3F3C71C72D1B5154;
	fma.rn.f64 	%fd246, %fd245, %fd241, 0d3F624924923BE72D;
	fma.rn.f64 	%fd247, %fd246, %fd241, 0d3F8999999999A3C4;
	fma.rn.f64 	%fd248, %fd247, %fd241, 0d3FB5555555555554;
	sub.f64 	%fd249, %fd232, %fd240;
	add.f64 	%fd250, %fd249, %fd249;
	neg.f64 	%fd251, %fd240;
	fma.rn.f64 	%fd252, %fd251, %fd232, %fd250;
	mul.f64 	%fd253, %fd238, %fd252;
	mul.f64 	%fd254, %fd241, %fd248;
	fma.rn.f64 	%fd255, %fd254, %fd240, %fd253;
	xor.b32  	%r265, %r313, -2147483648;
	mov.b32 	%r266, 1127219200;
	mov.b64 	%fd256, {%r265, %r266};
	sub.f64 	%fd257, %fd256, %fd4;
	fma.rn.f64 	%fd258, %fd257, 0d3FE62E42FEFA39EF, %fd240;
	fma.rn.f64 	%fd259, %fd257, 0dBFE62E42FEFA39EF, %fd258;
	sub.f64 	%fd260, %fd259, %fd240;
	sub.f64 	%fd261, %fd255, %fd260;
	fma.rn.f64 	%fd262, %fd257, 0d3C7ABC9E3B39803F, %fd261;
	add.f64 	%fd291, %fd258, %fd262;
	bra.uni 	$L__BB8_30;
$L__BB8_29:
	fma.rn.f64 	%fd231, %fd289, 0d7FF0000000000000, 0d7FF0000000000000;
	{
	.reg .b32 %temp; 
	mov.b64 	{%temp, %r257}, %fd289;
	}
	and.b32  	%r258, %r257, 2147483647;
	setp.eq.s32 	%p86, %r258, 0;
	selp.f64 	%fd291, 0dFFF0000000000000, %fd231, %p86;
$L__BB8_30:
	mul.f64 	%fd263, %fd2, %fd13;
	sub.f64 	%fd264, %fd27, %fd263;
	fma.rn.f64 	%fd265, %fd2, %fd291, %fd264;
	setp.lt.f64 	%p88, %fd287, %fd265;
	selp.f64 	%fd292, 0d3FF0000000000000, 0d0000000000000000, %p88;
$L__BB8_31:
	st.global.f64 	[%rd4], %fd292;
	ld.global.f64 	%fd266, [%rd3];
	div.rn.f64 	%fd267, %fd266, 0d3FB999999999999A;
	rcp.rn.f64 	%fd38, %fd267;
	{
	.reg .b32 %temp; 
	mov.b64 	{%temp, %r52}, %fd5;
	}
	{
	.reg .b32 %temp; 
	mov.b64 	{%temp, %r53}, %fd38;
	}
	shr.u32 	%r267, %r53, 20;
	and.b32  	%r268, %r267, 2047;
	add.s32 	%r269, %r268, -1012;
	mov.b64 	%rd19, %fd38;
	shl.b64 	%rd5, %rd19, %r269;
	setp.eq.s64 	%p5, %rd5, -9223372036854775808;
	setp.neu.f32 	%p89, %f3, 0f00000000;
	@%p89 bra 	$L__BB8_33;
	setp.eq.s64 	%p92, %rd5, -9223372036854775808;
	abs.f64 	%fd276, %fd38;
	setp.neu.f64 	%p93, %fd276, 0d3FE0000000000000;
	and.pred  	%p5, %p93, %p92;
	selp.b32 	%r270, %r52, 0, %p5;
	setp.lt.s32 	%p94, %r53, 0;
	or.b32  	%r271, %r270, 2146435072;
	selp.b32 	%r272, %r271, %r270, %p94;
	mov.b32 	%r273, 0;
	mov.b64 	%fd294, {%r273, %r272};
	bra.uni 	$L__BB8_34;
$L__BB8_33:
	{ // callseq 42, 0
	.param .b64 param0;
	st.param.f64 	[param0], %fd5;
	.param .b64 param1;
	st.param.f64 	[param1], %fd38;
	.param .b64 retval0;
	call.uni (retval0), 
	__internal_accurate_pow, 
	(
	param0, 
	param1
	);
	ld.param.f64 	%fd268, [retval0];
	} // callseq 42
	setp.lt.s32 	%p90, %r52, 0;
	cvt.rzi.f64.f64 	%fd270, %fd38;
	setp.neu.f64 	%p91, %fd38, %fd270;
	neg.f64 	%fd272, %fd268;
	selp.f64 	%fd273, %fd272, %fd268, %p5;
	selp.f64 	%fd274, %fd273, %fd268, %p90;
	selp.f64 	%fd275, 0dFFF8000000000000, %fd274, %p91;
	selp.f64 	%fd294, %fd275, %fd274, %p90;
$L__BB8_34:
	add.f64 	%fd277, %fd38, %fd5;
	{
	.reg .b32 %temp; 
	mov.b64 	{%temp, %r274}, %fd277;
	}
	and.b32  	%r275, %r274, 2146435072;
	setp.ne.s32 	%p95, %r275, 2146435072;
	@%p95 bra 	$L__BB8_41;
	setp.num.f64 	%p96, %fd38, %fd38;
	@%p96 bra 	$L__BB8_37;
	add.rn.f64 	%fd294, %fd5, %fd38;
	bra.uni 	$L__BB8_41;
$L__BB8_37:
	abs.f64 	%fd278, %fd38;
	setp.neu.f64 	%p97, %fd278, 0d7FF0000000000000;
	@%p97 bra 	$L__BB8_39;
	setp.gt.f32 	%p102, %f3, 0f3F800000;
	selp.b32 	%r283, 2146435072, 0, %p102;
	setp.lt.s32 	%p103, %r53, 0;
	xor.b32  	%r284, %r283, 2146435072;
	selp.b32 	%r285, %r284, %r283, %p103;
	setp.eq.f32 	%p104, %f3, 0fBF800000;
	selp.b32 	%r286, 1072693248, %r285, %p104;
	mov.b32 	%r287, 0;
	mov.b64 	%fd294, {%r287, %r286};
	bra.uni 	$L__BB8_41;
$L__BB8_39:
	setp.neu.f32 	%p98, %f3, 0f7F800000;
	@%p98 bra 	$L__BB8_41;
	setp.lt.s32 	%p99, %r52, 0;
	setp.lt.s32 	%p100, %r53, 0;
	selp.b32 	%r276, 0, 2146435072, %p100;
	and.b32  	%r277, %r53, 2147483647;
	setp.ne.s32 	%p101, %r277, 1071644672;
	or.b32  	%r278, %r276, -2147483648;
	selp.b32 	%r279, %r278, %r276, %p101;
	selp.b32 	%r280, %r279, %r276, %p5;
	selp.b32 	%r281, %r280, %r276, %p99;
	mov.b32 	%r282, 0;
	mov.b64 	%fd294, {%r282, %r281};
$L__BB8_41:
	ld.param.u64 	%rd23, [_Z6g_sampPdS_S_iP17curandStateXORWOW_param_1];
	setp.eq.f32 	%p105, %f3, 0f3F800000;
	setp.eq.f64 	%p106, %fd38, 0d0000000000000000;
	selp.f64 	%fd279, 0d3FF0000000000000, %fd294, %p106;
	selp.f64 	%fd280, 0d3FF0000000000000, %fd279, %p105;
	mul.f64 	%fd281, %fd2, %fd13;
	mul.f64 	%fd282, %fd281, %fd280;
	cvta.to.global.u64 	%rd20, %rd23;
	mov.u32 	%r288, %ctaid.x;
	mov.u32 	%r289, %ntid.x;
	mov.u32 	%r290, %tid.x;
	mad.lo.s32 	%r291, %r288, %r289, %r290;
	mul.wide.s32 	%rd21, %r291, 8;
	add.s64 	%rd22, %rd20, %rd21;
	st.global.f64 	[%rd22], %fd282;
	ld.global.f64 	%fd283, [%rd4];
	setp.eq.f64 	%p107, %fd283, 0d0000000000000000;
	@%p107 bra 	$L__BB8_3;
	bra.uni 	$L__BB8_72;
$L__BB8_42:
	add.f64 	%fd46, %fd1, 0dBFD5555555555555;
	mul.f64 	%fd83, %fd46, 0d4022000000000000;
	sqrt.rn.f64 	%fd84, %fd83;
	rcp.rn.f64 	%fd47, %fd84;
	mov.f64 	%fd85, 0d4008000000000000;
	{
	.reg .b32 %temp; 
	mov.b64 	{%temp, %r54}, %fd85;
	}
	and.b32  	%r55, %r54, 2146435072;
	setp.eq.s32 	%p10, %r55, 1073741824;
	setp.lt.s32 	%p11, %r54, 0;
	selp.b32 	%r56, 0, 2146435072, %p11;
	and.b32  	%r105, %r54, 2147483647;
	setp.ne.s32 	%p12, %r105, 1071644672;
	and.pred  	%p6, %p10, %p12;
	mov.b32 	%r106, 1127219200;
	mov.b32 	%r107, -2147483648;
	mov.b64 	%fd48, {%r107, %r106};
	mov.f64 	%fd86, 0d4000000000000000;
	{
	.reg .b32 %temp; 
	mov.b64 	{%temp, %r57}, %fd86;
	}
	and.b32  	%r58, %r57, 2146435072;
	setp.eq.s32 	%p13, %r58, 1062207488;
	setp.lt.s32 	%p14, %r57, 0;
	selp.b32 	%r59, 0, 2146435072, %p14;
	and.b32  	%r108, %r57, 2147483647;
	setp.ne.s32 	%p15, %r108, 1071644672;
	and.pred  	%p7, %p13, %p15;
	add.s64 	%rd6, %rd2, %rd16;
	add.s64 	%rd7, %rd1, %rd16;
$L__BB8_43:
	shr.u32 	%r110, %r297, 2;
	xor.b32  	%r111, %r110, %r297;
	shl.b32 	%r112, %r293, 4;
	shl.b32 	%r113, %r111, 1;
	xor.b32  	%r114, %r112, %r113;
	xor.b32  	%r115, %r114, %r293;
	xor.b32  	%r67, %r115, %r111;
	add.s32 	%r327, %r298, 362437;
	add.s32 	%r116, %r67, %r327;
	cvt.rn.f32.u32 	%f14, %r116;
	fma.rn.f32 	%f9, %f14, 0f2F800000, 0f2F000000;
	setp.eq.s32 	%p16, %r292, 1;
	mov.b32 	%r292, 0;
	mov.u32 	%r322, %r67;
	mov.u32 	%r323, %r293;
	mov.u32 	%r324, %r294;
	mov.f32 	%f79, %f75;
	@%p16 bra 	$L__BB8_45;
	shr.u32 	%r118, %r304, 2;
	xor.b32  	%r119, %r118, %r304;
	shl.b32 	%r120, %r67, 4;
	shl.b32 	%r121, %r119, 1;
	xor.b32  	%r122, %r121, %r120;
	xor.b32  	%r123, %r122, %r119;
	xor.b32  	%r323, %r123, %r67;
	add.s32 	%r124, %r298, %r323;
	add.s32 	%r125, %r124, 724874;
	shr.u32 	%r126, %r303, 2;
	xor.b32  	%r127, %r126, %r303;
	shl.b32 	%r128, %r323, 4;
	shl.b32 	%r129, %r127, 1;
	xor.b32  	%r130, %r129, %r128;
	xor.b32  	%r131, %r130, %r127;
	xor.b32  	%r322, %r131, %r323;
	add.s32 	%r327, %r298, 1087311;
	add.s32 	%r132, %r322, %r327;
	cvt.rn.f32.u32 	%f15, %r125;
	fma.rn.f32 	%f16, %f15, 0f2F800000, 0f2F000000;
	cvt.rn.f32.u32 	%f17, %r132;
	fma.rn.f32 	%f18, %f17, 0f30C90FDB, 0f30490FDB;
	setp.lt.f32 	%p17, %f16, 0f00800000;
	mul.f32 	%f19, %f16, 0f4B000000;
	selp.f32 	%f20, %f19, %f16, %p17;
	selp.f32 	%f21, 0fC1B80000, 0f00000000, %p17;
	mov.b32 	%r133, %f20;
	add.s32 	%r134, %r133, -1059760811;
	and.b32  	%r135, %r134, -8388608;
	sub.s32 	%r136, %r133, %r135;
	mov.b32 	%f22, %r136;
	cvt.rn.f32.s32 	%f23, %r135;
	fma.rn.f32 	%f24, %f23, 0f34000000, %f21;
	add.f32 	%f25, %f22, 0fBF800000;
	fma.rn.f32 	%f26, %f25, 0fBE055027, 0f3E1039F6;
	fma.rn.f32 	%f27, %f26, %f25, 0fBDF8CDCC;
	fma.rn.f32 	%f28, %f27, %f25, 0f3E0F2955;
	fma.rn.f32 	%f29, %f28, %f25, 0fBE2AD8B9;
	fma.rn.f32 	%f30, %f29, %f25, 0f3E4CED0B;
	fma.rn.f32 	%f31, %f30, %f25, 0fBE7FFF22;
	fma.rn.f32 	%f32, %f31, %f25, 0f3EAAAA78;
	fma.rn.f32 	%f33, %f32, %f25, 0fBF000000;
	mul.f32 	%f34, %f25, %f33;
	fma.rn.f32 	%f35, %f34, %f25, %f25;
	fma.rn.f32 	%f36, %f24, 0f3F317218, %f35;
	setp.gt.u32 	%p18, %r133, 2139095039;
	fma.rn.f32 	%f37, %f20, 0f7F800000, 0f7F800000;
	selp.f32 	%f38, %f37, %f36, %p18;
	setp.eq.f32 	%p19, %f20, 0f00000000;
	mul.f32 	%f39, %f38, 0fC0000000;
	selp.f32 	%f40, 0f7F800000, %f39, %p19;
	sqrt.rn.f32 	%f41, %f40;
	sin.approx.f32 	%f42, %f18;
	cos.approx.f32 	%f43, %f18;
	mul.f32 	%f79, %f41, %f42;
	mul.f32 	%f75, %f41, %f43;
	mov.b32 	%r292, 1;
	mov.u32 	%r324, %r67;
	mov.u32 	%r303, %r293;
	mov.u32 	%r304, %r294;
$L__BB8_45:
	mov.u32 	%r297, %r304;
	mov.u32 	%r304, %r303;
	cvt.f64.f32 	%fd49, %f79;
	fma.rn.f64 	%fd50, %fd47, %fd49, 0d3FF0000000000000;
	{
	.reg .b32 %temp; 
	mov.b64 	{%temp, %r79}, %fd50;
	}
	abs.f64 	%fd51, %fd50;
	{ // callseq 38, 0
	.param .b64 param0;
	st.param.f64 	[param0], %fd51;
	.param .b64 param1;
	st.param.f64 	[param1], 0d4008000000000000;
	.param .b64 retval0;
	call.uni (retval0), 
	__internal_accurate_pow, 
	(
	param0, 
	param1
	);
	ld.param.f64 	%fd87, [retval0];
	} // callseq 38
	setp.lt.s32 	%p23, %r79, 0;
	neg.f64 	%fd89, %fd87;
	selp.f64 	%fd90, %fd89, %fd87, %p10;
	selp.f64 	%fd91, %fd90, %fd87, %p23;
	setp.eq.f64 	%p24, %fd50, 0d0000000000000000;
	selp.b32 	%r137, %r79, 0, %p10;
	or.b32  	%r138, %r137, 2146435072;
	selp.b32 	%r139, %r138, %r137, %p11;
	mov.b32 	%r140, 0;
	mov.b64 	%fd92, {%r140, %r139};
	selp.f64 	%fd295, %fd92, %fd91, %p24;
	add.f64 	%fd93, %fd50, 0d4008000000000000;
	{
	.reg .b32 %temp; 
	mov.b64 	{%temp, %r141}, %fd93;
	}
	and.b32  	%r142, %r141, 2146435072;
	setp.ne.s32 	%p25, %r142, 2146435072;
	@%p25 bra 	$L__BB8_50;
	setp.num.f64 	%p26, %fd50, %fd50;
	@%p26 bra 	$L__BB8_48;
	mov.f64 	%fd94, 0d4008000000000000;
	add.rn.f64 	%fd295, %fd50, %fd94;
	bra.uni 	$L__BB8_50;
$L__BB8_48:
	setp.neu.f64 	%p27, %fd51, 0d7FF0000000000000;
	@%p27 bra 	$L__BB8_50;
	or.b32  	%r143, %r56, -2147483648;
	selp.b32 	%r144, %r143, %r56, %p6;
	selp.b32 	%r145, %r144, %r56, %p23;
	mov.b32 	%r146, 0;
	mov.b64 	%fd295, {%r146, %r145};
$L__BB8_50:
	setp.eq.f64 	%p29, %fd50, 0d3FF0000000000000;
	selp.f64 	%fd56, 0d3FF0000000000000, %fd295, %p29;
	setp.leu.f64 	%p30, %fd56, 0d0000000000000000;
	mov.f64 	%fd303, 0d0000000000000000;
	@%p30 bra 	$L__BB8_71;
	cvt.f64.f32 	%fd296, %f9;
	{
	.reg .b32 %temp; 
	mov.b64 	{%temp, %r328}, %fd296;
	}
	{
	.reg .b32 %temp; 
	mov.b64 	{%r329, %temp}, %fd296;
	}
	setp.gt.s32 	%p31, %r328, 1048575;
	mov.b32 	%r330, -1023;
	@%p31 bra 	$L__BB8_53;
	mul.f64 	%fd296, %fd296, 0d4350000000000000;
	{
	.reg .b32 %temp; 
	mov.b64 	{%temp, %r328}, %fd296;
	}
	{
	.reg .b32 %temp; 
	mov.b64 	{%r329, %temp}, %fd296;
	}
	mov.b32 	%r330, -1077;
$L__BB8_53:
	add.s32 	%r149, %r328, -1;
	setp.gt.u32 	%p32, %r149, 2146435070;
	@%p32 bra 	$L__BB8_57;
	shr.u32 	%r152, %r328, 20;
	add.s32 	%r331, %r330, %r152;
	and.b32  	%r153, %r328, 1048575;
	or.b32  	%r154, %r153, 1072693248;
	mov.b64 	%fd297, {%r329, %r154};
	setp.lt.u32 	%p34, %r154, 1073127583;
	@%p34 bra 	$L__BB8_56;
	{
	.reg .b32 %temp; 
	mov.b64 	{%r155, %temp}, %fd297;
	}
	{
	.reg .b32 %temp; 
	mov.b64 	{%temp, %r156}, %fd297;
	}
	add.s32 	%r157, %r156, -1048576;
	mov.b64 	%fd297, {%r155, %r157};
	add.s32 	%r331, %r331, 1;
$L__BB8_56:
	add.f64 	%fd97, %fd297, 0dBFF0000000000000;
	add.f64 	%fd98, %fd297, 0d3FF0000000000000;
	rcp.approx.ftz.f64 	%fd99, %fd98;
	neg.f64 	%fd100, %fd98;
	fma.rn.f64 	%fd101, %fd100, %fd99, 0d3FF0000000000000;
	fma.rn.f64 	%fd102, %fd101, %fd101, %fd101;
	fma.rn.f64 	%fd103, %fd102, %fd99, %fd99;
	mul.f64 	%fd104, %fd97, %fd103;
	fma.rn.f64 	%fd105, %fd97, %fd103, %fd104;
	mul.f64 	%fd106, %fd105, %fd105;
	fma.rn.f64 	%fd107, %fd106, 0d3EB1380B3AE80F1E, 0d3ED0EE258B7A8B04;
	fma.rn.f64 	%fd108, %fd107, %fd106, 0d3EF3B2669F02676F;
	fma.rn.f64 	%fd109, %fd108, %fd106, 0d3F1745CBA9AB0956;
	fma.rn.f64 	%fd110, %fd109, %fd106, 0d3F3C71C72D1B5154;
	fma.rn.f64 	%fd111, %fd110, %fd106, 0d3F624924923BE72D;
	fma.rn.f64 	%fd112, %fd111, %fd106, 0d3F8999999999A3C4;
	fma.rn.f64 	%fd113, %fd112, %fd106, 0d3FB5555555555554;
	sub.f64 	%fd114, %fd97, %fd105;
	add.f64 	%fd115, %fd114, %fd114;
	neg.f64 	%fd116, %fd105;
	fma.rn.f64 	%fd117, %fd116, %fd97, %fd115;
	mul.f64 	%fd118, %fd103, %fd117;
	mul.f64 	%fd119, %fd106, %fd113;
	fma.rn.f64 	%fd120, %fd119, %fd105, %fd118;
	xor.b32  	%r158, %r331, -2147483648;
	mov.b32 	%r159, 1127219200;
	mov.b64 	%fd121, {%r158, %r159};
	sub.f64 	%fd122, %fd121, %fd48;
	fma.rn.f64 	%fd123, %fd122, 0d3FE62E42FEFA39EF, %fd105;
	fma.rn.f64 	%fd124, %fd122, 0dBFE62E42FEFA39EF, %fd123;
	sub.f64 	%fd125, %fd124, %fd105;
	sub.f64 	%fd126, %fd120, %fd125;
	fma.rn.f64 	%fd127, %fd122, 0d3C7ABC9E3B39803F, %fd126;
	add.f64 	%fd298, %fd123, %fd127;
	bra.uni 	$L__BB8_58;
$L__BB8_57:
	fma.rn.f64 	%fd96, %fd296, 0d7FF0000000000000, 0d7FF0000000000000;
	{
	.reg .b32 %temp; 
	mov.b64 	{%temp, %r150}, %fd296;
	}
	and.b32  	%r151, %r150, 2147483647;
	setp.eq.s32 	%p33, %r151, 0;
	selp.f64 	%fd298, 0dFFF0000000000000, %fd96, %p33;
$L__BB8_58:
	setp.lt.s32 	%p35, %r57, 0;
	setp.eq.s32 	%p36, %r58, 1062207488;
	{
	.reg .b32 %temp; 
	mov.b64 	{%temp, %r90}, %fd49;
	}
	abs.f64 	%fd66, %fd49;
	{ // callseq 39, 0
	.param .b64 param0;
	st.param.f64 	[param0], %fd66;
	.param .b64 param1;
	st.param.f64 	[param1], 0d4000000000000000;
	.param .b64 retval0;
	call.uni (retval0), 
	__internal_accurate_pow, 
	(
	param0, 
	param1
	);
	ld.param.f64 	%fd128, [retval0];
	} // callseq 39
	setp.lt.s32 	%p38, %r90, 0;
	neg.f64 	%fd130, %fd128;
	selp.f64 	%fd131, %fd130, %fd128, %p36;
	selp.f64 	%fd132, %fd131, %fd128, %p38;
	setp.eq.f32 	%p39, %f79, 0f00000000;
	selp.b32 	%r160, %r90, 0, %p36;
	or.b32  	%r161, %r160, 2146435072;
	selp.b32 	%r162, %r161, %r160, %p35;
	mov.b32 	%r163, 0;
	mov.b64 	%fd133, {%r163, %r162};
	selp.f64 	%fd299, %fd133, %fd132, %p39;
	add.f64 	%fd134, %fd49, 0d4000000000000000;
	{
	.reg .b32 %temp; 
	mov.b64 	{%temp, %r164}, %fd134;
	}
	and.b32  	%r165, %r164, 2146435072;
	setp.ne.s32 	%p40, %r165, 2146435072;
	@%p40 bra 	$L__BB8_63;
	setp.num.f32 	%p41, %f79, %f79;
	@%p41 bra 	$L__BB8_61;
	mov.f64 	%fd135, 0d4000000000000000;
	add.rn.f64 	%fd299, %fd49, %fd135;
	bra.uni 	$L__BB8_63;
$L__BB8_61:
	setp.neu.f64 	%p42, %fd66, 0d7FF0000000000000;
	@%p42 bra 	$L__BB8_63;
	or.b32  	%r166, %r59, -2147483648;
	selp.b32 	%r167, %r166, %r59, %p7;
	selp.b32 	%r168, %r167, %r59, %p38;
	mov.b32 	%r169, 0;
	mov.b64 	%fd299, {%r169, %r168};
$L__BB8_63:
	setp.eq.f32 	%p44, %f79, 0f3F800000;
	mul.f64 	%fd136, %fd299, 0d3FE0000000000000;
	selp.f64 	%fd137, 0d3FE0000000000000, %fd136, %p44;
	add.f64 	%fd71, %fd46, %fd137;
	{
	.reg .b32 %temp; 
	mov.b64 	{%temp, %r332}, %fd56;
	}
	{
	.reg .b32 %temp; 
	mov.b64 	{%r333, %temp}, %fd56;
	}
	setp.gt.s32 	%p45, %r332, 1048575;
	mov.b32 	%r334, -1023;
	mov.f64 	%fd300, %fd56;
	@%p45 bra 	$L__BB8_65;
	mul.f64 	%fd300, %fd56, 0d4350000000000000;
	{
	.reg .b32 %temp; 
	mov.b64 	{%temp, %r332}, %fd300;
	}
	{
	.reg .b32 %temp; 
	mov.b64 	{%r333, %temp}, %fd300;
	}
	mov.b32 	%r334, -1077;
$L__BB8_65:
	add.s32 	%r172, %r332, -1;
	setp.gt.u32 	%p46, %r172, 2146435070;
	@%p46 bra 	$L__BB8_69;
	shr.u32 	%r175, %r332, 20;
	add.s32 	%r335, %r334, %r175;
	and.b32  	%r176, %r332, 1048575;
	or.b32  	%r177, %r176, 1072693248;
	mov.b64 	%fd301, {%r333, %r177};
	setp.lt.u32 	%p48, %r177, 1073127583;
	@%p48 bra 	$L__BB8_68;
	{
	.reg .b32 %temp; 
	mov.b64 	{%r178, %temp}, %fd301;
	}
	{
	.reg .b32 %temp; 
	mov.b64 	{%temp, %r179}, %fd301;
	}
	add.s32 	%r180, %r179, -1048576;
	mov.b64 	%fd301, {%r178, %r180};
	add.s32 	%r335, %r335, 1;
$L__BB8_68:
	add.f64 	%fd139, %fd301, 0dBFF0000000000000;
	add.f64 	%fd140, %fd301, 0d3FF0000000000000;
	rcp.approx.ftz.f64 	%fd141, %fd140;
	neg.f64 	%fd142, %fd140;
	fma.rn.f64 	%fd143, %fd142, %fd141, 0d3FF0000000000000;
	fma.rn.f64 	%fd144, %fd143, %fd143, %fd143;
	fma.rn.f64 	%fd145, %fd144, %fd141, %fd141;
	mul.f64 	%fd146, %fd139, %fd145;
	fma.rn.f64 	%fd147, %fd139, %fd145, %fd146;
	mul.f64 	%fd148, %fd147, %fd147;
	fma.rn.f64 	%fd149, %fd148, 0d3EB1380B3AE80F1E, 0d3ED0EE258B7A8B04;
	fma.rn.f64 	%fd150, %fd149, %fd148, 0d3EF3B2669F02676F;
	fma.rn.f64 	%fd151, %fd150, %fd148, 0d3F1745CBA9AB0956;
	fma.rn.f64 	%fd152, %fd151, %fd148, 0d3F3C71C72D1B5154;
	fma.rn.f64 	%fd153, %fd152, %fd148, 0d3F624924923BE72D;
	fma.rn.f64 	%fd154, %fd153, %fd148, 0d3F8999999999A3C4;
	fma.rn.f64 	%fd155, %fd154, %fd148, 0d3FB5555555555554;
	sub.f64 	%fd156, %fd139, %fd147;
	add.f64 	%fd157, %fd156, %fd156;
	neg.f64 	%fd158, %fd147;
	fma.rn.f64 	%fd159, %fd158, %fd139, %fd157;
	mul.f64 	%fd160, %fd145, %fd159;
	mul.f64 	%fd161, %fd148, %fd155;
	fma.rn.f64 	%fd162, %fd161, %fd147, %fd160;
	xor.b32  	%r181, %r335, -2147483648;
	mov.b32 	%r182, 1127219200;
	mov.b64 	%fd163, {%r181, %r182};
	sub.f64 	%fd164, %fd163, %fd48;
	fma.rn.f64 	%fd165, %fd164, 0d3FE62E42FEFA39EF, %fd147;
	fma.rn.f64 	%fd166, %fd164, 0dBFE62E42FEFA39EF, %fd165;
	sub.f64 	%fd167, %fd166, %fd147;
	sub.f64 	%fd168, %fd162, %fd167;
	fma.rn.f64 	%fd169, %fd164, 0d3C7ABC9E3B39803F, %fd168;
	add.f64 	%fd302, %fd165, %fd169;
	bra.uni 	$L__BB8_70;
$L__BB8_69:
	fma.rn.f64 	%fd138, %fd300, 0d7FF0000000000000, 0d7FF0000000000000;
	{
	.reg .b32 %temp; 
	mov.b64 	{%temp, %r173}, %fd300;
	}
	and.b32  	%r174, %r173, 2147483647;
	setp.eq.s32 	%p47, %r174, 0;
	selp.f64 	%fd302, 0dFFF0000000000000, %fd138, %p47;
$L__BB8_70:
	mul.f64 	%fd170, %fd46, %fd56;
	sub.f64 	%fd171, %fd71, %fd170;
	fma.rn.f64 	%fd172, %fd46, %fd302, %fd171;
	setp.lt.f64 	%p49, %fd298, %fd172;
	selp.f64 	%fd303, 0d3FF0000000000000, 0d0000000000000000, %p49;
$L__BB8_71:
	st.global.f64 	[%rd6], %fd303;
	mul.f64 	%fd173, %fd46, %fd56;
	st.global.f64 	[%rd7], %fd173;
	ld.global.f64 	%fd174, [%rd6];
	setp.eq.f64 	%p50, %fd174, 0d0000000000000000;
	mov.u32 	%r293, %r322;
	mov.u32 	%r294, %r323;
	mov.u32 	%r303, %r324;
	mov.u32 	%r298, %r327;
	@%p50 bra 	$L__BB8_43;
$L__BB8_72:
	ret;

}
	// .globl	_ZN3cub18CUB_300001_SM_10006detail11EmptyKernelIvEEvv
.visible .entry _ZN3cub18CUB_300001_SM_10006detail11EmptyKernelIvEEvv()
{


	ret;

}
	// .globl	_ZN3cub18CUB_300001_SM_10006detail8for_each13static_kernelINS2_12policy_hub_t12policy_500_tEmN6thrust24THRUST_300001_SM_1000_NS8cuda_cub20__uninitialized_fill7functorINS7_10device_ptrIdEEdEEEEvT0_T1_
.visible .entry _ZN3cub18CUB_300001_SM_10006detail8for_each13static_kernelINS2_12policy_hub_t12policy_500_tEmN6thrust24THRUST_300001_SM_1000_NS8cuda_cub20__uninitialized_fill7functorINS7_10device_ptrIdEEdEEEEvT0_T1_(
	.param .u64 _ZN3cub18CUB_300001_SM_10006detail8for_each13static_kernelINS2_12policy_hub_t12policy_500_tEmN6thrust24THRUST_300001_SM_1000_NS8cuda_cub20__uninitialized_fill7functorINS7_10device_ptrIdEEdEEEEvT0_T1__param_0,
	.param .align 8 .b8 _ZN3cub18CUB_300001_SM_10006detail8for_each13static_kernelINS2_12policy_hub_t12policy_500_tEmN6thrust24THRUST_300001_SM_1000_NS8cuda_cub20__uninitialized_fill7functorINS7_10device_ptrIdEEdEEEEvT0_T1__param_1[16]
)
.maxntid 256
{
	.reg .pred 	%p<4>;
	.reg .b32 	%r<5>;
	.reg .b64 	%rd<16>;
	.reg .b64 	%fd<3>;

	ld.param.f64 	%fd2, [_ZN3cub18CUB_300001_SM_10006detail8for_each13static_kernelINS2_12policy_hub_t12policy_500_tEmN6thrust24THRUST_300001_SM_1000_NS8cuda_cub20__uninitialized_fill7functorINS7_10device_ptrIdEEdEEEEvT0_T1__param_1+8];
	ld.param.u64 	%rd4, [_ZN3cub18CUB_300001_SM_10006detail8for_each13static_kernelINS2_12policy_hub_t12policy_500_tEmN6thrust24THRUST_300001_SM_1000_NS8cuda_cub20__uninitialized_fill7functorINS7_10device_ptrIdEEdEEEEvT0_T1__param_1];
	ld.param.u64 	%rd5, [_ZN3cub18CUB_300001_SM_10006detail8for_each13static_kernelINS2_12policy_hub_t12policy_500_tEmN6thrust24THRUST_300001_SM_1000_NS8cuda_cub20__uninitialized_fill7functorINS7_10device_ptrIdEEdEEEEvT0_T1__param_0];
	mov.u32 	%r2, %ctaid.x;
	mul.wide.u32 	%rd1, %r2, 512;
	sub.s64 	%rd2, %rd5, %rd1;
	setp.lt.u64 	%p1, %rd2, 512;
	@%p1 bra 	$L__BB10_2;
	mov.u32 	%r4, %tid.x;
	cvta.to.global.u64 	%rd11, %rd4;
	cvt.u64.u32 	%rd12, %r4;
	add.s64 	%rd13, %rd1, %rd12;
	shl.b64 	%rd14, %rd13, 3;
	add.s64 	%rd15, %rd11, %rd14;
	st.global.f64 	[%rd15], %fd2;
	st.global.f64 	[%rd15+2048], %fd2;
	bra.uni 	$L__BB10_6;
$L__BB10_2:
	cvta.to.global.u64 	%rd6, %rd4;
	mov.u32 	%r1, %tid.x;
	cvt.u64.u32 	%rd7, %r1;
	setp.le.u64 	%p2, %rd2, %rd7;
	add.s64 	%rd8, %rd1, %rd7;
	shl.b64 	%rd9, %rd8, 3;
	add.s64 	%rd3, %rd6, %rd9;
	@%p2 bra 	$L__BB10_4;
	st.global.f64 	[%rd3], %fd2;
$L__BB10_4:
	add.s32 	%r3, %r1, 256;
	cvt.u64.u32 	%rd10, %r3;
	setp.le.u64 	%p3, %rd2, %rd10;
	@%p3 bra 	$L__BB10_6;
	st.global.f64 	[%rd3+2048], %fd2;
$L__BB10_6:
	ret;

}
	// .globl	_ZN3cub18CUB_300001_SM_10006detail8for_each13static_kernelINS2_12policy_hub_t12policy_500_tElN6thrust24THRUST_300001_SM_1000_NS8cuda_cub6__fill7functorINS7_6detail15normal_iteratorINS7_10device_ptrIdEEEEdEEEEvT0_T1_
.visible .entry _ZN3cub18CUB_300001_SM_10006detail8for_each13static_kernelINS2_12policy_hub_t12policy_500_tElN6thrust24THRUST_300001_SM_1000_NS8cuda_cub6__fill7functorINS7_6detail15normal_iteratorINS7_10device_ptrIdEEEEdEEEEvT0_T1_(
	.param .u64 _ZN3cub18CUB_300001_SM_10006detail8for_each13static_kernelINS2_12policy_hub_t12policy_500_tElN6thrust24THRUST_300001_SM_1000_NS8cuda_cub6__fill7functorINS7_6detail15normal_iteratorINS7_10device_ptrIdEEEEdEEEEvT0_T1__param_0,
	.param .align 8 .b8 _ZN3cub18CUB_300001_SM_10006detail8for_each13static_kernelINS2_12policy_hub_t12policy_500_tElN6thrust24THRUST_300001_SM_1000_NS8cuda_cub6__fill7functorINS7_6detail15normal_iteratorINS7_10device_ptrIdEEEEdEEEEvT0_T1__param_1[16]
)
.maxntid 256
{
	.reg .pred 	%p<4>;
	.reg .b32 	%r<5>;
	.reg .b64 	%rd<17>;
	.reg .b64 	%fd<3>;

	ld.param.f64 	%fd2, [_ZN3cub18CUB_300001_SM_10006detail8for_each13static_kernelINS2_12policy_hub_t12policy_500_tElN6thrust24THRUST_300001_SM_1000_NS8cuda_cub6__fill7functorINS7_6detail15normal_iteratorINS7_10device_ptrIdEEEEdEEEEvT0_T1__param_1+8];
	ld.param.u64 	%rd5, [_ZN3cub18CUB_300001_SM_10006detail8for_each13static_kernelINS2_12policy_hub_t12policy_500_tElN6thrust24THRUST_300001_SM_1000_NS8cuda_cub6__fill7functorINS7_6detail15normal_iteratorINS7_10device_ptrIdEEEEdEEEEvT0_T1__param_1];
	ld.param.u64 	%rd6, [_ZN3cub18CUB_300001_SM_10006detail8for_each13static_kernelINS2_12policy_hub_t12policy_500_tElN6thrust24THRUST_300001_SM_1000_NS8cuda_cub6__fill7functorINS7_6detail15normal_iteratorINS7_10device_ptrIdEEEEdEEEEvT0_T1__param_0];
	mov.u32 	%r2, %ctaid.x;
	mul.wide.u32 	%rd1, %r2, 512;
	sub.s64 	%rd2, %rd6, %rd1;
	setp.lt.s64 	%p1, %rd2, 512;
	@%p1 bra 	$L__BB11_2;
	mov.u32 	%r4, %tid.x;
	cvta.to.global.u64 	%rd12, %rd5;
	cvt.u64.u32 	%rd13, %r4;
	add.s64 	%rd14, %rd1, %rd13;
	shl.b64 	%rd15, %rd14, 3;
	add.s64 	%rd16, %rd12, %rd15;
	st.global.f64 	[%rd16], %fd2;
	st.global.f64 	[%rd16+2048], %fd2;
	bra.uni 	$L__BB11_6;
$L__BB11_2:
	cvta.to.global.u64 	%rd7, %rd5;
	mov.u32 	%r1, %tid.x;
	cvt.s64.s32 	%rd3, %rd2;
	cvt.u64.u32 	%rd8, %r1;
	setp.le.s64 	%p2, %rd3, %rd8;
	add.s64 	%rd9, %rd1, %rd8;
	shl.b64 	%rd10, %rd9, 3;
	add.s64 	%rd4, %rd7, %rd10;
	@%p2 bra 	$L__BB11_4;
	st.global.f64 	[%rd4], %fd2;
$L__BB11_4:
	add.s32 	%r3, %r1, 256;
	cvt.u64.u32 	%rd11, %r3;
	setp.le.s64 	%p3, %rd3, %rd11;
	@%p3 bra 	$L__BB11_6;
	st.global.f64 	[%rd4+2048], %fd2;
$L__BB11_6:
	ret;

}
	// .globl	_ZN3cub18CUB_300001_SM_10006detail8for_each13static_kernelINS2_12policy_hub_t12policy_500_tElNS2_12op_wrapper_tIl6alpresN6thrust24THRUST_300001_SM_1000_NS12zip_iteratorIN4cuda3std3__45tupleIJNS9_6detail15normal_iteratorINS9_10device_ptrIdEEEESJ_SJ_SJ_SJ_SJ_SJ_SJ_EEEEEEEEEvT0_T1_
.visible .entry _ZN3cub18CUB_300001_SM_10006detail8for_each13static_kernelINS2_12policy_hub_t12policy_500_tElNS2_12op_wrapper_tIl6alpresN6thrust24THRUST_300001_SM_1000_NS12zip_iteratorIN4cuda3std3__45tupleIJNS9_6detail15normal_iteratorINS9_10device_ptrIdEEEESJ_SJ_SJ_SJ_SJ_SJ_SJ_EEEEEEEEEvT0_T1_(
	.param .u64 _ZN3cub18CUB_300001_SM_10006detail8for_each13static_kernelINS2_12policy_hub_t12policy_500_tElNS2_12op_wrapper_tIl6alpresN6thrust24THRUST_300001_SM_1000_NS12zip_iteratorIN4cuda3std3__45tupleIJNS9_6detail15normal_iteratorINS9_10device_ptrIdEEEESJ_SJ_SJ_SJ_SJ_SJ_SJ_EEEEEEEEEvT0_T1__param_0,
	.param .align 8 .b8 _ZN3cub18CUB_300001_SM_10006detail8for_each13static_kernelINS2_12policy_hub_t12policy_500_tElNS2_12op_wrapper_tIl6alpresN6thrust24THRUST_300001_SM_1000_NS12zip_iteratorIN4cuda3std3__45tupleIJNS9_6detail15normal_iteratorINS9_10device_ptrIdEEEESJ_SJ_SJ_SJ_SJ_SJ_SJ_EEEEEEEEEvT0_T1__param_1[72]
)
.maxntid 256
{
	.reg .pred 	%p<308>;
	.reg .b16 	%rs<9>;
	.reg .b32 	%r<404>;
	.reg .b64 	%rd<91>;
	.reg .b64 	%fd<492>;

	ld.param.u64 	%rd46, [_ZN3cub18CUB_300001_SM_10006detail8for_each13static_kernelINS2_12policy_hub_t12policy_500_tElNS2_12op_wrapper_tIl6alpresN6thrust24THRUST_300001_SM_1000_NS12zip_iteratorIN4cuda3std3__45tupleIJNS9_6detail15normal_iteratorINS9_10device_ptrIdEEEESJ_SJ_SJ_SJ_SJ_SJ_SJ_EEEEEEEEEvT0_T1__param_1+56];
	ld.param.u64 	%rd45, [_ZN3cub18CUB_300001_SM_10006detail8for_each13static_kernelINS2_12policy_hub_t12policy_500_tElNS2_12op_wrapper_tIl6alpresN6thrust24THRUST_300001_SM_1000_NS12zip_iteratorIN4cuda3std3__45tupleIJNS9_6detail15normal_iteratorINS9_10device_ptrIdEEEESJ_SJ_SJ_SJ_SJ_SJ_SJ_EEEEEEEEEvT0_T1__param_1+48];
	ld.param.u64 	%rd44, [_ZN3cub18CUB_300001_SM_10006detail8for_each13static_kernelINS2_12policy_hub_t12policy_500_tElNS2_12op_wrapper_tIl6alpresN6thrust24THRUST_300001_SM_1000_NS12zip_iteratorIN4cuda3std3__45tupleIJNS9_6detail15normal_iteratorINS9_10device_ptrIdEEEESJ_SJ_SJ_SJ_SJ_SJ_SJ_EEEEEEEEEvT0_T1__param_1+40];
	ld.param.u64 	%rd43, [_ZN3cub18CUB_300001_SM_10006detail8for_each13static_kernelINS2_12policy_hub_t12policy_500_tElNS2_12op_wrapper_tIl6alpresN6thrust24THRUST_300001_SM_1000_NS12zip_iteratorIN4cuda3std3__45tupleIJNS9_6detail15normal_iteratorINS9_10device_ptrIdEEEESJ_SJ_SJ_SJ_SJ_SJ_SJ_EEEEEEEEEvT0_T1__param_1+32];
	ld.param.u64 	%rd42, [_ZN3cub18CUB_300001_SM_10006detail8for_each13static_kernelINS2_12policy_hub_t12policy_500_tElNS2_12op_wrapper_tIl6alpresN6thrust24THRUST_300001_SM_1000_NS12zip_iteratorIN4cuda3std3__45tupleIJNS9_6detail15normal_iteratorINS9_10device_ptrIdEEEESJ_SJ_SJ_SJ_SJ_SJ_SJ_EEEEEEEEEvT0_T1__param_1+24];
	ld.param.u64 	%rd41, [_ZN3cub18CUB_300001_SM_10006detail8for_each13static_kernelINS2_12policy_hub_t12policy_500_tElNS2_12op_wrapper_tIl6alpresN6thrust24THRUST_300001_SM_1000_NS12zip_iteratorIN4cuda3std3__45tupleIJNS9_6detail15normal_iteratorINS9_10device_ptrIdEEEESJ_SJ_SJ_SJ_SJ_SJ_SJ_EEEEEEEEEvT0_T1__param_1+16];
	ld.param.u64 	%rd40, [_ZN3cub18CUB_300001_SM_10006detail8for_each13static_kernelINS2_12policy_hub_t12policy_500_tElNS2_12op_wrapper_tIl6alpresN6thrust24THRUST_300001_SM_1000_NS12zip_iteratorIN4cuda3std3__45tupleIJNS9_6detail15normal_iteratorINS9_10device_ptrIdEEEESJ_SJ_SJ_SJ_SJ_SJ_SJ_EEEEEEEEEvT0_T1__param_1+8];
	ld.param.u64 	%rd39, [_ZN3cub18CUB_300001_SM_10006detail8for_each13static_kernelINS2_12policy_hub_t12policy_500_tElNS2_12op_wrapper_tIl6alpresN6thrust24THRUST_300001_SM_1000_NS12zip_iteratorIN4cuda3std3__45tupleIJNS9_6detail15normal_iteratorINS9_10device_ptrIdEEEESJ_SJ_SJ_SJ_SJ_SJ_SJ_EEEEEEEEEvT0_T1__param_1];
	ld.param.u64 	%rd47, [_ZN3cub18CUB_300001_SM_10006detail8for_each13static_kernelINS2_12policy_hub_t12policy_500_tElNS2_12op_wrapper_tIl6alpresN6thrust24THRUST_300001_SM_1000_NS12zip_iteratorIN4cuda3std3__45tupleIJNS9_6detail15normal_iteratorINS9_10device_ptrIdEEEESJ_SJ_SJ_SJ_SJ_SJ_SJ_EEEEEEEEEvT0_T1__param_0];
	mov.u32 	%r75, %ctaid.x;
	mul.wide.u32 	%rd1, %r75, 512;
	sub.s64 	%rd2, %rd47, %rd1;
	setp.lt.s64 	%p37, %rd2, 512;
	@%p37 bra 	$L__BB12_75;
	cvta.to.global.u64 	%rd74, %rd39;
	cvta.to.global.u64 	%rd75, %rd40;
	cvta.to.global.u64 	%rd76, %rd41;
	cvta.to.global.u64 	%rd77, %rd42;
	cvta.to.global.u64 	%rd78, %rd43;
	cvta.to.global.u64 	%rd79, %rd44;
	cvta.to.global.u64 	%rd80, %rd45;
	cvta.to.global.u64 	%rd81, %rd46;
	mov.u32 	%r233, %tid.x;
	mov.b32 	%r234, 1127219200;
	mov.b32 	%r235, -2147483648;
	mov.b64 	%fd1, {%r235, %r234};
	cvt.u64.u32 	%rd82, %r233;
	add.s64 	%rd83, %rd1, %rd82;
	shl.b64 	%rd84, %rd83, 3;
	add.s64 	%rd3, %rd74, %rd84;
	add.s64 	%rd4, %rd75, %rd84;
	add.s64 	%rd5, %rd76, %rd84;
	add.s64 	%rd6, %rd77, %rd84;
	add.s64 	%rd7, %rd78, %rd84;
	add.s64 	%rd8, %rd79, %rd84;
	add.s64 	%rd9, %rd80, %rd84;
	add.s64 	%rd10, %rd81, %rd84;
	ld.global.f64 	%fd2, [%rd3];
	ld.global.f64 	%fd3, [%rd6];
	{
	.reg .b32 %temp; 
	mov.b64 	{%temp, %r1}, %fd2;
	}
	{
	.reg .b32 %temp; 
	mov.b64 	{%temp, %r2}, %fd3;
	}
	shr.u32 	%r236, %r2, 20;
	and.b32  	%r237, %r236, 2047;
	add.s32 	%r238, %r237, -1012;
	mov.b64 	%rd85, %fd3;
	shl.b64 	%rd11, %rd85, %r238;
	setp.eq.s64 	%p3, %rd11, -9223372036854775808;
	abs.f64 	%fd4, %fd2;
	setp.neu.f64 	%p168, %fd2, 0d0000000000000000;
	@%p168 bra 	$L__BB12_3;
	setp.eq.s64 	%p171, %rd11, -9223372036854775808;
	abs.f64 	%fd319, %fd3;
	setp.neu.f64 	%p172, %fd319, 0d3FE0000000000000;
	and.pred  	%p3, %p172, %p171;
	selp.b32 	%r239, %r1, 0, %p3;
	setp.lt.s32 	%p173, %r2, 0;
	or.b32  	%r240, %r239, 2146435072;
	selp.b32 	%r241, %r240, %r239, %p173;
	mov.b32 	%r242, 0;
	mov.b64 	%fd458, {%r242, %r241};
	bra.uni 	$L__BB12_4;
$L__BB12_3:
	{ // callseq 49, 0
	.param .b64 param0;
	st.param.f64 	[param0], %fd4;
	.param .b64 param1;
	st.param.f64 	[param1], %fd3;
	.param .b64 retval0;
	call.uni (retval0), 
	__internal_accurate_pow, 
	(
	param0, 
	param1
	);
	ld.param.f64 	%fd311, [retval0];
	} // callseq 49
	setp.lt.s32 	%p169, %r1, 0;
	cvt.rzi.f64.f64 	%fd313, %fd3;
	setp.neu.f64 	%p170, %fd3, %fd313;
	neg.f64 	%fd315, %fd311;
	selp.f64 	%fd316, %fd315, %fd311, %p3;
	selp.f64 	%fd317, %fd316, %fd311, %p169;
	selp.f64 	%fd318, 0dFFF8000000000000, %fd317, %p170;
	selp.f64 	%fd458, %fd318, %fd317, %p169;
$L__BB12_4:
	add.f64 	%fd320, %fd2, %fd3;
	{
	.reg .b32 %temp; 
	mov.b64 	{%temp, %r243}, %fd320;
	}
	and.b32  	%r244, %r243, 2146435072;
	setp.ne.s32 	%p174, %r244, 2146435072;
	@%p174 bra 	$L__BB12_11;
	setp.num.f64 	%p175, %fd2, %fd2;
	setp.num.f64 	%p176, %fd3, %fd3;
	and.pred  	%p177, %p175, %p176;
	@%p177 bra 	$L__BB12_7;
	add.rn.f64 	%fd458, %fd2, %fd3;
	bra.uni 	$L__BB12_11;
$L__BB12_7:
	abs.f64 	%fd321, %fd3;
	setp.neu.f64 	%p178, %fd321, 0d7FF0000000000000;
	@%p178 bra 	$L__BB12_9;
	setp.gt.f64 	%p183, %fd4, 0d3FF0000000000000;
	selp.b32 	%r252, 2146435072, 0, %p183;
	setp.lt.s32 	%p184, %r2, 0;
	xor.b32  	%r253, %r252, 2146435072;
	selp.b32 	%r254, %r253, %r252, %p184;
	setp.eq.f64 	%p185, %fd2, 0dBFF0000000000000;
	selp.b32 	%r255, 1072693248, %r254, %p185;
	mov.b32 	%r256, 0;
	mov.b64 	%fd458, {%r256, %r255};
	bra.uni 	$L__BB12_11;
$L__BB12_9:
	setp.neu.f64 	%p179, %fd4, 0d7FF0000000000000;
	@%p179 bra 	$L__BB12_11;
	setp.lt.s32 	%p180, %r1, 0;
	setp.lt.s32 	%p181, %r2, 0;
	selp.b32 	%r245, 0, 2146435072, %p181;
	and.b32  	%r246, %r2, 2147483647;
	setp.ne.s32 	%p182, %r246, 1071644672;
	or.b32  	%r247, %r245, -2147483648;
	selp.b32 	%r248, %r247, %r245, %p182;
	selp.b32 	%r249, %r248, %r245, %p3;
	selp.b32 	%r250, %r249, %r245, %p180;
	mov.b32 	%r251, 0;
	mov.b64 	%fd458, {%r251, %r250};
$L__BB12_11:
	setp.eq.f64 	%p186, %fd2, 0d3FF0000000000000;
	setp.eq.f64 	%p187, %fd3, 0d0000000000000000;
	selp.f64 	%fd322, 0d3FF0000000000000, %fd458, %p187;
	selp.f64 	%fd12, 0d3FF0000000000000, %fd322, %p186;
	ld.global.f64 	%fd13, [%rd4];
	ld.global.f64 	%fd14, [%rd7];
	{
	.reg .b32 %temp; 
	mov.b64 	{%temp, %r3}, %fd13;
	}
	{
	.reg .b32 %temp; 
	mov.b64 	{%temp, %r4}, %fd14;
	}
	shr.u32 	%r257, %r4, 20;
	and.b32  	%r258, %r257, 2047;
	add.s32 	%r259, %r258, -1012;
	mov.b64 	%rd86, %fd14;
	shl.b64 	%rd12, %rd86, %r259;
	setp.eq.s64 	%p6, %rd12, -9223372036854775808;
	abs.f64 	%fd15, %fd13;
	setp.neu.f64 	%p188, %fd13, 0d0000000000000000;
	@%p188 bra 	$L__BB12_13;
	setp.eq.s64 	%p191, %rd12, -9223372036854775808;
	abs.f64 	%fd331, %fd14;
	setp.neu.f64 	%p192, %fd331, 0d3FE0000000000000;
	and.pred  	%p6, %p192, %p191;
	selp.b32 	%r260, %r3, 0, %p6;
	setp.lt.s32 	%p193, %r4, 0;
	or.b32  	%r261, %r260, 2146435072;
	selp.b32 	%r262, %r261, %r260, %p193;
	mov.b32 	%r263, 0;
	mov.b64 	%fd460, {%r263, %r262};
	bra.uni 	$L__BB12_14;
$L__BB12_13:
	{ // callseq 50, 0
	.param .b64 param0;
	st.param.f64 	[param0], %fd15;
	.param .b64 param1;
	st.param.f64 	[param1], %fd14;
	.param .b64 retval0;
	call.uni (retval0), 
	__internal_accurate_pow, 
	(
	param0, 
	param1
	);
	ld.param.f64 	%fd323, [retval0];
	} // callseq 50
	setp.lt.s32 	%p189, %r3, 0;
	cvt.rzi.f64.f64 	%fd325, %fd14;
	setp.neu.f64 	%p190, %fd14, %fd325;
	neg.f64 	%fd327, %fd323;
	selp.f64 	%fd328, %fd327, %fd323, %p6;
	selp.f64 	%fd329, %fd328, %fd323, %p189;
	selp.f64 	%fd330, 0dFFF8000000000000, %fd329, %p190;
	selp.f64 	%fd460, %fd330, %fd329, %p189;
$L__BB12_14:
	add.f64 	%fd332, %fd13, %fd14;
	{
	.reg .b32 %temp; 
	mov.b64 	{%temp, %r264}, %fd332;
	}
	and.b32  	%r265, %r264, 2146435072;
	setp.ne.s32 	%p194, %r265, 2146435072;
	@%p194 bra 	$L__BB12_21;
	setp.num.f64 	%p195, %fd13, %fd13;
	setp.num.f64 	%p196, %fd14, %fd14;
	and.pred  	%p197, %p195, %p196;
	@%p197 bra 	$L__BB12_17;
	add.rn.f64 	%fd460, %fd13, %fd14;
	bra.uni 	$L__BB12_21;
$L__BB12_17:
	abs.f64 	%fd333, %fd14;
	setp.neu.f64 	%p198, %fd333, 0d7FF0000000000000;
	@%p198 bra 	$L__BB12_19;
	setp.gt.f64 	%p203, %fd15, 0d3FF0000000000000;
	selp.b32 	%r273, 2146435072, 0, %p203;
	setp.lt.s32 	%p204, %r4, 0;
	xor.b32  	%r274, %r273, 2146435072;
	selp.b32 	%r275, %r274, %r273, %p204;
	setp.eq.f64 	%p205, %fd13, 0dBFF0000000000000;
	selp.b32 	%r276, 1072693248, %r275, %p205;
	mov.b32 	%r277, 0;
	mov.b64 	%fd460, {%r277, %r276};
	bra.uni 	$L__BB12_21;
$L__BB12_19:
	setp.neu.f64 	%p199, %fd15, 0d7FF0000000000000;
	@%p199 bra 	$L__BB12_21;
	setp.lt.s32 	%p200, %r3, 0;
	setp.lt.s32 	%p201, %r4, 0;
	selp.b32 	%r266, 0, 2146435072, %p201;
	and.b32  	%r267, %r4, 2147483647;
	setp.ne.s32 	%p202, %r267, 1071644672;
	or.b32  	%r268, %r266, -2147483648;
	selp.b32 	%r269, %r268, %r266, %p202;
	selp.b32 	%r270, %r269, %r266, %p6;
	selp.b32 	%r271, %r270, %r266, %p200;
	mov.b32 	%r272, 0;
	mov.b64 	%fd460, {%r272, %r271};
$L__BB12_21:
	setp.eq.f64 	%p206, %fd13, 0d3FF0000000000000;
	setp.eq.f64 	%p207, %fd14, 0d0000000000000000;
	selp.f64 	%fd334, 0d3FF0000000000000, %fd460, %p207;
	selp.f64 	%fd335, 0d3FF0000000000000, %fd334, %p206;
	mul.f64 	%fd23, %fd12, %fd335;
	ld.global.f64 	%fd24, [%rd5];
	ld.global.f64 	%fd25, [%rd8];
	{
	.reg .b32 %temp; 
	mov.b64 	{%temp, %r5}, %fd24;
	}
	{
	.reg .b32 %temp; 
	mov.b64 	{%temp, %r6}, %fd25;
	}
	shr.u32 	%r278, %r6, 20;
	and.b32  	%r279, %r278, 2047;
	add.s32 	%r280, %r279, -1012;
	mov.b64 	%rd87, %fd25;
	shl.b64 	%rd13, %rd87, %r280;
	setp.eq.s64 	%p9, %rd13, -9223372036854775808;
	abs.f64 	%fd26, %fd24;
	setp.neu.f64 	%p208, %fd24, 0d0000000000000000;
	@%p208 bra 	$L__BB12_23;
	setp.eq.s64 	%p211, %rd13, -9223372036854775808;
	abs.f64 	%fd344, %fd25;
	setp.neu.f64 	%p212, %fd344, 0d3FE0000000000000;
	and.pred  	%p9, %p212, %p211;
	selp.b32 	%r281, %r5, 0, %p9;
	setp.lt.s32 	%p213, %r6, 0;
	or.b32  	%r282, %r281, 2146435072;
	selp.b32 	%r283, %r282, %r281, %p213;
	mov.b32 	%r284, 0;
	mov.b64 	%fd462, {%r284, %r283};
	bra.uni 	$L__BB12_24;
$L__BB12_23:
	{ // callseq 51, 0
	.param .b64 param0;
	st.param.f64 	[param0], %fd26;
	.param .b64 param1;
	st.param.f64 	[param1], %fd25;
	.param .b64 retval0;
	call.uni (retval0), 
	__internal_accurate_pow, 
	(
	param0, 
	param1
	);
	ld.param.f64 	%fd336, [retval0];
	} // callseq 51
	setp.lt.s32 	%p209, %r5, 0;
	cvt.rzi.f64.f64 	%fd338, %fd25;
	setp.neu.f64 	%p210, %fd25, %fd338;
	neg.f64 	%fd340, %fd336;
	selp.f64 	%fd341, %fd340, %fd336, %p9;
	selp.f64 	%fd342, %fd341, %fd336, %p209;
	selp.f64 	%fd343, 0dFFF8000000000000, %fd342, %p210;
	selp.f64 	%fd462, %fd343, %fd342, %p209;
$L__BB12_24:
	add.f64 	%fd345, %fd24, %fd25;
	{
	.reg .b32 %temp; 
	mov.b64 	{%temp, %r285}, %fd345;
	}
	and.b32  	%r286, %r285, 2146435072;
	setp.ne.s32 	%p214, %r286, 2146435072;
	@%p214 bra 	$L__BB12_31;
	setp.num.f64 	%p215, %fd24, %fd24;
	setp.num.f64 	%p216, %fd25, %fd25;
	and.pred  	%p217, %p215, %p216;
	@%p217 bra 	$L__BB12_27;
	add.rn.f64 	%fd462, %fd24, %fd25;
	bra.uni 	$L__BB12_31;
$L__BB12_27:
	abs.f64 	%fd346, %fd25;
	setp.neu.f64 	%p218, %fd346, 0d7FF0000000000000;
	@%p218 bra 	$L__BB12_29;
	setp.gt.f64 	%p223, %fd26, 0d3FF0000000000000;
	selp.b32 	%r294, 2146435072, 0, %p223;
	setp.lt.s32 	%p224, %r6, 0;
	xor.b32  	%r295, %r294, 2146435072;
	selp.b32 	%r296, %r295, %r294, %p224;
	setp.eq.f64 	%p225, %fd24, 0dBFF0000000000000;
	selp.b32 	%r297, 1072693248, %r296, %p225;
	mov.b32 	%r298, 0;
	mov.b64 	%fd462, {%r298, %r297};
	bra.uni 	$L__BB12_31;
$L__BB12_29:
	setp.neu.f64 	%p219, %fd26, 0d7FF0000000000000;
	@%p219 bra 	$L__BB12_31;
	setp.lt.s32 	%p220, %r5, 0;
	setp.lt.s32 	%p221, %r6, 0;
	selp.b32 	%r287, 0, 2146435072, %p221;
	and.b32  	%r288, %r6, 2147483647;
	setp.ne.s32 	%p222, %r288, 1071644672;
	or.b32  	%r289, %r287, -2147483648;
	selp.b32 	%r290, %r289, %r287, %p222;
	selp.b32 	%r291, %r290, %r287, %p9;
	selp.b32 	%r292, %r291, %r287, %p220;
	mov.b32 	%r293, 0;
	mov.b64 	%fd462, {%r293, %r292};
$L__BB12_31:
	setp.eq.f64 	%p226, %fd24, 0d3FF0000000000000;
	setp.eq.f64 	%p227, %fd25, 0d0000000000000000;
	selp.f64 	%fd347, 0d3FF0000000000000, %fd462, %p227;
	selp.f64 	%fd348, 0d3FF0000000000000, %fd347, %p226;
	mul.f64 	%fd349, %fd23, %fd348;
	ld.global.f64 	%fd350, [%rd9];
	div.rn.f64 	%fd463, %fd349, %fd350;
	{
	.reg .b32 %temp; 
	mov.b64 	{%temp, %r388}, %fd463;
	}
	{
	.reg .b32 %temp; 
	mov.b64 	{%r389, %temp}, %fd463;
	}
	setp.gt.s32 	%p228, %r388, 1048575;
	mov.b32 	%r390, -1023;
	@%p228 bra 	$L__BB12_33;
	mul.f64 	%fd463, %fd463, 0d4350000000000000;
	{
	.reg .b32 %temp; 
	mov.b64 	{%temp, %r388}, %fd463;
	}
	{
	.reg .b32 %temp; 
	mov.b64 	{%r389, %temp}, %fd463;
	}
	mov.b32 	%r390, -1077;
$L__BB12_33:
	add.s32 	%r301, %r388, -1;
	setp.gt.u32 	%p229, %r301, 2146435070;
	@%p229 bra 	$L__BB12_37;
	shr.u32 	%r304, %r388, 20;
	add.s32 	%r391, %r390, %r304;
	and.b32  	%r305, %r388, 1048575;
	or.b32  	%r306, %r305, 1072693248;
	mov.b64 	%fd464, {%r389, %r306};
	setp.lt.u32 	%p231, %r306, 1073127583;
	@%p231 bra 	$L__BB12_36;
	{
	.reg .b32 %temp; 
	mov.b64 	{%r307, %temp}, %fd464;
	}
	{
	.reg .b32 %temp; 
	mov.b64 	{%temp, %r308}, %fd464;
	}
	add.s32 	%r309, %r308, -1048576;
	mov.b64 	%fd464, {%r307, %r309};
	add.s32 	%r391, %r391, 1;
$L__BB12_36:
	add.f64 	%fd352, %fd464, 0dBFF0000000000000;
	add.f64 	%fd353, %fd464, 0d3FF0000000000000;
	rcp.approx.ftz.f64 	%fd354, %fd353;
	neg.f64 	%fd355, %fd353;
	fma.rn.f64 	%fd356, %fd355, %fd354, 0d3FF0000000000000;
	fma.rn.f64 	%fd357, %fd356, %fd356, %fd356;
	fma.rn.f64 	%fd358, %fd357, %fd354, %fd354;
	mul.f64 	%fd359, %fd352, %fd358;
	fma.rn.f64 	%fd360, %fd352, %fd358, %fd359;
	mul.f64 	%fd361, %fd360, %fd360;
	fma.rn.f64 	%fd362, %fd361, 0d3EB1380B3AE80F1E, 0d3ED0EE258B7A8B04;
	fma.rn.f64 	%fd363, %fd362, %fd361, 0d3EF3B2669F02676F;
	fma.rn.f64 	%fd364, %fd363, %fd361, 0d3F1745CBA9AB0956;
	fma.rn.f64 	%fd365, %fd364, %fd361, 0d3F3C71C72D1B5154;
	fma.rn.f64 	%fd366, %fd365, %fd361, 0d3F624924923BE72D;
	fma.rn.f64 	%fd367, %fd366, %fd361, 0d3F8999999999A3C4;
	fma.rn.f64 	%fd368, %fd367, %fd361, 0d3FB5555555555554;
	sub.f64 	%fd369, %fd352, %fd360;
	add.f64 	%fd370, %fd369, %fd369;
	neg.f64 	%fd371, %fd360;
	fma.rn.f64 	%fd372, %fd371, %fd352, %fd370;
	mul.f64 	%fd373, %fd358, %fd372;
	mul.f64 	%fd374, %fd361, %fd368;
	fma.rn.f64 	%fd375, %fd374, %fd360, %fd373;
	xor.b32  	%r310, %r391, -2147483648;
	mov.b32 	%r311, 1127219200;
	mov.b64 	%fd376, {%r310, %r311};
	sub.f64 	%fd377, %fd376, %fd1;
	fma.rn.f64 	%fd378, %fd377, 0d3FE62E42FEFA39EF, %fd360;
	fma.rn.f64 	%fd379, %fd377, 0dBFE62E42FEFA39EF, %fd378;
	sub.f64 	%fd380, %fd379, %fd360;
	sub.f64 	%fd381, %fd375, %fd380;
	fma.rn.f64 	%fd382, %fd377, 0d3C7ABC9E3B39803F, %fd381;
	add.f64 	%fd465, %fd378, %fd382;
	bra.uni 	$L__BB12_38;
$L__BB12_37:
	fma.rn.f64 	%fd351, %fd463, 0d7FF0000000000000, 0d7FF0000000000000;
	{
	.reg .b32 %temp; 
	mov.b64 	{%temp, %r302}, %fd463;
	}
	and.b32  	%r303, %r302, 2147483647;
	setp.eq.s32 	%p230, %r303, 0;
	selp.f64 	%fd465, 0dFFF0000000000000, %fd351, %p230;
$L__BB12_38:
	st.global.f64 	[%rd10], %fd465;
	ld.global.f64 	%fd43, [%rd3+2048];
	ld.global.f64 	%fd44, [%rd6+2048];
	{
	.reg .b32 %temp; 
	mov.b64 	{%temp, %r17}, %fd43;
	}
	{
	.reg .b32 %temp; 
	mov.b64 	{%temp, %r18}, %fd44;
	}
	shr.u32 	%r312, %r18, 20;
	and.b32  	%r313, %r312, 2047;
	add.s32 	%r314, %r313, -1012;
	mov.b64 	%rd88, %fd44;
	shl.b64 	%rd14, %rd88, %r314;
	setp.eq.s64 	%p299, %rd14, -9223372036854775808;
	abs.f64 	%fd45, %fd43;
	setp.eq.f64 	%p232, %fd43, 0d0000000000000000;
	@%p232 bra 	$L__BB12_40;
	{ // callseq 52, 0
	.param .b64 param0;
	st.param.f64 	[param0], %fd45;
	.param .b64 param1;
	st.param.f64 	[param1], %fd44;
	.param .b64 retval0;
	call.uni (retval0), 
	__internal_accurate_pow, 
	(
	param0, 
	param1
	);
	ld.param.f64 	%fd383, [retval0];
	} // callseq 52
	setp.lt.s32 	%p233, %r17, 0;
	cvt.rzi.f64.f64 	%fd385, %fd44;
	setp.neu.f64 	%p234, %fd44, %fd385;
	neg.f64 	%fd387, %fd383;
	selp.f64 	%fd388, %fd387, %fd383, %p299;
	selp.f64 	%fd389, %fd388, %fd383, %p233;
	selp.f64 	%fd390, 0dFFF8000000000000, %fd389, %p234;
	selp.f64 	%fd467, %fd390, %fd389, %p233;
	bra.uni 	$L__BB12_41;
$L__BB12_40:
	setp.eq.s64 	%p235, %rd14, -9223372036854775808;
	abs.f64 	%fd391, %fd44;
	setp.neu.f64 	%p236, %fd391, 0d3FE0000000000000;
	and.pred  	%p299, %p236, %p235;
	selp.b32 	%r315, %r17, 0, %p299;
	setp.lt.s32 	%p237, %r18, 0;
	or.b32  	%r316, %r315, 2146435072;
	selp.b32 	%r317, %r316, %r315, %p237;
	mov.b32 	%r318, 0;
	mov.b64 	%fd467, {%r318, %r317};
$L__BB12_41:
	add.f64 	%fd392, %fd43, %fd44;
	{
	.reg .b32 %temp; 
	mov.b64 	{%temp, %r319}, %fd392;
	}
	and.b32  	%r320, %r319, 2146435072;
	setp.ne.s32 	%p238, %r320, 2146435072;
	@%p238 bra 	$L__BB12_48;
	setp.nan.f64 	%p239, %fd43, %fd43;
	setp.nan.f64 	%p240, %fd44, %fd44;
	or.pred  	%p241, %p239, %p240;
	@%p241 bra 	$L__BB12_47;
	abs.f64 	%fd393, %fd44;
	setp.eq.f64 	%p242, %fd393, 0d7FF0000000000000;
	@%p242 bra 	$L__BB12_46;
	setp.neu.f64 	%p243, %fd45, 0d7FF0000000000000;
	@%p243 bra 	$L__BB12_48;
	setp.lt.s32 	%p244, %r17, 0;
	setp.lt.s32 	%p245, %r18, 0;
	selp.b32 	%r321, 0, 2146435072, %p245;
	and.b32  	%r322, %r18, 2147483647;
	setp.ne.s32 	%p246, %r322, 1071644672;
	or.b32  	%r323, %r321, -2147483648;
	selp.b32 	%r324, %r323, %r321, %p246;
	selp.b32 	%r325, %r324, %r321, %p299;
	selp.b32 	%r326, %r325, %r321, %p244;
	mov.b32 	%r327, 0;
	mov.b64 	%fd467, {%r327, %r326};
	bra.uni 	$L__BB12_48;
$L__BB12_46:
	setp.gt.f64 	%p247, %fd45, 0d3FF0000000000000;
	selp.b32 	%r328, 2146435072, 0, %p247;
	setp.lt.s32 	%p248, %r18, 0;
	xor.b32  	%r329, %r328, 2146435072;
	selp.b32 	%r330, %r329, %r328, %p248;
	setp.eq.f64 	%p249, %fd43, 0dBFF0000000000000;
	selp.b32 	%r331, 1072693248, %r330, %p249;
	mov.b32 	%r332, 0;
	mov.b64 	%fd467, {%r332, %r331};
	bra.uni 	$L__BB12_48;
$L__BB12_47:
	add.rn.f64 	%fd467, %fd43, %fd44;
$L__BB12_48:
	setp.eq.f64 	%p250, %fd43, 0d3FF0000000000000;
	setp.eq.f64 	%p251, %fd44, 0d0000000000000000;
	selp.f64 	%fd394, 0d3FF0000000000000, %fd467, %p251;
	selp.f64 	%fd53, 0d3FF0000000000000, %fd394, %p250;
	ld.global.f64 	%fd54, [%rd4+2048];
	ld.global.f64 	%fd55, [%rd7+2048];
	{
	.reg .b32 %temp; 
	mov.b64 	{%temp, %r19}, %fd54;
	}
	{
	.reg .b32 %temp; 
	mov.b64 	{%temp, %r20}, %fd55;
	}
	shr.u32 	%r333, %r20, 20;
	and.b32  	%r334, %r333, 2047;
	add.s32 	%r335, %r334, -1012;
	mov.b64 	%rd89, %fd55;
	shl.b64 	%rd15, %rd89, %r335;
	setp.eq.s64 	%p300, %rd15, -9223372036854775808;
	abs.f64 	%fd56, %fd54;
	setp.eq.f64 	%p252, %fd54, 0d0000000000000000;
	@%p252 bra 	$L__BB12_50;
	{ // callseq 53, 0
	.param .b64 param0;
	st.param.f64 	[param0], %fd56;
	.param .b64 param1;
	st.param.f64 	[param1], %fd55;
	.param .b64 retval0;
	call.uni (retval0), 
	__internal_accurate_pow, 
	(
	param0, 
	param1
	);
	ld.param.f64 	%fd395, [retval0];
	} // callseq 53
	setp.lt.s32 	%p253, %r19, 0;
	cvt.rzi.f64.f64 	%fd397, %fd55;
	setp.neu.f64 	%p254, %fd55, %fd397;
	neg.f64 	%fd399, %fd395;
	selp.f64 	%fd400, %fd399, %fd395, %p300;
	selp.f64 	%fd401, %fd400, %fd395, %p253;
	selp.f64 	%fd402, 0dFFF8000000000000, %fd401, %p254;
	selp.f64 	%fd469, %fd402, %fd401, %p253;
	bra.uni 	$L__BB12_51;
$L__BB12_50:
	setp.eq.s64 	%p255, %rd15, -9223372036854775808;
	abs.f64 	%fd403, %fd55;
	setp.neu.f64 	%p256, %fd403, 0d3FE0000000000000;
	and.pred  	%p300, %p256, %p255;
	selp.b32 	%r336, %r19, 0, %p300;
	setp.lt.s32 	%p257, %r20, 0;
	or.b32  	%r337, %r336, 2146435072;
	selp.b32 	%r338, %r337, %r336, %p257;
	mov.b32 	%r339, 0;
	mov.b64 	%fd469, {%r339, %r338};
$L__BB12_51:
	add.f64 	%fd404, %fd54, %fd55;
	{
	.reg .b32 %temp; 
	mov.b64 	{%temp, %r340}, %fd404;
	}
	and.b32  	%r341, %r340, 2146435072;
	setp.ne.s32 	%p258, %r341, 2146435072;
	@%p258 bra 	$L__BB12_58;
	setp.nan.f64 	%p259, %fd54, %fd54;
	setp.nan.f64 	%p260, %fd55, %fd55;
	or.pred  	%p261, %p259, %p260;
	@%p261 bra 	$L__BB12_57;
	abs.f64 	%fd405, %fd55;
	setp.eq.f64 	%p262, %fd405, 0d7FF0000000000000;
	@%p262 bra 	$L__BB12_56;
	setp.neu.f64 	%p263, %fd56, 0d7FF0000000000000;
	@%p263 bra 	$L__BB12_58;
	setp.lt.s32 	%p264, %r19, 0;
	setp.lt.s32 	%p265, %r20, 0;
	selp.b32 	%r342, 0, 2146435072, %p265;
	and.b32  	%r343, %r20, 2147483647;
	setp.ne.s32 	%p266, %r343, 1071644672;
	or.b32  	%r344, %r342, -2147483648;
	selp.b32 	%r345, %r344, %r342, %p266;
	selp.b32 	%r346, %r345, %r342, %p300;
	selp.b32 	%r347, %r346, %r342, %p264;
	mov.b32 	%r348, 0;
	mov.b64 	%fd469, {%r348, %r347};
	bra.uni 	$L__BB12_58;
$L__BB12_56:
	setp.gt.f64 	%p267, %fd56, 0d3FF0000000000000;
	selp.b32 	%r349, 2146435072, 0, %p267;
	setp.lt.s32 	%p268, %r20, 0;
	xor.b32  	%r350, %r349, 2146435072;
	selp.b32 	%r351, %r350, %r349, %p268;
	setp.eq.f64 	%p269, %fd54, 0dBFF0000000000000;
	selp.b32 	%r352, 1072693248, %r351, %p269;
	mov.b32 	%r353, 0;
	mov.b64 	%fd469, {%r353, %r352};
	bra.uni 	$L__BB12_58;
$L__BB12_57:
	add.rn.f64 	%fd469, %fd54, %fd55;
$L__BB12_58:
	setp.eq.f64 	%p270, %fd54, 0d3FF0000000000000;
	setp.eq.f64 	%p271, %fd55, 0d0000000000000000;
	selp.f64 	%fd406, 0d3FF0000000000000, %fd469, %p271;
	selp.f64 	%fd407, 0d3FF0000000000000, %fd406, %p270;
	mul.f64 	%fd64, %fd53, %fd407;
	ld.global.f64 	%fd65, [%rd5+2048];
	ld.global.f64 	%fd66, [%rd8+2048];
	{
	.reg .b32 %temp; 
	mov.b64 	{%temp, %r21}, %fd65;
	}
	{
	.reg .b32 %temp; 
	mov.b64 	{%temp, %r22}, %fd66;
	}
	shr.u32 	%r354, %r22, 20;
	and.b32  	%r355, %r354, 2047;
	add.s32 	%r356, %r355, -1012;
	mov.b64 	%rd90, %fd66;
	shl.b64 	%rd16, %rd90, %r356;
	setp.eq.s64 	%p301, %rd16, -9223372036854775808;
	abs.f64 	%fd67, %fd65;
	setp.eq.f64 	%p272, %fd65, 0d0000000000000000;
	@%p272 bra 	$L__BB12_60;
	{ // callseq 54, 0
	.param .b64 param0;
	st.param.f64 	[param0], %fd67;
	.param .b64 param1;
	st.param.f64 	[param1], %fd66;
	.param .b64 retval0;
	call.uni (retval0), 
	__internal_accurate_pow, 
	(
	param0, 
	param1
	);
	ld.param.f64 	%fd408, [retval0];
	} // callseq 54
	setp.lt.s32 	%p273, %r21, 0;
	cvt.rzi.f64.f64 	%fd410, %fd66;
	setp.neu.f64 	%p274, %fd66, %fd410;
	neg.f64 	%fd412, %fd408;
	selp.f64 	%fd413, %fd412, %fd408, %p301;
	selp.f64 	%fd414, %fd413, %fd408, %p273;
	selp.f64 	%fd415, 0dFFF8000000000000, %fd414, %p274;
	selp.f64 	%fd471, %fd415, %fd414, %p273;
	bra.uni 	$L__BB12_61;
$L__BB12_60:
	setp.eq.s64 	%p275, %rd16, -9223372036854775808;
	abs.f64 	%fd416, %fd66;
	setp.neu.f64 	%p276, %fd416, 0d3FE0000000000000;
	and.pred  	%p301, %p276, %p275;
	selp.b32 	%r357, %r21, 0, %p301;
	setp.lt.s32 	%p277, %r22, 0;
	or.b32  	%r358, %r357, 2146435072;
	selp.b32 	%r359, %r358, %r357, %p277;
	mov.b32 	%r360, 0;
	mov.b64 	%fd471, {%r360, %r359};
$L__BB12_61:
	add.f64 	%fd417, %fd65, %fd66;
	{
	.reg .b32 %temp; 
	mov.b64 	{%temp, %r361}, %fd417;
	}
	and.b32  	%r362, %r361, 2146435072;
	setp.ne.s32 	%p278, %r362, 2146435072;
	@%p278 bra 	$L__BB12_68;
	setp.nan.f64 	%p279, %fd65, %fd65;
	setp.nan.f64 	%p280, %fd66, %fd66;
	or.pred  	%p281, %p279, %p280;
	@%p281 bra 	$L__BB12_67;
	abs.f64 	%fd418, %fd66;
	setp.eq.f64 	%p282, %fd418, 0d7FF0000000000000;
	@%p282 bra 	$L__BB12_66;
	setp.neu.f64 	%p283, %fd67, 0d7FF0000000000000;
	@%p283 bra 	$L__BB12_68;
	setp.lt.s32 	%p284, %r21, 0;
	setp.lt.s32 	%p285, %r22, 0;
	selp.b32 	%r363, 0, 2146435072, %p285;
	and.b32  	%r364, %r22, 2147483647;
	setp.ne.s32 	%p286, %r364, 1071644672;
	or.b32  	%r365, %r363, -2147483648;
	selp.b32 	%r366, %r365, %r363, %p286;
	selp.b32 	%r367, %r366, %r363, %p301;
	selp.b32 	%r368, %r367, %r363, %p284;
	mov.b32 	%r369, 0;
	mov.b64 	%fd471, {%r369, %r368};
	bra.uni 	$L__BB12_68;
$L__BB12_66:
	setp.gt.f64 	%p287, %fd67, 0d3FF0000000000000;
	selp.b32 	%r370, 2146435072, 0, %p287;
	setp.lt.s32 	%p288, %r22, 0;
	xor.b32  	%r371, %r370, 2146435072;
	selp.b32 	%r372, %r371, %r370, %p288;
	setp.eq.f64 	%p289, %fd65, 0dBFF0000000000000;
	selp.b32 	%r373, 1072693248, %r372, %p289;
	mov.b32 	%r374, 0;
	mov.b64 	%fd471, {%r374, %r373};
	bra.uni 	$L__BB12_68;
$L__BB12_67:
	add.rn.f64 	%fd471, %fd65, %fd66;
$L__BB12_68:
	setp.eq.f64 	%p290, %fd65, 0d3FF0000000000000;
	setp.eq.f64 	%p291, %fd66, 0d0000000000000000;
	selp.f64 	%fd419, 0d3FF0000000000000, %fd471, %p291;
	selp.f64 	%fd420, 0d3FF0000000000000, %fd419, %p290;
	mul.f64 	%fd421, %fd64, %fd420;
	ld.global.f64 	%fd422, [%rd9+2048];
	div.rn.f64 	%fd472, %fd421, %fd422;
	{
	.reg .b32 %temp; 
	mov.b64 	{%temp, %r392}, %fd472;
	}
	{
	.reg .b32 %temp; 
	mov.b64 	{%r393, %temp}, %fd472;
	}
	setp.gt.s32 	%p292, %r392, 1048575;
	mov.b32 	%r394, -1023;
	@%p292 bra 	$L__BB12_70;
	mul.f64 	%fd472, %fd472, 0d4350000000000000;
	{
	.reg .b32 %temp; 
	mov.b64 	{%temp, %r392}, %fd472;
	}
	{
	.reg .b32 %temp; 
	mov.b64 	{%r393, %temp}, %fd472;
	}
	mov.b32 	%r394, -1077;
$L__BB12_70:
	add.s32 	%r377, %r392, -1;
	setp.lt.u32 	%p293, %r377, 2146435071;
	@%p293 bra 	$L__BB12_72;
	fma.rn.f64 	%fd423, %fd472, 0d7FF0000000000000, 0d7FF0000000000000;
	{
	.reg .b32 %temp; 
	mov.b64 	{%temp, %r378}, %fd472;
	}
	and.b32  	%r379, %r378, 2147483647;
	setp.eq.s32 	%p294, %r379, 0;
	selp.f64 	%fd78, 0dFFF0000000000000, %fd423, %p294;
	st.global.f64 	[%rd10+2048], %fd78;
	bra.uni 	$L__BB12_153;
$L__BB12_72:
	shr.u32 	%r380, %r392, 20;
	add.s32 	%r395, %r394, %r380;
	and.b32  	%r381, %r392, 1048575;
	or.b32  	%r382, %r381, 1072693248;
	mov.b64 	%fd473, {%r393, %r382};
	setp.lt.u32 	%p295, %r382, 1073127583;
	@%p295 bra 	$L__BB12_74;
	{
	.reg .b32 %temp; 
	mov.b64 	{%r383, %temp}, %fd473;
	}
	{
	.reg .b32 %temp; 
	mov.b64 	{%temp, %r384}, %fd473;
	}
	add.s32 	%r385, %r384, -1048576;
	mov.b64 	%fd473, {%r383, %r385};
	add.s32 	%r395, %r395, 1;
$L__BB12_74:
	add.f64 	%fd424, %fd473, 0dBFF0000000000000;
	add.f64 	%fd425, %fd473, 0d3FF0000000000000;
	rcp.approx.ftz.f64 	%fd426, %fd425;
	neg.f64 	%fd427, %fd425;
	fma.rn.f64 	%fd428, %fd427, %fd426, 0d3FF0000000000000;
	fma.rn.f64 	%fd429, %fd428, %fd428, %fd428;
	fma.rn.f64 	%fd430, %fd429, %fd426, %fd426;
	mul.f64 	%fd431, %fd424, %fd430;
	fma.rn.f64 	%fd432, %fd424, %fd430, %fd431;
	mul.f64 	%fd433, %fd432, %fd432;
	fma.rn.f64 	%fd434, %fd433, 0d3EB1380B3AE80F1E, 0d3ED0EE258B7A8B04;
	fma.rn.f64 	%fd435, %fd434, %fd433, 0d3EF3B2669F02676F;
	fma.rn.f64 	%fd436, %fd435, %fd433, 0d3F1745CBA9AB0956;
	fma.rn.f64 	%fd437, %fd436, %fd433, 0d3F3C71C72D1B5154;
	fma.rn.f64 	%fd438, %fd437, %fd433, 0d3F624924923BE72D;
	fma.rn.f64 	%fd439, %fd438, %fd433, 0d3F8999999999A3C4;
	fma.rn.f64 	%fd440, %fd439, %fd433, 0d3FB5555555555554;
	sub.f64 	%fd441, %fd424, %fd432;
	add.f64 	%fd442, %fd441, %fd441;
	neg.f64 	%fd443, %fd432;
	fma.rn.f64 	%fd444, %fd443, %fd424, %fd442;
	mul.f64 	%fd445, %fd430, %fd444;
	mul.f64 	%fd446, %fd433, %fd440;
	fma.rn.f64 	%fd447, %fd446, %fd432, %fd445;
	xor.b32  	%r386, %r395, -2147483648;
	mov.b32 	%r387, 1127219200;
	mov.b64 	%fd448, {%r386, %r387};
	sub.f64 	%fd449, %fd448, %fd1;
	fma.rn.f64 	%fd450, %fd449, 0d3FE62E42FEFA39EF, %fd432;
	fma.rn.f64 	%fd451, %fd449, 0dBFE62E42FEFA39EF, %fd450;
	sub.f64 	%fd452, %fd451, %fd432;
	sub.f64 	%fd453, %fd447, %fd452;
	fma.rn.f64 	%fd454, %fd449, 0d3C7ABC9E3B39803F, %fd453;
	add.f64 	%fd82, %fd450, %fd454;
	st.global.f64 	[%rd10+2048], %fd82;
	bra.uni 	$L__BB12_153;
$L__BB12_75:
	cvta.to.global.u64 	%rd17, %rd41;
	cvta.to.global.u64 	%rd18, %rd42;
	cvta.to.global.u64 	%rd19, %rd43;
	cvta.to.global.u64 	%rd20, %rd44;
	cvta.to.global.u64 	%rd21, %rd45;
	cvta.to.global.u64 	%rd22, %rd46;
	mov.u32 	%r76, %tid.x;
	cvt.s64.s32 	%rd23, %rd2;
	mov.b32 	%r77, 1127219200;
	mov.b32 	%r78, -2147483648;
	mov.b64 	%fd84, {%r78, %r77};
	cvt.u64.u32 	%rd24, %r76;
	setp.le.s64 	%p38, %rd23, %rd24;
	@%p38 bra 	$L__BB12_114;
	add.s64 	%rd25, %rd1, %rd24;
	cvta.to.global.u64 	%rd48, %rd39;
	shl.b64 	%rd49, %rd25, 3;
	add.s64 	%rd50, %rd48, %rd49;
	add.s64 	%rd51, %rd18, %rd49;
	add.s64 	%rd26, %rd22, %rd49;
	ld.global.f64 	%fd85, [%rd50];
	ld.global.f64 	%fd86, [%rd51];
	{
	.reg .b32 %temp; 
	mov.b64 	{%temp, %r33}, %fd85;
	}
	{
	.reg .b32 %temp; 
	mov.b64 	{%temp, %r34}, %fd86;
	}
	shr.u32 	%r79, %r34, 20;
	and.b32  	%r80, %r79, 2047;
	add.s32 	%r81, %r80, -1012;
	mov.b64 	%rd52, %fd86;
	shl.b64 	%rd27, %rd52, %r81;
	setp.eq.s64 	%p21, %rd27, -9223372036854775808;
	abs.f64 	%fd87, %fd85;
	setp.neu.f64 	%p39, %fd85, 0d0000000000000000;
	@%p39 bra 	$L__BB12_78;
	setp.eq.s64 	%p42, %rd27, -9223372036854775808;
	abs.f64 	%fd175, %fd86;
	setp.neu.f64 	%p43, %fd175, 0d3FE0000000000000;
	and.pred  	%p21, %p43, %p42;
	selp.b32 	%r82, %r33, 0, %p21;
	setp.lt.s32 	%p44, %r34, 0;
	or.b32  	%r83, %r82, 2146435072;
	selp.b32 	%r84, %r83, %r82, %p44;
	mov.b32 	%r85, 0;
	mov.b64 	%fd475, {%r85, %r84};
	bra.uni 	$L__BB12_79;
$L__BB12_78:
	{ // callseq 43, 0
	.param .b64 param0;
	st.param.f64 	[param0], %fd87;
	.param .b64 param1;
	st.param.f64 	[param1], %fd86;
	.param .b64 retval0;
	call.uni (retval0), 
	__internal_accurate_pow, 
	(
	param0, 
	param1
	);
	ld.param.f64 	%fd167, [retval0];
	} // callseq 43
	setp.lt.s32 	%p40, %r33, 0;
	cvt.rzi.f64.f64 	%fd169, %fd86;
	setp.neu.f64 	%p41, %fd86, %fd169;
	neg.f64 	%fd171, %fd167;
	selp.f64 	%fd172, %fd171, %fd167, %p21;
	selp.f64 	%fd173, %fd172, %fd167, %p40;
	selp.f64 	%fd174, 0dFFF8000000000000, %fd173, %p41;
	selp.f64 	%fd475, %fd174, %fd173, %p40;
$L__BB12_79:
	add.f64 	%fd176, %fd85, %fd86;
	{
	.reg .b32 %temp; 
	mov.b64 	{%temp, %r86}, %fd176;
	}
	and.b32  	%r87, %r86, 2146435072;
	setp.ne.s32 	%p45, %r87, 2146435072;
	@%p45 bra 	$L__BB12_86;
	setp.num.f64 	%p46, %fd85, %fd85;
	setp.num.f64 	%p47, %fd86, %fd86;
	and.pred  	%p48, %p46, %p47;
	@%p48 bra 	$L__BB12_82;
	add.rn.f64 	%fd475, %fd85, %fd86;
	bra.uni 	$L__BB12_86;
$L__BB12_82:
	abs.f64 	%fd177, %fd86;
	setp.neu.f64 	%p49, %fd177, 0d7FF0000000000000;
	@%p49 bra 	$L__BB12_84;
	setp.gt.f64 	%p54, %fd87, 0d3FF0000000000000;
	selp.b32 	%r95, 2146435072, 0, %p54;
	setp.lt.s32 	%p55, %r34, 0;
	xor.b32  	%r96, %r95, 2146435072;
	selp.b32 	%r97, %r96, %r95, %p55;
	setp.eq.f64 	%p56, %fd85, 0dBFF0000000000000;
	selp.b32 	%r98, 1072693248, %r97, %p56;
	mov.b32 	%r99, 0;
	mov.b64 	%fd475, {%r99, %r98};
	bra.uni 	$L__BB12_86;
$L__BB12_84:
	setp.neu.f64 	%p50, %fd87, 0d7FF0000000000000;
	@%p50 bra 	$L__BB12_86;
	setp.lt.s32 	%p51, %r33, 0;
	setp.lt.s32 	%p52, %r34, 0;
	selp.b32 	%r88, 0, 2146435072, %p52;
	and.b32  	%r89, %r34, 2147483647;
	setp.ne.s32 	%p53, %r89, 1071644672;
	or.b32  	%r90, %r88, -2147483648;
	selp.b32 	%r91, %r90, %r88, %p53;
	selp.b32 	%r92, %r91, %r88, %p21;
	selp.b32 	%r93, %r92, %r88, %p51;
	mov.b32 	%r94, 0;
	mov.b64 	%fd475, {%r94, %r93};
$L__BB12_86:
	setp.eq.f64 	%p57, %fd85, 0d3FF0000000000000;
	setp.eq.f64 	%p58, %fd86, 0d0000000000000000;
	selp.f64 	%fd178, 0d3FF0000000000000, %fd475, %p58;
	selp.f64 	%fd95, 0d3FF0000000000000, %fd178, %p57;
	cvta.to.global.u64 	%rd53, %rd40;
	add.s64 	%rd55, %rd53, %rd49;
	ld.global.f64 	%fd96, [%rd55];
	add.s64 	%rd56, %rd19, %rd49;
	ld.global.f64 	%fd97, [%rd56];
	{
	.reg .b32 %temp; 
	mov.b64 	{%temp, %r35}, %fd96;
	}
	{
	.reg .b32 %temp; 
	mov.b64 	{%temp, %r36}, %fd97;
	}
	shr.u32 	%r100, %r36, 20;
	and.b32  	%r101, %r100, 2047;
	add.s32 	%r102, %r101, -1012;
	mov.b64 	%rd57, %fd97;
	shl.b64 	%rd28, %rd57, %r102;
	setp.eq.s64 	%p24, %rd28, -9223372036854775808;
	abs.f64 	%fd98, %fd96;
	setp.neu.f64 	%p59, %fd96, 0d0000000000000000;
	@%p59 bra 	$L__BB12_88;
	setp.eq.s64 	%p62, %rd28, -9223372036854775808;
	abs.f64 	%fd187, %fd97;
	setp.neu.f64 	%p63, %fd187, 0d3FE0000000000000;
	and.pred  	%p24, %p63, %p62;
	selp.b32 	%r103, %r35, 0, %p24;
	setp.lt.s32 	%p64, %r36, 0;
	or.b32  	%r104, %r103, 2146435072;
	selp.b32 	%r105, %r104, %r103, %p64;
	mov.b32 	%r106, 0;
	mov.b64 	%fd477, {%r106, %r105};
	bra.uni 	$L__BB12_89;
$L__BB12_88:
	{ // callseq 44, 0
	.param .b64 param0;
	st.param.f64 	[param0], %fd98;
	.param .b64 param1;
	st.param.f64 	[param1], %fd97;
	.param .b64 retval0;
	call.uni (retval0), 
	__internal_accurate_pow, 
	(
	param0, 
	param1
	);
	ld.param.f64 	%fd179, [retval0];
	} // callseq 44
	setp.lt.s32 	%p60, %r35, 0;
	cvt.rzi.f64.f64 	%fd181, %fd97;
	setp.neu.f64 	%p61, %fd97, %fd181;
	neg.f64 	%fd183, %fd179;
	selp.f64 	%fd184, %fd183, %fd179, %p24;
	selp.f64 	%fd185, %fd184, %fd179, %p60;
	selp.f64 	%fd186, 0dFFF8000000000000, %fd185, %p61;
	selp.f64 	%fd477, %fd186, %fd185, %p60;
$L__BB12_89:
	add.f64 	%fd188, %fd96, %fd97;
	{
	.reg .b32 %temp; 
	mov.b64 	{%temp, %r107}, %fd188;
	}
	and.b32  	%r108, %r107, 2146435072;
	setp.ne.s32 	%p65, %r108, 2146435072;
	@%p65 bra 	$L__BB12_96;
	setp.num.f64 	%p66, %fd96, %fd96;
	setp.num.f64 	%p67, %fd97, %fd97;
	and.pred  	%p68, %p66, %p67;
	@%p68 bra 	$L__BB12_92;
	add.rn.f64 	%fd477, %fd96, %fd97;
	bra.uni 	$L__BB12_96;
$L__BB12_92:
	abs.f64 	%fd189, %fd97;
	setp.neu.f64 	%p69, %fd189, 0d7FF0000000000000;
	@%p69 bra 	$L__BB12_94;
	setp.gt.f64 	%p74, %fd98, 0d3FF0000000000000;
	selp.b32 	%r116, 2146435072, 0, %p74;
	setp.lt.s32 	%p75, %r36, 0;
	xor.b32  	%r117, %r116, 2146435072;
	selp.b32 	%r118, %r117, %r116, %p75;
	setp.eq.f64 	%p76, %fd96, 0dBFF0000000000000;
	selp.b32 	%r119, 1072693248, %r118, %p76;
	mov.b32 	%r120, 0;
	mov.b64 	%fd477, {%r120, %r119};
	bra.uni 	$L__BB12_96;
$L__BB12_94:
	setp.neu.f64 	%p70, %fd98, 0d7FF0000000000000;
	@%p70 bra 	$L__BB12_96;
	setp.lt.s32 	%p71, %r35, 0;
	setp.lt.s32 	%p72, %r36, 0;
	selp.b32 	%r109, 0, 2146435072, %p72;
	and.b32  	%r110, %r36, 2147483647;
	setp.ne.s32 	%p73, %r110, 1071644672;
	or.b32  	%r111, %r109, -2147483648;
	selp.b32 	%r112, %r111, %r109, %p73;
	selp.b32 	%r113, %r112, %r109, %p24;
	selp.b32 	%r114, %r113, %r109, %p71;
	mov.b32 	%r115, 0;
	mov.b64 	%fd477, {%r115, %r114};
$L__BB12_96:
	setp.eq.f64 	%p77, %fd96, 0d3FF0000000000000;
	setp.eq.f64 	%p78, %fd97, 0d0000000000000000;
	selp.f64 	%fd190, 0d3FF0000000000000, %fd477, %p78;
	selp.f64 	%fd191, 0d3FF0000000000000, %fd190, %p77;
	mul.f64 	%fd106, %fd95, %fd191;
	add.s64 	%rd59, %rd17, %rd49;
	ld.global.f64 	%fd107, [%rd59];
	add.s64 	%rd60, %rd20, %rd49;
	ld.global.f64 	%fd108, [%rd60];
	{
	.reg .b32 %temp; 
	mov.b64 	{%temp, %r37}, %fd107;
	}
	{
	.reg .b32 %temp; 
	mov.b64 	{%temp, %r38}, %fd108;
	}
	shr.u32 	%r121, %r38, 20;
	and.b32  	%r122, %r121, 2047;
	add.s32 	%r123, %r122, -1012;
	mov.b64 	%rd61, %fd108;
	shl.b64 	%rd29, %rd61, %r123;
	setp.eq.s64 	%p27, %rd29, -9223372036854775808;
	abs.f64 	%fd109, %fd107;
	setp.neu.f64 	%p79, %fd107, 0d0000000000000000;
	@%p79 bra 	$L__BB12_98;
	setp.eq.s64 	%p82, %rd29, -9223372036854775808;
	abs.f64 	%fd200, %fd108;
	setp.neu.f64 	%p83, %fd200, 0d3FE0000000000000;
	and.pred  	%p27, %p83, %p82;
	selp.b32 	%r124, %r37, 0, %p27;
	setp.lt.s32 	%p84, %r38, 0;
	or.b32  	%r125, %r124, 2146435072;
	selp.b32 	%r126, %r125, %r124, %p84;
	mov.b32 	%r127, 0;
	mov.b64 	%fd479, {%r127, %r126};
	bra.uni 	$L__BB12_99;
$L__BB12_98:
	{ // callseq 45, 0
	.param .b64 param0;
	st.param.f64 	[param0], %fd109;
	.param .b64 param1;
	st.param.f64 	[param1], %fd108;
	.param .b64 retval0;
	call.uni (retval0), 
	__internal_accurate_pow, 
	(
	param0, 
	param1
	);
	ld.param.f64 	%fd192, [retval0];
	} // callseq 45
	setp.lt.s32 	%p80, %r37, 0;
	cvt.rzi.f64.f64 	%fd194, %fd108;
	setp.neu.f64 	%p81, %fd108, %fd194;
	neg.f64 	%fd196, %fd192;
	selp.f64 	%fd197, %fd196, %fd192, %p27;
	selp.f64 	%fd198, %fd197, %fd192, %p80;
	selp.f64 	%fd199, 0dFFF8000000000000, %fd198, %p81;
	selp.f64 	%fd479, %fd199, %fd198, %p80;
$L__BB12_99:
	add.f64 	%fd201, %fd107, %fd108;
	{
	.reg .b32 %temp; 
	mov.b64 	{%temp, %r128}, %fd201;
	}
	and.b32  	%r129, %r128, 2146435072;
	setp.ne.s32 	%p85, %r129, 2146435072;
	@%p85 bra 	$L__BB12_106;
	setp.num.f64 	%p86, %fd107, %fd107;
	setp.num.f64 	%p87, %fd108, %fd108;
	and.pred  	%p88, %p86, %p87;
	@%p88 bra 	$L__BB12_102;
	add.rn.f64 	%fd479, %fd107, %fd108;
	bra.uni 	$L__BB12_106;
$L__BB12_102:
	abs.f64 	%fd202, %fd108;
	setp.neu.f64 	%p89, %fd202, 0d7FF0000000000000;
	@%p89 bra 	$L__BB12_104;
	setp.gt.f64 	%p94, %fd109, 0d3FF0000000000000;
	selp.b32 	%r137, 2146435072, 0, %p94;
	setp.lt.s32 	%p95, %r38, 0;
	xor.b32  	%r138, %r137, 2146435072;
	selp.b32 	%r139, %r138, %r137, %p95;
	setp.eq.f64 	%p96, %fd107, 0dBFF0000000000000;
	selp.b32 	%r140, 1072693248, %r139, %p96;
	mov.b32 	%r141, 0;
	mov.b64 	%fd479, {%r141, %r140};
	bra.uni 	$L__BB12_106;
$L__BB12_104:
	setp.neu.f64 	%p90, %fd109, 0d7FF0000000000000;
	@%p90 bra 	$L__BB12_106;
	setp.lt.s32 	%p91, %r37, 0;
	setp.lt.s32 	%p92, %r38, 0;
	selp.b32 	%r130, 0, 2146435072, %p92;
	and.b32  	%r131, %r38, 2147483647;
	setp.ne.s32 	%p93, %r131, 1071644672;
	or.b32  	%r132, %r130, -2147483648;
	selp.b32 	%r133, %r132, %r130, %p93;
	selp.b32 	%r134, %r133, %r130, %p27;
	selp.b32 	%r135, %r134, %r130, %p91;
	mov.b32 	%r136, 0;
	mov.b64 	%fd479, {%r136, %r135};
$L__BB12_106:
	setp.eq.f64 	%p97, %fd107, 0d3FF0000000000000;
	setp.eq.f64 	%p98, %fd108, 0d0000000000000000;
	selp.f64 	%fd203, 0d3FF0000000000000, %fd479, %p98;
	selp.f64 	%fd204, 0d3FF0000000000000, %fd203, %p97;
	mul.f64 	%fd205, %fd106, %fd204;
	add.s64 	%rd63, %rd21, %rd49;
	ld.global.f64 	%fd206, [%rd63];
	div.rn.f64 	%fd480, %fd205, %fd206;
	{
	.reg .b32 %temp; 
	mov.b64 	{%temp, %r396}, %fd480;
	}
	{
	.reg .b32 %temp; 
	mov.b64 	{%r397, %temp}, %fd480;
	}
	setp.gt.s32 	%p99, %r396, 1048575;
	mov.b32 	%r398, -1023;
	@%p99 bra 	$L__BB12_108;
	mul.f64 	%fd480, %fd480, 0d4350000000000000;
	{
	.reg .b32 %temp; 
	mov.b64 	{%temp, %r396}, %fd480;
	}
	{
	.reg .b32 %temp; 
	mov.b64 	{%r397, %temp}, %fd480;
	}
	mov.b32 	%r398, -1077;
$L__BB12_108:
	add.s32 	%r144, %r396, -1;
	setp.gt.u32 	%p100, %r144, 2146435070;
	@%p100 bra 	$L__BB12_112;
	shr.u32 	%r147, %r396, 20;
	add.s32 	%r399, %r398, %r147;
	and.b32  	%r148, %r396, 1048575;
	or.b32  	%r149, %r148, 1072693248;
	mov.b64 	%fd481, {%r397, %r149};
	setp.lt.u32 	%p102, %r149, 1073127583;
	@%p102 bra 	$L__BB12_111;
	{
	.reg .b32 %temp; 
	mov.b64 	{%r150, %temp}, %fd481;
	}
	{
	.reg .b32 %temp; 
	mov.b64 	{%temp, %r151}, %fd481;
	}
	add.s32 	%r152, %r151, -1048576;
	mov.b64 	%fd481, {%r150, %r152};
	add.s32 	%r399, %r399, 1;
$L__BB12_111:
	add.f64 	%fd208, %fd481, 0dBFF0000000000000;
	add.f64 	%fd209, %fd481, 0d3FF0000000000000;
	rcp.approx.ftz.f64 	%fd210, %fd209;
	neg.f64 	%fd211, %fd209;
	fma.rn.f64 	%fd212, %fd211, %fd210, 0d3FF0000000000000;
	fma.rn.f64 	%fd213, %fd212, %fd212, %fd212;
	fma.rn.f64 	%fd214, %fd213, %fd210, %fd210;
	mul.f64 	%fd215, %fd208, %fd214;
	fma.rn.f64 	%fd216, %fd208, %fd214, %fd215;
	mul.f64 	%fd217, %fd216, %fd216;
	fma.rn.f64 	%fd218, %fd217, 0d3EB1380B3AE80F1E, 0d3ED0EE258B7A8B04;
	fma.rn.f64 	%fd219, %fd218, %fd217, 0d3EF3B2669F02676F;
	fma.rn.f64 	%fd220, %fd219, %fd217, 0d3F1745CBA9AB0956;
	fma.rn.f64 	%fd221, %fd220, %fd217, 0d3F3C71C72D1B5154;
	fma.rn.f64 	%fd222, %fd221, %fd217, 0d3F624924923BE72D;
	fma.rn.f64 	%fd223, %fd222, %fd217, 0d3F8999999999A3C4;
	fma.rn.f64 	%fd224, %fd223, %fd217, 0d3FB5555555555554;
	sub.f64 	%fd225, %fd208, %fd216;
	add.f64 	%fd226, %fd225, %fd225;
	neg.f64 	%fd227, %fd216;
	fma.rn.f64 	%fd228, %fd227, %fd208, %fd226;
	mul.f64 	%fd229, %fd214, %fd228;
	mul.f64 	%fd230, %fd217, %fd224;
	fma.rn.f64 	%fd231, %fd230, %fd216, %fd229;
	xor.b32  	%r153, %r399, -2147483648;
	mov.b32 	%r154, 1127219200;
	mov.b64 	%fd232, {%r153, %r154};
	sub.f64 	%fd233, %fd232, %fd84;
	fma.rn.f64 	%fd234, %fd233, 0d3FE62E42FEFA39EF, %fd216;
	fma.rn.f64 	%fd235, %fd233, 0dBFE62E42FEFA39EF, %fd234;
	sub.f64 	%fd236, %fd235, %fd216;
	sub.f64 	%fd237, %fd231, %fd236;
	fma.rn.f64 	%fd238, %fd233, 0d3C7ABC9E3B39803F, %fd237;
	add.f64 	%fd482, %fd234, %fd238;
	bra.uni 	$L__BB12_113;
$L__BB12_112:
	fma.rn.f64 	%fd207, %fd480, 0d7FF0000000000000, 0d7FF0000000000000;
	{
	.reg .b32 %temp; 
	mov.b64 	{%temp, %r145}, %fd480;
	}
	and.b32  	%r146, %r145, 2147483647;
	setp.eq.s32 	%p101, %r146, 0;
	selp.f64 	%fd482, 0dFFF0000000000000, %fd207, %p101;
$L__BB12_113:
	st.global.f64 	[%rd26], %fd482;
$L__BB12_114:
	cvt.u32.u64 	%r155, %rd24;
	add.s32 	%r156, %r155, 256;
	cvt.u64.u32 	%rd64, %r156;
	setp.le.s64 	%p103, %rd23, %rd64;
	@%p103 bra 	$L__BB12_153;
	add.s64 	%rd65, %rd1, %rd24;
	cvta.to.global.u64 	%rd66, %rd39;
	shl.b64 	%rd67, %rd65, 3;
	add.s64 	%rd68, %rd66, %rd67;
	cvta.to.global.u64 	%rd69, %rd40;
	add.s64 	%rd30, %rd69, %rd67;
	add.s64 	%rd31, %rd17, %rd67;
	add.s64 	%rd70, %rd18, %rd67;
	add.s64 	%rd32, %rd19, %rd67;
	add.s64 	%rd33, %rd20, %rd67;
	add.s64 	%rd34, %rd21, %rd67;
	add.s64 	%rd35, %rd22, %rd67;
	ld.global.f64 	%fd126, [%rd68+2048];
	ld.global.f64 	%fd127, [%rd70+2048];
	{
	.reg .b32 %temp; 
	mov.b64 	{%temp, %r49}, %fd126;
	}
	{
	.reg .b32 %temp; 
	mov.b64 	{%temp, %r50}, %fd127;
	}
	shr.u32 	%r157, %r50, 20;
	and.b32  	%r158, %r157, 2047;
	add.s32 	%r159, %r158, -1012;
	mov.b64 	%rd71, %fd127;
	shl.b64 	%rd36, %rd71, %r159;
	setp.eq.s64 	%p305, %rd36, -9223372036854775808;
	abs.f64 	%fd128, %fd126;
	setp.eq.f64 	%p104, %fd126, 0d0000000000000000;
	@%p104 bra 	$L__BB12_117;
	{ // callseq 46, 0
	.param .b64 param0;
	st.param.f64 	[param0], %fd128;
	.param .b64 param1;
	st.param.f64 	[param1], %fd127;
	.param .b64 retval0;
	call.uni (retval0), 
	__internal_accurate_pow, 
	(
	param0, 
	param1
	);
	ld.param.f64 	%fd239, [retval0];
	} // callseq 46
	setp.lt.s32 	%p105, %r49, 0;
	cvt.rzi.f64.f64 	%fd241, %fd127;
	setp.neu.f64 	%p106, %fd127, %fd241;
	neg.f64 	%fd243, %fd239;
	selp.f64 	%fd244, %fd243, %fd239, %p305;
	selp.f64 	%fd245, %fd244, %fd239, %p105;
	selp.f64 	%fd246, 0dFFF8000000000000, %fd245, %p106;
	selp.f64 	%fd484, %fd246, %fd245, %p105;
	bra.uni 	$L__BB12_118;
$L__BB12_117:
	setp.eq.s64 	%p107, %rd36, -9223372036854775808;
	abs.f64 	%fd247, %fd127;
	setp.neu.f64 	%p108, %fd247, 0d3FE0000000000000;
	and.pred  	%p305, %p108, %p107;
	selp.b32 	%r160, %r49, 0, %p305;
	setp.lt.s32 	%p109, %r50, 0;
	or.b32  	%r161, %r160, 2146435072;
	selp.b32 	%r162, %r161, %r160, %p109;
	mov.b32 	%r163, 0;
	mov.b64 	%fd484, {%r163, %r162};
$L__BB12_118:
	add.f64 	%fd248, %fd126, %fd127;
	{
	.reg .b32 %temp; 
	mov.b64 	{%temp, %r164}, %fd248;
	}
	and.b32  	%r165, %r164, 2146435072;
	setp.ne.s32 	%p110, %r165, 2146435072;
	@%p110 bra 	$L__BB12_125;
	setp.nan.f64 	%p111, %fd126, %fd126;
	setp.nan.f64 	%p112, %fd127, %fd127;
	or.pred  	%p113, %p111, %p112;
	@%p113 bra 	$L__BB12_124;
	abs.f64 	%fd249, %fd127;
	setp.eq.f64 	%p114, %fd249, 0d7FF0000000000000;
	@%p114 bra 	$L__BB12_123;
	setp.neu.f64 	%p115, %fd128, 0d7FF0000000000000;
	@%p115 bra 	$L__BB12_125;
	setp.lt.s32 	%p116, %r49, 0;
	setp.lt.s32 	%p117, %r50, 0;
	selp.b32 	%r166, 0, 2146435072, %p117;
	and.b32  	%r167, %r50, 2147483647;
	setp.ne.s32 	%p118, %r167, 1071644672;
	or.b32  	%r168, %r166, -2147483648;
	selp.b32 	%r169, %r168, %r166, %p118;
	selp.b32 	%r170, %r169, %r166, %p305;
	selp.b32 	%r171, %r170, %r166, %p116;
	mov.b32 	%r172, 0;
	mov.b64 	%fd484, {%r172, %r171};
	bra.uni 	$L__BB12_125;
$L__BB12_123:
	setp.gt.f64 	%p119, %fd128, 0d3FF0000000000000;
	selp.b32 	%r173, 2146435072, 0, %p119;
	setp.lt.s32 	%p120, %r50, 0;
	xor.b32  	%r174, %r173, 2146435072;
	selp.b32 	%r175, %r174, %r173, %p120;
	setp.eq.f64 	%p121, %fd126, 0dBFF0000000000000;
	selp.b32 	%r176, 1072693248, %r175, %p121;
	mov.b32 	%r177, 0;
	mov.b64 	%fd484, {%r177, %r176};
	bra.uni 	$L__BB12_125;
$L__BB12_124:
	add.rn.f64 	%fd484, %fd126, %fd127;
$L__BB12_125:
	setp.eq.f64 	%p122, %fd126, 0d3FF0000000000000;
	setp.eq.f64 	%p123, %fd127, 0d0000000000000000;
	selp.f64 	%fd250, 0d3FF0000000000000, %fd484, %p123;
	selp.f64 	%fd136, 0d3FF0000000000000, %fd250, %p122;
	ld.global.f64 	%fd137, [%rd30+2048];
	ld.global.f64 	%fd138, [%rd32+2048];
	{
	.reg .b32 %temp; 
	mov.b64 	{%temp, %r51}, %fd137;
	}
	{
	.reg .b32 %temp; 
	mov.b64 	{%temp, %r52}, %fd138;
	}
	shr.u32 	%r178, %r52, 20;
	and.b32  	%r179, %r178, 2047;
	add.s32 	%r180, %r179, -1012;
	mov.b64 	%rd72, %fd138;
	shl.b64 	%rd37, %rd72, %r180;
	setp.eq.s64 	%p306, %rd37, -9223372036854775808;
	abs.f64 	%fd139, %fd137;
	setp.eq.f64 	%p124, %fd137, 0d0000000000000000;
	@%p124 bra 	$L__BB12_127;
	{ // callseq 47, 0
	.param .b64 param0;
	st.param.f64 	[param0], %fd139;
	.param .b64 param1;
	st.param.f64 	[param1], %fd138;
	.param .b64 retval0;
	call.uni (retval0), 
	__internal_accurate_pow, 
	(
	param0, 
	param1
	);
	ld.param.f64 	%fd251, [retval0];
	} // callseq 47
	setp.lt.s32 	%p125, %r51, 0;
	cvt.rzi.f64.f64 	%fd253, %fd138;
	setp.neu.f64 	%p126, %fd138, %fd253;
	neg.f64 	%fd255, %fd251;
	selp.f64 	%fd256, %fd255, %fd251, %p306;
	selp.f64 	%fd257, %fd256, %fd251, %p125;
	selp.f64 	%fd258, 0dFFF8000000000000, %fd257, %p126;
	selp.f64 	%fd486, %fd258, %fd257, %p125;
	bra.uni 	$L__BB12_128;
$L__BB12_127:
	setp.eq.s64 	%p127, %rd37, -9223372036854775808;
	abs.f64 	%fd259, %fd138;
	setp.neu.f64 	%p128, %fd259, 0d3FE0000000000000;
	and.pred  	%p306, %p128, %p127;
	selp.b32 	%r181, %r51, 0, %p306;
	setp.lt.s32 	%p129, %r52, 0;
	or.b32  	%r182, %r181, 2146435072;
	selp.b32 	%r183, %r182, %r181, %p129;
	mov.b32 	%r184, 0;
	mov.b64 	%fd486, {%r184, %r183};
$L__BB12_128:
	add.f64 	%fd260, %fd137, %fd138;
	{
	.reg .b32 %temp; 
	mov.b64 	{%temp, %r185}, %fd260;
	}
	and.b32  	%r186, %r185, 2146435072;
	setp.ne.s32 	%p130, %r186, 2146435072;
	@%p130 bra 	$L__BB12_135;
	setp.nan.f64 	%p131, %fd137, %fd137;
	setp.nan.f64 	%p132, %fd138, %fd138;
	or.pred  	%p133, %p131, %p132;
	@%p133 bra 	$L__BB12_134;
	abs.f64 	%fd261, %fd138;
	setp.eq.f64 	%p134, %fd261, 0d7FF0000000000000;
	@%p134 bra 	$L__BB12_133;
	setp.neu.f64 	%p135, %fd139, 0d7FF0000000000000;
	@%p135 bra 	$L__BB12_135;
	setp.lt.s32 	%p136, %r51, 0;
	setp.lt.s32 	%p137, %r52, 0;
	selp.b32 	%r187, 0, 2146435072, %p137;
	and.b32  	%r188, %r52, 2147483647;
	setp.ne.s32 	%p138, %r188, 1071644672;
	or.b32  	%r189, %r187, -2147483648;
	selp.b32 	%r190, %r189, %r187, %p138;
	selp.b32 	%r191, %r190, %r187, %p306;
	selp.b32 	%r192, %r191, %r187, %p136;
	mov.b32 	%r193, 0;
	mov.b64 	%fd486, {%r193, %r192};
	bra.uni 	$L__BB12_135;
$L__BB12_133:
	setp.gt.f64 	%p139, %fd139, 0d3FF0000000000000;
	selp.b32 	%r194, 2146435072, 0, %p139;
	setp.lt.s32 	%p140, %r52, 0;
	xor.b32  	%r195, %r194, 2146435072;
	selp.b32 	%r196, %r195, %r194, %p140;
	setp.eq.f64 	%p141, %fd137, 0dBFF0000000000000;
	selp.b32 	%r197, 1072693248, %r196, %p141;
	mov.b32 	%r198, 0;
	mov.b64 	%fd486, {%r198, %r197};
	bra.uni 	$L__BB12_135;
$L__BB12_134:
	add.rn.f64 	%fd486, %fd137, %fd138;
$L__BB12_135:
	setp.eq.f64 	%p142, %fd137, 0d3FF0000000000000;
	setp.eq.f64 	%p143, %fd138, 0d0000000000000000;
	selp.f64 	%fd262, 0d3FF0000000000000, %fd486, %p143;
	selp.f64 	%fd263, 0d3FF0000000000000, %fd262, %p142;
	mul.f64 	%fd147, %fd136, %fd263;
	ld.global.f64 	%fd148, [%rd31+2048];
	ld.global.f64 	%fd149, [%rd33+2048];
	{
	.reg .b32 %temp; 
	mov.b64 	{%temp, %r53}, %fd148;
	}
	{
	.reg .b32 %temp; 
	mov.b64 	{%temp, %r54}, %fd149;
	}
	shr.u32 	%r199, %r54, 20;
	and.b32  	%r200, %r199, 2047;
	add.s32 	%r201, %r200, -1012;
	mov.b64 	%rd73, %fd149;
	shl.b64 	%rd38, %rd73, %r201;
	setp.eq.s64 	%p307, %rd38, -9223372036854775808;
	abs.f64 	%fd150, %fd148;
	setp.eq.f64 	%p144, %fd148, 0d0000000000000000;
	@%p144 bra 	$L__BB12_137;
	{ // callseq 48, 0
	.param .b64 param0;
	st.param.f64 	[param0], %fd150;
	.param .b64 param1;
	st.param.f64 	[param1], %fd149;
	.param .b64 retval0;
	call.uni (retval0), 
	__internal_accurate_pow, 
	(
	param0, 
	param1
	);
	ld.param.f64 	%fd264, [retval0];
	} // callseq 48
	setp.lt.s32 	%p145, %r53, 0;
	cvt.rzi.f64.f64 	%fd266, %fd149;
	setp.neu.f64 	%p146, %fd149, %fd266;
	neg.f64 	%fd268, %fd264;
	selp.f64 	%fd269, %fd268, %fd264, %p307;
	selp.f64 	%fd270, %fd269, %fd264, %p145;
	selp.f64 	%fd271, 0dFFF8000000000000, %fd270, %p146;
	selp.f64 	%fd488, %fd271, %fd270, %p145;
	bra.uni 	$L__BB12_138;
$L__BB12_137:
	setp.eq.s64 	%p147, %rd38, -9223372036854775808;
	abs.f64 	%fd272, %fd149;
	setp.neu.f64 	%p148, %fd272, 0d3FE0000000000000;
	and.pred  	%p307, %p148, %p147;
	selp.b32 	%r202, %r53, 0, %p307;
	setp.lt.s32 	%p149, %r54, 0;
	or.b32  	%r203, %r202, 2146435072;
	selp.b32 	%r204, %r203, %r202, %p149;
	mov.b32 	%r205, 0;
	mov.b64 	%fd488, {%r205, %r204};
$L__BB12_138:
	add.f64 	%fd273, %fd148, %fd149;
	{
	.reg .b32 %temp; 
	mov.b64 	{%temp, %r206}, %fd273;
	}
	and.b32  	%r207, %r206, 2146435072;
	setp.ne.s32 	%p150, %r207, 2146435072;
	@%p150 bra 	$L__BB12_145;
	setp.nan.f64 	%p151, %fd148, %fd148;
	setp.nan.f64 	%p152, %fd149, %fd149;
	or.pred  	%p153, %p151, %p152;
	@%p153 bra 	$L__BB12_144;
	abs.f64 	%fd274, %fd149;
	setp.eq.f64 	%p154, %fd274, 0d7FF0000000000000;
	@%p154 bra 	$L__BB12_143;
	setp.neu.f64 	%p155, %fd150, 0d7FF0000000000000;
	@%p155 bra 	$L__BB12_145;
	setp.lt.s32 	%p156, %r53, 0;
	setp.lt.s32 	%p157, %r54, 0;
	selp.b32 	%r208, 0, 2146435072, %p157;
	and.b32  	%r209, %r54, 2147483647;
	setp.ne.s32 	%p158, %r209, 1071644672;
	or.b32  	%r210, %r208, -2147483648;
	selp.b32 	%r211, %r210, %r208, %p158;
	selp.b32 	%r212, %r211, %r208, %p307;
	selp.b32 	%r213, %r212, %r208, %p156;
	mov.b32 	%r214, 0;
	mov.b64 	%fd488, {%r214, %r213};
	bra.uni 	$L__BB12_145;
$L__BB12_143:
	setp.gt.f64 	%p159, %fd150, 0d3FF0000000000000;
	selp.b32 	%r215, 2146435072, 0, %p159;
	setp.lt.s32 	%p160, %r54, 0;
	xor.b32  	%r216, %r215, 2146435072;
	selp.b32 	%r217, %r216, %r215, %p160;
	setp.eq.f64 	%p161, %fd148, 0dBFF0000000000000;
	selp.b32 	%r218, 1072693248, %r217, %p161;
	mov.b32 	%r219, 0;
	mov.b64 	%fd488, {%r219, %r218};
	bra.uni 	$L__BB12_145;
$L__BB12_144:
	add.rn.f64 	%fd488, %fd148, %fd149;
$L__BB12_145:
	setp.eq.f64 	%p162, %fd148, 0d3FF0000000000000;
	setp.eq.f64 	%p163, %fd149, 0d0000000000000000;
	selp.f64 	%fd275, 0d3FF0000000000000, %fd488, %p163;
	selp.f64 	%fd276, 0d3FF0000000000000, %fd275, %p162;
	mul.f64 	%fd277, %fd147, %fd276;
	ld.global.f64 	%fd278, [%rd34+2048];
	div.rn.f64 	%fd489, %fd277, %fd278;
	{
	.reg .b32 %temp; 
	mov.b64 	{%temp, %r400}, %fd489;
	}
	{
	.reg .b32 %temp; 
	mov.b64 	{%r401, %temp}, %fd489;
	}
	setp.gt.s32 	%p164, %r400, 1048575;
	mov.b32 	%r402, -1023;
	@%p164 bra 	$L__BB12_147;
	mul.f64 	%fd489, %fd489, 0d4350000000000000;
	{
	.reg .b32 %temp; 
	mov.b64 	{%temp, %r400}, %fd489;
	}
	{
	.reg .b32 %temp; 
	mov.b64 	{%r401, %temp}, %fd489;
	}
	mov.b32 	%r402, -1077;
$L__BB12_147:
	add.s32 	%r222, %r400, -1;
	setp.lt.u32 	%p165, %r222, 2146435071;
	@%p165 bra 	$L__BB12_149;
	fma.rn.f64 	%fd279, %fd489, 0d7FF0000000000000, 0d7FF0000000000000;
	{
	.reg .b32 %temp; 
	mov.b64 	{%temp, %r223}, %fd489;
	}
	and.b32  	%r224, %r223, 2147483647;
	setp.eq.s32 	%p166, %r224, 0;
	selp.f64 	%fd491, 0dFFF0000000000000, %fd279, %p166;
	bra.uni 	$L__BB12_152;
$L__BB12_149:
	shr.u32 	%r225, %r400, 20;
	add.s32 	%r403, %r402, %r225;
	and.b32  	%r226, %r400, 1048575;
	or.b32  	%r227, %r226, 1072693248;
	mov.b64 	%fd490, {%r401, %r227};
	setp.lt.u32 	%p167, %r227, 1073127583;
	@%p167 bra 	$L__BB12_151;
	{
	.reg .b32 %temp; 
	mov.b64 	{%r228, %temp}, %fd490;
	}
	{
	.reg .b32 %temp; 
	mov.b64 	{%temp, %r229}, %fd490;
	}
	add.s32 	%r230, %r229, -1048576;
	mov.b64 	%fd490, {%r228, %r230};
	add.s32 	%r403, %r403, 1;
$L__BB12_151:
	add.f64 	%fd280, %fd490, 0dBFF0000000000000;
	add.f64 	%fd281, %fd490, 0d3FF0000000000000;
	rcp.approx.ftz.f64 	%fd282, %fd281;
	neg.f64 	%fd283, %fd281;
	fma.rn.f64 	%fd284, %fd283, %fd282, 0d3FF0000000000000;
	fma.rn.f64 	%fd285, %fd284, %fd284, %fd284;
	fma.rn.f64 	%fd286, %fd285, %fd282, %fd282;
	mul.f64 	%fd287, %fd280, %fd286;
	fma.rn.f64 	%fd288, %fd280, %fd286, %fd287;
	mul.f64 	%fd289, %fd288, %fd288;
	fma.rn.f64 	%fd290, %fd289, 0d3EB1380B3AE80F1E, 0d3ED0EE258B7A8B04;
	fma.rn.f64 	%fd291, %fd290, %fd289, 0d3EF3B2669F02676F;
	fma.rn.f64 	%fd292, %fd291, %fd289, 0d3F1745CBA9AB0956;
	fma.rn.f64 	%fd293, %fd292, %fd289, 0d3F3C71C72D1B5154;
	fma.rn.f64 	%fd294, %fd293, %fd289, 0d3F624924923BE72D;
	fma.rn.f64 	%fd295, %fd294, %fd289, 0d3F8999999999A3C4;
	fma.rn.f64 	%fd296, %fd295, %fd289, 0d3FB5555555555554;
	sub.f64 	%fd297, %fd280, %fd288;
	add.f64 	%fd298, %fd297, %fd297;
	neg.f64 	%fd299, %fd288;
	fma.rn.f64 	%fd300, %fd299, %fd280, %fd298;
	mul.f64 	%fd301, %fd286, %fd300;
	mul.f64 	%fd302, %fd289, %fd296;
	fma.rn.f64 	%fd303, %fd302, %fd288, %fd301;
	xor.b32  	%r231, %r403, -2147483648;
	mov.b32 	%r232, 1127219200;
	mov.b64 	%fd304, {%r231, %r232};
	sub.f64 	%fd305, %fd304, %fd84;
	fma.rn.f64 	%fd306, %fd305, 0d3FE62E42FEFA39EF, %fd288;
	fma.rn.f64 	%fd307, %fd305, 0dBFE62E42FEFA39EF, %fd306;
	sub.f64 	%fd308, %fd307, %fd288;
	sub.f64 	%fd309, %fd303, %fd308;
	fma.rn.f64 	%fd310, %fd305, 0d3C7ABC9E3B39803F, %fd309;
	add.f64 	%fd491, %fd306, %fd310;
$L__BB12_152:
	st.global.f64 	[%rd35+2048], %fd491;
$L__BB12_153:
	ret;

}
	// .globl	_ZN3cub18CUB_300001_SM_10006detail8for_each13static_kernelINS2_12policy_hub_t12policy_500_tElNS2_12op_wrapper_tIl9dirichletN6thrust24THRUST_300001_SM_1000_NS12zip_iteratorIN4cuda3std3__45tupleIJNS9_6detail15normal_iteratorINS9_10device_ptrIdEEEESJ_SJ_SJ_SJ_SJ_EEEEEEEEEvT0_T1_
.visible .entry _ZN3cub18CUB_300001_SM_10006detail8for_each13static_kernelINS2_12policy_hub_t12policy_500_tElNS2_12op_wrapper_tIl9dirichletN6thrust24THRUST_300001_SM_1000_NS12zip_iteratorIN4cuda3std3__45tupleIJNS9_6detail15normal_iteratorINS9_10device_ptrIdEEEESJ_SJ_SJ_SJ_SJ_EEEEEEEEEvT0_T1_(
	.param .u64 _ZN3cub18CUB_300001_SM_10006detail8for_each13static_kernelINS2_12policy_hub_t12policy_500_tElNS2_12op_wrapper_tIl9dirichletN6thrust24THRUST_300001_SM_1000_NS12zip_iteratorIN4cuda3std3__45tupleIJNS9_6detail15normal_iteratorINS9_10device_ptrIdEEEESJ_SJ_SJ_SJ_SJ_EEEEEEEEEvT0_T1__param_0,
	.param .align 8 .b8 _ZN3cub18CUB_300001_SM_10006detail8for_each13static_kernelINS2_12policy_hub_t12policy_500_tElNS2_12op_wrapper_tIl9dirichletN6thrust24THRUST_300001_SM_1000_NS12zip_iteratorIN4cuda3std3__45tupleIJNS9_6detail15normal_iteratorINS9_10device_ptrIdEEEESJ_SJ_SJ_SJ_SJ_EEEEEEEEEvT0_T1__param_1[56]
)
.maxntid 256
{
	.reg .pred 	%p<4>;
	.reg .b16 	%rs<9>;
	.reg .b32 	%r<16>;
	.reg .b64 	%rd<53>;
	.reg .b64 	%fd<73>;

	ld.param.u64 	%rd13, [_ZN3cub18CUB_300001_SM_10006detail8for_each13static_kernelINS2_12policy_hub_t12policy_500_tElNS2_12op_wrapper_tIl9dirichletN6thrust24THRUST_300001_SM_1000_NS12zip_iteratorIN4cuda3std3__45tupleIJNS9_6detail15normal_iteratorINS9_10device_ptrIdEEEESJ_SJ_SJ_SJ_SJ_EEEEEEEEEvT0_T1__param_1+40];
	ld.param.u64 	%rd12, [_ZN3cub18CUB_300001_SM_10006detail8for_each13static_kernelINS2_12policy_hub_t12policy_500_tElNS2_12op_wrapper_tIl9dirichletN6thrust24THRUST_300001_SM_1000_NS12zip_iteratorIN4cuda3std3__45tupleIJNS9_6detail15normal_iteratorINS9_10device_ptrIdEEEESJ_SJ_SJ_SJ_SJ_EEEEEEEEEvT0_T1__param_1+32];
	ld.param.u64 	%rd11, [_ZN3cub18CUB_300001_SM_10006detail8for_each13static_kernelINS2_12policy_hub_t12policy_500_tElNS2_12op_wrapper_tIl9dirichletN6thrust24THRUST_300001_SM_1000_NS12zip_iteratorIN4cuda3std3__45tupleIJNS9_6detail15normal_iteratorINS9_10device_ptrIdEEEESJ_SJ_SJ_SJ_SJ_EEEEEEEEEvT0_T1__param_1+24];
	ld.param.u64 	%rd10, [_ZN3cub18CUB_300001_SM_10006detail8for_each13static_kernelINS2_12policy_hub_t12policy_500_tElNS2_12op_wrapper_tIl9dirichletN6thrust24THRUST_300001_SM_1000_NS12zip_iteratorIN4cuda3std3__45tupleIJNS9_6detail15normal_iteratorINS9_10device_ptrIdEEEESJ_SJ_SJ_SJ_SJ_EEEEEEEEEvT0_T1__param_1+16];
	ld.param.u64 	%rd9, [_ZN3cub18CUB_300001_SM_10006detail8for_each13static_kernelINS2_12policy_hub_t12policy_500_tElNS2_12op_wrapper_tIl9dirichletN6thrust24THRUST_300001_SM_1000_NS12zip_iteratorIN4cuda3std3__45tupleIJNS9_6detail15normal_iteratorINS9_10device_ptrIdEEEESJ_SJ_SJ_SJ_SJ_EEEEEEEEEvT0_T1__param_1+8];
	ld.param.u64 	%rd8, [_ZN3cub18CUB_300001_SM_10006detail8for_each13static_kernelINS2_12policy_hub_t12policy_500_tElNS2_12op_wrapper_tIl9dirichletN6thrust24THRUST_300001_SM_1000_NS12zip_iteratorIN4cuda3std3__45tupleIJNS9_6detail15normal_iteratorINS9_10device_ptrIdEEEESJ_SJ_SJ_SJ_SJ_EEEEEEEEEvT0_T1__param_1];
	ld.param.u64 	%rd14, [_ZN3cub18CUB_300001_SM_10006detail8for_each13static_kernelINS2_12policy_hub_t12policy_500_tElNS2_12op_wrapper_tIl9dirichletN6thrust24THRUST_300001_SM_1000_NS12zip_iteratorIN4cuda3std3__45tupleIJNS9_6detail15normal_iteratorINS9_10device_ptrIdEEEESJ_SJ_SJ_SJ_SJ_EEEEEEEEEvT0_T1__param_0];
	mov.u32 	%r11, %ctaid.x;
	mul.wide.u32 	%rd1, %r11, 512;
	sub.s64 	%rd2, %rd14, %rd1;
	setp.lt.s64 	%p1, %rd2, 512;
	@%p1 bra 	$L__BB13_2;
	mov.u32 	%r15, %tid.x;
	cvta.to.global.u64 	%rd38, %rd13;
	cvta.to.global.u64 	%rd39, %rd12;
	cvta.to.global.u64 	%rd40, %rd11;
	cvta.to.global.u64 	%rd41, %rd10;
	cvta.to.global.u64 	%rd42, %rd9;
	cvta.to.global.u64 	%rd43, %rd8;
	cvt.u64.u32 	%rd44, %r15;
	add.s64 	%rd45, %rd1, %rd44;
	shl.b64 	%rd46, %rd45, 3;
	add.s64 	%rd47, %rd43, %rd46;
	add.s64 	%rd48, %rd42, %rd46;
	add.s64 	%rd49, %rd41, %rd46;
	add.s64 	%rd50, %rd40, %rd46;
	add.s64 	%rd51, %rd39, %rd46;
	add.s64 	%rd52, %rd38, %rd46;
	ld.global.f64 	%fd37, [%rd47];
	ld.global.f64 	%fd38, [%rd48];
	add.f64 	%fd39, %fd37, %fd38;
	ld.global.f64 	%fd40, [%rd49];
	add.f64 	%fd41, %fd39, %fd40;
	div.rn.f64 	%fd42, %fd37, %fd41;
	st.global.f64 	[%rd50], %fd42;
	ld.global.f64 	%fd43, [%rd48];
	ld.global.f64 	%fd44, [%rd47];
	add.f64 	%fd45, %fd43, %fd44;
	ld.global.f64 	%fd46, [%rd49];
	add.f64 	%fd47, %fd45, %fd46;
	div.rn.f64 	%fd48, %fd43, %fd47;
	st.global.f64 	[%rd51], %fd48;
	ld.global.f64 	%fd49, [%rd49];
	ld.global.f64 	%fd50, [%rd47];
	ld.global.f64 	%fd51, [%rd48];
	add.f64 	%fd52, %fd50, %fd51;
	add.f64 	%fd53, %fd49, %fd52;
	div.rn.f64 	%fd54, %fd49, %fd53;
	st.global.f64 	[%rd52], %fd54;
	ld.global.f64 	%fd55, [%rd47+2048];
	ld.global.f64 	%fd56, [%rd48+2048];
	add.f64 	%fd57, %fd55, %fd56;
	ld.global.f64 	%fd58, [%rd49+2048];
	add.f64 	%fd59, %fd57, %fd58;
	div.rn.f64 	%fd60, %fd55, %fd59;
	st.global.f64 	[%rd50+2048], %fd60;
	ld.global.f64 	%fd61, [%rd48+2048];
	ld.global.f64 	%fd62, [%rd47+2048];
	add.f64 	%fd63, %fd61, %fd62;
	ld.global.f64 	%fd64, [%rd49+2048];
	add.f64 	%fd65, %fd63, %fd64;
	div.rn.f64 	%fd66, %fd61, %fd65;
	st.global.f64 	[%rd51+2048], %fd66;
	ld.global.f64 	%fd67, [%rd49+2048];
	ld.global.f64 	%fd68, [%rd47+2048];
	ld.global.f64 	%fd69, [%rd48+2048];
	add.f64 	%fd70, %fd68, %fd69;
	add.f64 	%fd71, %fd67, %fd70;
	div.rn.f64 	%fd72, %fd67, %fd71;
	st.global.f64 	[%rd52+2048], %fd72;
	bra.uni 	$L__BB13_6;
$L__BB13_2:
	cvta.to.global.u64 	%rd3, %rd9;
	cvta.to.global.u64 	%rd4, %rd10;
	cvta.to.global.u64 	%rd5, %rd13;
	mov.u32 	%r12, %tid.x;
	cvt.s64.s32 	%rd6, %rd2;
	cvt.u64.u32 	%rd7, %r12;
	setp.le.s64 	%p2, %rd6, %rd7;
	@%p2 bra 	$L__BB13_4;
	add.s64 	%rd15, %rd1, %rd7;
	cvta.to.global.u64 	%rd16, %rd8;
	shl.b64 	%rd17, %rd15, 3;
	add.s64 	%rd18, %rd16, %rd17;
	add.s64 	%rd19, %rd3, %rd17;
	add.s64 	%rd20, %rd4, %rd17;
	cvta.to.global.u64 	%rd21, %rd11;
	add.s64 	%rd22, %rd21, %rd17;
	cvta.to.global.u64 	%rd23, %rd12;
	add.s64 	%rd24, %rd23, %rd17;
	add.s64 	%rd25, %rd5, %rd17;
	ld.global.f64 	%fd1, [%rd18];
	ld.global.f64 	%fd2, [%rd19];
	add.f64 	%fd3, %fd1, %fd2;
	ld.global.f64 	%fd4, [%rd20];
	add.f64 	%fd5, %fd3, %fd4;
	div.rn.f64 	%fd6, %fd1, %fd5;
	st.global.f64 	[%rd22], %fd6;
	ld.global.f64 	%fd7, [%rd19];
	ld.global.f64 	%fd8, [%rd18];
	add.f64 	%fd9, %fd7, %fd8;
	ld.global.f64 	%fd10, [%rd20];
	add.f64 	%fd11, %fd9, %fd10;
	div.rn.f64 	%fd12, %fd7, %fd11;
	st.global.f64 	[%rd24], %fd12;
	ld.global.f64 	%fd13, [%rd20];
	ld.global.f64 	%fd14, [%rd18];
	ld.global.f64 	%fd15, [%rd19];
	add.f64 	%fd16, %fd14, %fd15;
	add.f64 	%fd17, %fd13, %fd16;
	div.rn.f64 	%fd18, %fd13, %fd17;
	st.global.f64 	[%rd25], %fd18;
$L__BB13_4:
	cvt.u32.u64 	%r13, %rd7;
	add.s32 	%r14, %r13, 256;
	cvt.u64.u32 	%rd26, %r14;
	setp.le.s64 	%p3, %rd6, %rd26;
	@%p3 bra 	$L__BB13_6;
	add.s64 	%rd27, %rd1, %rd7;
	cvta.to.global.u64 	%rd28, %rd8;
	shl.b64 	%rd29, %rd27, 3;
	add.s64 	%rd30, %rd28, %rd29;
	add.s64 	%rd31, %rd3, %rd29;
	add.s64 	%rd32, %rd4, %rd29;
	cvta.to.global.u64 	%rd33, %rd11;
	add.s64 	%rd34, %rd33, %rd29;
	cvta.to.global.u64 	%rd35, %rd12;
	add.s64 	%rd36, %rd35, %rd29;
	add.s64 	%rd37, %rd5, %rd29;
	ld.global.f64 	%fd19, [%rd30+2048];
	ld.global.f64 	%fd20, [%rd31+2048];
	add.f64 	%fd21, %fd19, %fd20;
	ld.global.f64 	%fd22, [%rd32+2048];
	add.f64 	%fd23, %fd21, %fd22;
	div.rn.f64 	%fd24, %fd19, %fd23;
	st.global.f64 	[%rd34+2048], %fd24;
	ld.global.f64 	%fd25, [%rd31+2048];
	ld.global.f64 	%fd26, [%rd30+2048];
	add.f64 	%fd27, %fd25, %fd26;
	ld.global.f64 	%fd28, [%rd32+2048];
	add.f64 	%fd29, %fd27, %fd28;
	div.rn.f64 	%fd30, %fd25, %fd29;
	st.global.f64 	[%rd36+2048], %fd30;
	ld.global.f64 	%fd31, [%rd32+2048];
	ld.global.f64 	%fd32, [%rd30+2048];
	ld.global.f64 	%fd33, [%rd31+2048];
	add.f64 	%fd34, %fd32, %fd33;
	add.f64 	%fd35, %fd31, %fd34;
	div.rn.f64 	%fd36, %fd31, %fd35;
	st.global.f64 	[%rd37+2048], %fd36;
$L__BB13_6:
	ret;

}
	// .globl	_ZN3cub18CUB_300001_SM_10006detail6reduce28DeviceReduceSingleTileKernelINS2_10policy_hubIdjN4cuda3std3__44plusIdEEE10Policy1000EN6thrust24THRUST_300001_SM_1000_NS6detail15normal_iteratorINSD_10device_ptrIdEEEEPdjS9_ddNS7_10__identityEEEvT0_T1_T2_T3_T4_T6_
.visible .entry _ZN3cub18CUB_300001_SM_10006detail6reduce28DeviceReduceSingleTileKernelINS2_10policy_hubIdjN4cuda3std3__44plusIdEEE10Policy1000EN6thrust24THRUST_300001_SM_1000_NS6detail15normal_iteratorINSD_10device_ptrIdEEEEPdjS9_ddNS7_10__identityEEEvT0_T1_T2_T3_T4_T6_(
	.param .align 8 .b8 _ZN3cub18CUB_300001_SM_10006detail6reduce28DeviceReduceSingleTileKernelINS2_10policy_hubIdjN4cuda3std3__44plusIdEEE10Policy1000EN6thrust24THRUST_300001_SM_1000_NS6detail15normal_iteratorINSD_10device_ptrIdEEEEPdjS9_ddNS7_10__identityEEEvT0_T1_T2_T3_T4_T6__param_0[8],
	.param .u64 .ptr .align 1 _ZN3cub18CUB_300001_SM_10006detail6reduce28DeviceReduceSingleTileKernelINS2_10policy_hubIdjN4cuda3std3__44plusIdEEE10Policy1000EN6thrust24THRUST_300001_SM_1000_NS6detail15normal_iteratorINSD_10device_ptrIdEEEEPdjS9_ddNS7_10__identityEEEvT0_T1_T2_T3_T4_T6__param_1,
	.param .u32 _ZN3cub18CUB_300001_SM_10006detail6reduce28DeviceReduceSingleTileKernelINS2_10policy_hubIdjN4cuda3std3__44plusIdEEE10Policy1000EN6thrust24THRUST_300001_SM_1000_NS6detail15normal_iteratorINSD_10device_ptrIdEEEEPdjS9_ddNS7_10__identityEEEvT0_T1_T2_T3_T4_T6__param_2,
	.param .align 1 .b8 _ZN3cub18CUB_300001_SM_10006detail6reduce28DeviceReduceSingleTileKernelINS2_10policy_hubIdjN4cuda3std3__44plusIdEEE10Policy1000EN6thrust24THRUST_300001_SM_1000_NS6detail15normal_iteratorINSD_10device_ptrIdEEEEPdjS9_ddNS7_10__identityEEEvT0_T1_T2_T3_T4_T6__param_3[1],
	.param .f64 _ZN3cub18CUB_300001_SM_10006detail6reduce28DeviceReduceSingleTileKernelINS2_10policy_hubIdjN4cuda3std3__44plusIdEEE10Policy1000EN6thrust24THRUST_300001_SM_1000_NS6detail15normal_iteratorINSD_10device_ptrIdEEEEPdjS9_ddNS7_10__identityEEEvT0_T1_T2_T3_T4_T6__param_4,
	.param .align 1 .b8 _ZN3cub18CUB_300001_SM_10006detail6reduce28DeviceReduceSingleTileKernelINS2_10policy_hubIdjN4cuda3std3__44plusIdEEE10Policy1000EN6thrust24THRUST_300001_SM_1000_NS6detail15normal_iteratorINSD_10device_ptrIdEEEEPdjS9_ddNS7_10__identityEEEvT0_T1_T2_T3_T4_T6__param_5[1]
)
.maxntid 640
.minnctapersm 1
{
	.reg .pred 	%p<71>;
	.reg .b32 	%r<288>;
	.reg .b64 	%rd<114>;
	.reg .b64 	%fd<380>;
	// demoted variable
	.shared .align 8 .b8 _ZZN3cub18CUB_300001_SM_10006detail6reduce28DeviceReduceSingleTileKernelINS2_10policy_hubIdjN4cuda3std3__44plusIdEEE10Policy1000EN6thrust24THRUST_300001_SM_1000_NS6detail15normal_iteratorINSD_10device_ptrIdEEEEPdjS9_ddNS7_10__identityEEEvT0_T1_T2_T3_T4_T6_E12temp_storage[192];
	ld.param.u64 	%rd9, [_ZN3cub18CUB_300001_SM_10006detail6reduce28DeviceReduceSingleTileKernelINS2_10policy_hubIdjN4cuda3std3__44plusIdEEE10Policy1000EN6thrust24THRUST_300001_SM_1000_NS6detail15normal_iteratorINSD_10device_ptrIdEEEEPdjS9_ddNS7_10__identityEEEvT0_T1_T2_T3_T4_T6__param_0];
	ld.param.u64 	%rd10, [_ZN3cub18CUB_300001_SM_10006detail6reduce28DeviceReduceSingleTileKernelINS2_10policy_hubIdjN4cuda3std3__44plusIdEEE10Policy1000EN6thrust24THRUST_300001_SM_1000_NS6detail15normal_iteratorINSD_10device_ptrIdEEEEPdjS9_ddNS7_10__identityEEEvT0_T1_T2_T3_T4_T6__param_1];
	ld.param.u32 	%r51, [_ZN3cub18CUB_300001_SM_10006detail6reduce28DeviceReduceSingleTileKernelINS2_10policy_hubIdjN4cuda3std3__44plusIdEEE10Policy1000EN6thrust24THRUST_300001_SM_1000_NS6detail15normal_iteratorINSD_10device_ptrIdEEEEPdjS9_ddNS7_10__identityEEEvT0_T1_T2_T3_T4_T6__param_2];
	ld.param.f64 	%fd42, [_ZN3cub18CUB_300001_SM_10006detail6reduce28DeviceReduceSingleTileKernelINS2_10policy_hubIdjN4cuda3std3__44plusIdEEE10Policy1000EN6thrust24THRUST_300001_SM_1000_NS6detail15normal_iteratorINSD_10device_ptrIdEEEEPdjS9_ddNS7_10__identityEEEvT0_T1_T2_T3_T4_T6__param_4];
	cvta.to.global.u64 	%rd1, %rd10;
	setp.ne.s32 	%p1, %r51, 0;
	@%p1 bra 	$L__BB14_3;
	mov.u32 	%r270, %tid.x;
	setp.ne.s32 	%p70, %r270, 0;
	@%p70 bra 	$L__BB14_52;
	st.global.f64 	[%rd1], %fd42;
	bra.uni 	$L__BB14_52;
$L__BB14_3:
	cvta.to.global.u64 	%rd2, %rd9;
	setp.gt.u32 	%p2, %r51, 5119;
	@%p2 bra 	$L__BB14_28;
	mov.u32 	%r1, %tid.x;
	setp.ge.u32 	%p24, %r1, %r51;
	mov.f64 	%fd367, 0d0000000000000000;
	mov.u32 	%r274, %r1;
	@%p24 bra 	$L__BB14_6;
	mul.wide.u32 	%rd83, %r1, 8;
	add.s64 	%rd84, %rd2, %rd83;
	ld.global.f64 	%fd367, [%rd84];
	add.s32 	%r274, %r1, 640;
$L__BB14_6:
	setp.ge.u32 	%p25, %r274, %r51;
	@%p25 bra 	$L__BB14_19;
	not.b32 	%r146, %r274;
	add.s32 	%r147, %r51, %r146;
	mul.hi.u32 	%r148, %r147, -858993459;
	shr.u32 	%r149, %r148, 9;
	add.s32 	%r4, %r149, 1;
	and.b32  	%r5, %r4, 15;
	setp.lt.u32 	%p26, %r147, 9600;
	@%p26 bra 	$L__BB14_10;
	and.b32  	%r150, %r4, 16777200;
	neg.s32 	%r272, %r150;
	mul.wide.u32 	%rd85, %r274, 8;
	add.s64 	%rd86, %rd85, %rd2;
	add.s64 	%rd112, %rd86, 40960;
$L__BB14_9:
	.pragma "nounroll";
	ld.global.f64 	%fd181, [%rd112+-40960];
	add.f64 	%fd182, %fd367, %fd181;
	ld.global.f64 	%fd183, [%rd112+-35840];
	add.f64 	%fd184, %fd182, %fd183;
	ld.global.f64 	%fd185, [%rd112+-30720];
	add.f64 	%fd186, %fd184, %fd185;
	ld.global.f64 	%fd187, [%rd112+-25600];
	add.f64 	%fd188, %fd186, %fd187;
	ld.global.f64 	%fd189, [%rd112+-20480];
	add.f64 	%fd190, %fd188, %fd189;
	ld.global.f64 	%fd191, [%rd112+-15360];
	add.f64 	%fd192, %fd190, %fd191;
	ld.global.f64 	%fd193, [%rd112+-10240];
	add.f64 	%fd194, %fd192, %fd193;
	ld.global.f64 	%fd195, [%rd112+-5120];
	add.f64 	%fd196, %fd194, %fd195;
	ld.global.f64 	%fd197, [%rd112];
	add.f64 	%fd198, %fd196, %fd197;
	ld.global.f64 	%fd199, [%rd112+5120];
	add.f64 	%fd200, %fd198, %fd199;
	ld.global.f64 	%fd201, [%rd112+10240];
	add.f64 	%fd202, %fd200, %fd201;
	ld.global.f64 	%fd203, [%rd112+15360];
	add.f64 	%fd204, %fd202, %fd203;
	ld.global.f64 	%fd205, [%rd112+20480];
	add.f64 	%fd206, %fd204, %fd205;
	ld.global.f64 	%fd207, [%rd112+25600];
	add.f64 	%fd208, %fd206, %fd207;
	ld.global.f64 	%fd209, [%rd112+30720];
	add.f64 	%fd210, %fd208, %fd209;
	ld.global.f64 	%fd211, [%rd112+35840];
	add.f64 	%fd367, %fd210, %fd211;
	add.s32 	%r274, %r274, 10240;
	add.s32 	%r272, %r272, 16;
	add.s64 	%rd112, %rd112, 81920;
	setp.ne.s32 	%p27, %r272, 0;
	@%p27 bra 	$L__BB14_9;
$L__BB14_10:
	setp.eq.s32 	%p28, %r5, 0;
	@%p28 bra 	$L__BB14_19;
	and.b32  	%r12, %r4, 7;
	setp.lt.u32 	%p29, %r5, 8;
	@%p29 bra 	$L__BB14_13;
	mul.wide.u32 	%rd87, %r274, 8;
	add.s64 	%rd88, %rd2, %rd87;
	ld.global.f64 	%fd213, [%rd88];
	add.f64 	%fd214, %fd367, %fd213;
	ld.global.f64 	%fd215, [%rd88+5120];
	add.f64 	%fd216, %fd214, %fd215;
	ld.global.f64 	%fd217, [%rd88+10240];
	add.f64 	%fd218, %fd216, %fd217;
	ld.global.f64 	%fd219, [%rd88+15360];
	add.f64 	%fd220, %fd218, %fd219;
	ld.global.f64 	%fd221, [%rd88+20480];
	add.f64 	%fd222, %fd220, %fd221;
	ld.global.f64 	%fd223, [%rd88+25600];
	add.f64 	%fd224, %fd222, %fd223;
	ld.global.f64 	%fd225, [%rd88+30720];
	add.f64 	%fd226, %fd224, %fd225;
	ld.global.f64 	%fd227, [%rd88+35840];
	add.f64 	%fd367, %fd226, %fd227;
	add.s32 	%r274, %r274, 5120;
$L__BB14_13:
	setp.eq.s32 	%p30, %r12, 0;
	@%p30 bra 	$L__BB14_19;
	and.b32  	%r15, %r4, 3;
	setp.lt.u32 	%p31, %r12, 4;
	@%p31 bra 	$L__BB14_16;
	mul.wide.u32 	%rd89, %r274, 8;
	add.s64 	%rd90, %rd2, %rd89;
	ld.global.f64 	%fd229, [%rd90];
	add.f64 	%fd230, %fd367, %fd229;
	ld.global.f64 	%fd231, [%rd90+5120];
	add.f64 	%fd232, %fd230, %fd231;
	ld.global.f64 	%fd233, [%rd90+10240];
	add.f64 	%fd234, %fd232, %fd233;
	ld.global.f64 	%fd235, [%rd90+15360];
	add.f64 	%fd367, %fd234, %fd235;
	add.s32 	%r274, %r274, 2560;
$L__BB14_16:
	setp.eq.s32 	%p32, %r15, 0;
	@%p32 bra 	$L__BB14_19;
	mul.wide.u32 	%rd91, %r274, 8;
	add.s64 	%rd113, %rd2, %rd91;
	neg.s32 	%r277, %r15;
$L__BB14_18:
	.pragma "nounroll";
	ld.global.f64 	%fd236, [%rd113];
	add.f64 	%fd367, %fd367, %fd236;
	add.s64 	%rd113, %rd113, 5120;
	add.s32 	%r277, %r277, 1;
	setp.ne.s32 	%p33, %r277, 0;
	@%p33 bra 	$L__BB14_18;
$L__BB14_19:
	setp.lt.u32 	%p34, %r51, 640;
	@%p34 bra 	$L__BB14_24;
	// begin inline asm
	mov.u32 %r214, %laneid;
	// end inline asm
	mov.b64 	%rd102, %fd367;
	mov.b64 	{%r216, %r221}, %rd102;
	mov.b32 	%r222, 1;
	mov.b32 	%r263, 31;
	mov.b32 	%r264, -1;
	// begin inline asm
	shfl.sync.down.b32 %r215, %r216, %r222, %r263, %r264;
	// end inline asm
	// begin inline asm
	shfl.sync.down.b32 %r220, %r221, %r222, %r263, %r264;
	// end inline asm
	mov.b64 	%rd103, {%r215, %r220};
	mov.b64 	%fd307, %rd103;
	setp.gt.s32 	%p62, %r214, 30;
	add.f64 	%fd308, %fd367, %fd307;
	selp.f64 	%fd309, %fd367, %fd308, %p62;
	mov.b64 	%rd104, %fd309;
	mov.b64 	{%r226, %r231}, %rd104;
	mov.b32 	%r232, 2;
	// begin inline asm
	shfl.sync.down.b32 %r225, %r226, %r232, %r263, %r264;
	// end inline asm
	// begin inline asm
	shfl.sync.down.b32 %r230, %r231, %r232, %r263, %r264;
	// end inline asm
	mov.b64 	%rd105, {%r225, %r230};
	mov.b64 	%fd310, %rd105;
	setp.gt.s32 	%p63, %r214, 29;
	add.f64 	%fd311, %fd309, %fd310;
	selp.f64 	%fd312, %fd309, %fd311, %p63;
	mov.b64 	%rd106, %fd312;
	mov.b64 	{%r236, %r241}, %rd106;
	mov.b32 	%r242, 4;
	// begin inline asm
	shfl.sync.down.b32 %r235, %r236, %r242, %r263, %r264;
	// end inline asm
	// begin inline asm
	shfl.sync.down.b32 %r240, %r241, %r242, %r263, %r264;
	// end inline asm
	mov.b64 	%rd107, {%r235, %r240};
	mov.b64 	%fd313, %rd107;
	setp.gt.s32 	%p64, %r214, 27;
	add.f64 	%fd314, %fd312, %fd313;
	selp.f64 	%fd315, %fd312, %fd314, %p64;
	mov.b64 	%rd108, %fd315;
	mov.b64 	{%r246, %r251}, %rd108;
	mov.b32 	%r252, 8;
	// begin inline asm
	shfl.sync.down.b32 %r245, %r246, %r252, %r263, %r264;
	// end inline asm
	// begin inline asm
	shfl.sync.down.b32 %r250, %r251, %r252, %r263, %r264;
	// end inline asm
	mov.b64 	%rd109, {%r245, %r250};
	mov.b64 	%fd316, %rd109;
	setp.gt.s32 	%p65, %r214, 23;
	add.f64 	%fd317, %fd315, %fd316;
	selp.f64 	%fd318, %fd315, %fd317, %p65;
	mov.b64 	%rd110, %fd318;
	mov.b64 	{%r256, %r261}, %rd110;
	mov.b32 	%r262, 16;
	// begin inline asm
	shfl.sync.down.b32 %r255, %r256, %r262, %r263, %r264;
	// end inline asm
	// begin inline asm
	shfl.sync.down.b32 %r260, %r261, %r262, %r263, %r264;
	// end inline asm
	mov.b64 	%rd111, {%r255, %r260};
	mov.b64 	%fd319, %rd111;
	setp.gt.s32 	%p66, %r214, 15;
	add.f64 	%fd16, %fd318, %fd319;
	selp.f64 	%fd379, %fd318, %fd16, %p66;
	setp.ne.s32 	%p67, %r214, 0;
	@%p67 bra 	$L__BB14_22;
	shr.u32 	%r265, %r1, 2;
	and.b32  	%r266, %r265, 248;
	mov.u32 	%r267, _ZZN3cub18CUB_300001_SM_10006detail6reduce28DeviceReduceSingleTileKernelINS2_10policy_hubIdjN4cuda3std3__44plusIdEEE10Policy1000EN6thrust24THRUST_300001_SM_1000_NS6detail15normal_iteratorINSD_10device_ptrIdEEEEPdjS9_ddNS7_10__identityEEEvT0_T1_T2_T3_T4_T6_E12temp_storage;
	add.s32 	%r268, %r267, %r266;
	st.shared.f64 	[%r268+24], %fd16;
$L__BB14_22:
	bar.sync 	0;
	setp.ne.s32 	%p68, %r1, 0;
	@%p68 bra 	$L__BB14_50;
	ld.shared.f64 	%fd320, [_ZZN3cub18CUB_300001_SM_10006detail6reduce28DeviceReduceSingleTileKernelINS2_10policy_hubIdjN4cuda3std3__44plusIdEEE10Policy1000EN6thrust24THRUST_300001_SM_1000_NS6detail15normal_iteratorINSD_10device_ptrIdEEEEPdjS9_ddNS7_10__identityEEEvT0_T1_T2_T3_T4_T6_E12temp_storage+32];
	add.f64 	%fd321, %fd379, %fd320;
	ld.shared.f64 	%fd322, [_ZZN3cub18CUB_300001_SM_10006detail6reduce28DeviceReduceSingleTileKernelINS2_10policy_hubIdjN4cuda3std3__44plusIdEEE10Policy1000EN6thrust24THRUST_300001_SM_1000_NS6detail15normal_iteratorINSD_10device_ptrIdEEEEPdjS9_ddNS7_10__identityEEEvT0_T1_T2_T3_T4_T6_E12temp_storage+40];
	add.f64 	%fd323, %fd321, %fd322;
	ld.shared.f64 	%fd324, [_ZZN3cub18CUB_300001_SM_10006detail6reduce28DeviceReduceSingleTileKernelINS2_10policy_hubIdjN4cuda3std3__44plusIdEEE10Policy1000EN6thrust24THRUST_300001_SM_1000_NS6detail15normal_iteratorINSD_10device_ptrIdEEEEPdjS9_ddNS7_10__identityEEEvT0_T1_T2_T3_T4_T6_E12temp_storage+48];
	add.f64 	%fd325, %fd323, %fd324;
	ld.shared.f64 	%fd326, [_ZZN3cub18CUB_300001_SM_10006detail6reduce28DeviceReduceSingleTileKernelINS2_10policy_hubIdjN4cuda3std3__44plusIdEEE10Policy1000EN6thrust24THRUST_300001_SM_1000_NS6detail15normal_iteratorINSD_10device_ptrIdEEEEPdjS9_ddNS7_10__identityEEEvT0_T1_T2_T3_T4_T6_E12temp_storage+56];
	add.f64 	%fd327, %fd325, %fd326;
	ld.shared.f64 	%fd328, [_ZZN3cub18CUB_300001_SM_10006detail6reduce28DeviceReduceSingleTileKernelINS2_10policy_hubIdjN4cuda3std3__44plusIdEEE10Policy1000EN6thrust24THRUST_300001_SM_1000_NS6detail15normal_iteratorINSD_10device_ptrIdEEEEPdjS9_ddNS7_10__identityEEEvT0_T1_T2_T3_T4_T6_E12temp_storage+64];
	add.f64 	%fd329, %fd327, %fd328;
	ld.shared.f64 	%fd330, [_ZZN3cub18CUB_300001_SM_10006detail6reduce28DeviceReduceSingleTileKernelINS2_10policy_hubIdjN4cuda3std3__44plusIdEEE10Policy1000EN6thrust24THRUST_300001_SM_1000_NS6detail15normal_iteratorINSD_10device_ptrIdEEEEPdjS9_ddNS7_10__identityEEEvT0_T1_T2_T3_T4_T6_E12temp_storage+72];
	add.f64 	%fd331, %fd329, %fd330;
	ld.shared.f64 	%fd332, [_ZZN3cub18CUB_300001_SM_10006detail6reduce28DeviceReduceSingleTileKernelINS2_10policy_hubIdjN4cuda3std3__44plusIdEEE10Policy1000EN6thrust24THRUST_300001_SM_1000_NS6detail15normal_iteratorINSD_10device_ptrIdEEEEPdjS9_ddNS7_10__identityEEEvT0_T1_T2_T3_T4_T6_E12temp_storage+80];
	add.f64 	%fd333, %fd331, %fd332;
	ld.shared.f64 	%fd334, [_ZZN3cub18CUB_300001_SM_10006detail6reduce28DeviceReduceSingleTileKernelINS2_10policy_hubIdjN4cuda3std3__44plusIdEEE10Policy1000EN6thrust24THRUST_300001_SM_1000_NS6detail15normal_iteratorINSD_10device_ptrIdEEEEPdjS9_ddNS7_10__identityEEEvT0_T1_T2_T3_T4_T6_E12temp_storage+88];
	add.f64 	%fd335, %fd333, %fd334;
	ld.shared.f64 	%fd336, [_ZZN3cub18CUB_300001_SM_10006detail6reduce28DeviceReduceSingleTileKernelINS2_10policy_hubIdjN4cuda3std3__44plusIdEEE10Policy1000EN6thrust24THRUST_300001_SM_1000_NS6detail15normal_iteratorINSD_10device_ptrIdEEEEPdjS9_ddNS7_10__identityEEEvT0_T1_T2_T3_T4_T6_E12temp_storage+96];
	add.f64 	%fd337, %fd335, %fd336;
	ld.shared.f64 	%fd338, [_ZZN3cub18CUB_300001_SM_10006detail6reduce28DeviceReduceSingleTileKernelINS2_10policy_hubIdjN4cuda3std3__44plusIdEEE10Policy1000EN6thrust24THRUST_300001_SM_1000_NS6detail15normal_iteratorINSD_10device_ptrIdEEEEPdjS9_ddNS7_10__identityEEEvT0_T1_T2_T3_T4_T6_E12temp_storage+104];
	add.f64 	%fd339, %fd337, %fd338;
	ld.shared.f64 	%fd340, [_ZZN3cub18CUB_300001_SM_10006detail6reduce28DeviceReduceSingleTileKernelINS2_10policy_hubIdjN4cuda3std3__44plusIdEEE10Policy1000EN6thrust24THRUST_300001_SM_1000_NS6detail15normal_iteratorINSD_10device_ptrIdEEEEPdjS9_ddNS7_10__identityEEEvT0_T1_T2_T3_T4_T6_E12temp_storage+112];
	add.f64 	%fd341, %fd339, %fd340;
	ld.shared.f64 	%fd342, [_ZZN3cub18CUB_300001_SM_10006detail6reduce28DeviceReduceSingleTileKernelINS2_10policy_hubIdjN4cuda3std3__44plusIdEEE10Policy1000EN6thrust24THRUST_300001_SM_1000_NS6detail15normal_iteratorINSD_10device_ptrIdEEEEPdjS9_ddNS7_10__identityEEEvT0_T1_T2_T3_T4_T6_E12temp_storage+120];
	add.f64 	%fd343, %fd341, %fd342;
	ld.shared.f64 	%fd344, [_ZZN3cub18CUB_300001_SM_10006detail6reduce28DeviceReduceSingleTileKernelINS2_10policy_hubIdjN4cuda3std3__44plusIdEEE10Policy1000EN6thrust24THRUST_300001_SM_1000_NS6detail15normal_iteratorINSD_10device_ptrIdEEEEPdjS9_ddNS7_10__identityEEEvT0_T1_T2_T3_T4_T6_E12temp_storage+128];
	add.f64 	%fd345, %fd343, %fd344;
	ld.shared.f64 	%fd346, [_ZZN3cub18CUB_300001_SM_10006detail6reduce28DeviceReduceSingleTileKernelINS2_10policy_hubIdjN4cuda3std3__44plusIdEEE10Policy1000EN6thrust24THRUST_300001_SM_1000_NS6detail15normal_iteratorINSD_10device_ptrIdEEEEPdjS9_ddNS7_10__identityEEEvT0_T1_T2_T3_T4_T6_E12temp_storage+136];
	add.f64 	%fd347, %fd345, %fd346;
	ld.shared.f64 	%fd348, [_ZZN3cub18CUB_300001_SM_10006detail6reduce28DeviceReduceSingleTileKernelINS2_10policy_hubIdjN4cuda3std3__44plusIdEEE10Policy1000EN6thrust24THRUST_300001_SM_1000_NS6detail15normal_iteratorINSD_10device_ptrIdEEEEPdjS9_ddNS7_10__identityEEEvT0_T1_T2_T3_T4_T6_E12temp_storage+144];
	add.f64 	%fd349, %fd347, %fd348;
	ld.shared.f64 	%fd350, [_ZZN3cub18CUB_300001_SM_10006detail6reduce28DeviceReduceSingleTileKernelINS2_10policy_hubIdjN4cuda3std3__44plusIdEEE10Policy1000EN6thrust24THRUST_300001_SM_1000_NS6detail15normal_iteratorINSD_10device_ptrIdEEEEPdjS9_ddNS7_10__identityEEEvT0_T1_T2_T3_T4_T6_E12temp_storage+152];
	add.f64 	%fd351, %fd349, %fd350;
	ld.shared.f64 	%fd352, [_ZZN3cub18CUB_300001_SM_10006detail6reduce28DeviceReduceSingleTileKernelINS2_10policy_hubIdjN4cuda3std3__44plusIdEEE10Policy1000EN6thrust24THRUST_300001_SM_1000_NS6detail15normal_iteratorINSD_10device_ptrIdEEEEPdjS9_ddNS7_10__identityEEEvT0_T1_T2_T3_T4_T6_E12temp_storage+160];
	add.f64 	%fd353, %fd351, %fd352;
	ld.shared.f64 	%fd354, [_ZZN3cub18CUB_300001_SM_10006detail6reduce28DeviceReduceSingleTileKernelINS2_10policy_hubIdjN4cuda3std3__44plusIdEEE10Policy1000EN6thrust24THRUST_300001_SM_1000_NS6detail15normal_iteratorINSD_10device_ptrIdEEEEPdjS9_ddNS7_10__identityEEEvT0_T1_T2_T3_T4_T6_E12temp_storage+168];
	add.f64 	%fd355, %fd353, %fd354;
	ld.shared.f64 	%fd356, [_ZZN3cub18CUB_300001_SM_10006detail6reduce28DeviceReduceSingleTileKernelINS2_10policy_hubIdjN4cuda3std3__44plusIdEEE10Policy1000EN6thrust24THRUST_300001_SM_1000_NS6detail15normal_iteratorINSD_10device_ptrIdEEEEPdjS9_ddNS7_10__identityEEEvT0_T1_T2_T3_T4_T6_E12temp_storage+176];
	add.f64 	%fd379, %fd355, %fd356;
	bra.uni 	$L__BB14_50;
$L__BB14_24:
	// begin inline asm
	mov.u32 %r151, %laneid;
	// end inline asm
	and.b32  	%r202, %r1, 992;
	add.s32 	%r203, %r202, 32;
	setp.gt.u32 	%p35, %r203, %r51;
	not.b32 	%r204, %r202;
	add.s32 	%r205, %r51, %r204;
	selp.b32 	%r200, %r205, 31, %p35;
	mov.b64 	%rd92, %fd367;
	mov.b64 	{%r153, %r158}, %rd92;
	mov.b32 	%r159, 1;
	mov.b32 	%r201, -1;
	// begin inline asm
	shfl.sync.down.b32 %r152, %r153, %r159, %r200, %r201;
	// end inline asm
	// begin inline asm
	shfl.sync.down.b32 %r157, %r158, %r159, %r200, %r201;
	// end inline asm
	mov.b64 	%rd93, {%r152, %r157};
	mov.b64 	%fd237, %rd93;
	setp.lt.s32 	%p36, %r151, %r200;
	add.f64 	%fd238, %fd367, %fd237;
	selp.f64 	%fd239, %fd238, %fd367, %p36;
	mov.b64 	%rd94, %fd239;
	mov.b64 	{%r163, %r168}, %rd94;
	mov.b32 	%r169, 2;
	// begin inline asm
	shfl.sync.down.b32 %r162, %r163, %r169, %r200, %r201;
	// end inline asm
	// begin inline asm
	shfl.sync.down.b32 %r167, %r168, %r169, %r200, %r201;
	// end inline asm
	mov.b64 	%rd95, {%r162, %r167};
	mov.b64 	%fd240, %rd95;
	add.s32 	%r206, %r151, 2;
	setp.gt.s32 	%p37, %r206, %r200;
	add.f64 	%fd241, %fd239, %fd240;
	selp.f64 	%fd242, %fd239, %fd241, %p37;
	mov.b64 	%rd96, %fd242;
	mov.b64 	{%r173, %r178}, %rd96;
	mov.b32 	%r179, 4;
	// begin inline asm
	shfl.sync.down.b32 %r172, %r173, %r179, %r200, %r201;
	// end inline asm
	// begin inline asm
	shfl.sync.down.b32 %r177, %r178, %r179, %r200, %r201;
	// end inline asm
	mov.b64 	%rd97, {%r172, %r177};
	mov.b64 	%fd243, %rd97;
	add.s32 	%r207, %r151, 4;
	setp.gt.s32 	%p38, %r207, %r200;
	add.f64 	%fd244, %fd242, %fd243;
	selp.f64 	%fd245, %fd242, %fd244, %p38;
	mov.b64 	%rd98, %fd245;
	mov.b64 	{%r183, %r188}, %rd98;
	mov.b32 	%r189, 8;
	// begin inline asm
	shfl.sync.down.b32 %r182, %r183, %r189, %r200, %r201;
	// end inline asm
	// begin inline asm
	shfl.sync.down.b32 %r187, %r188, %r189, %r200, %r201;
	// end inline asm
	mov.b64 	%rd99, {%r182, %r187};
	mov.b64 	%fd246, %rd99;
	add.s32 	%r208, %r151, 8;
	setp.gt.s32 	%p39, %r208, %r200;
	add.f64 	%fd247, %fd245, %fd246;
	selp.f64 	%fd248, %fd245, %fd247, %p39;
	mov.b64 	%rd100, %fd248;
	mov.b64 	{%r193, %r198}, %rd100;
	mov.b32 	%r199, 16;
	// begin inline asm
	shfl.sync.down.b32 %r192, %r193, %r199, %r200, %r201;
	// end inline asm
	// begin inline asm
	shfl.sync.down.b32 %r197, %r198, %r199, %r200, %r201;
	// end inline asm
	mov.b64 	%rd101, {%r192, %r197};
	mov.b64 	%fd249, %rd101;
	add.s32 	%r209, %r151, 16;
	setp.gt.s32 	%p40, %r209, %r200;
	add.f64 	%fd250, %fd248, %fd249;
	selp.f64 	%fd379, %fd248, %fd250, %p40;
	setp.ne.s32 	%p41, %r151, 0;
	@%p41 bra 	$L__BB14_26;
	shr.u32 	%r210, %r1, 2;
	and.b32  	%r211, %r210, 248;
	mov.u32 	%r212, _ZZN3cub18CUB_300001_SM_10006detail6reduce28DeviceReduceSingleTileKernelINS2_10policy_hubIdjN4cuda3std3__44plusIdEEE10Policy1000EN6thrust24THRUST_300001_SM_1000_NS6detail15normal_iteratorINSD_10device_ptrIdEEEEPdjS9_ddNS7_10__identityEEEvT0_T1_T2_T3_T4_T6_E12temp_storage;
	add.s32 	%r213, %r212, %r211;
	st.shared.f64 	[%r213+24], %fd379;
$L__BB14_26:
	bar.sync 	0;
	setp.ne.s32 	%p42, %r1, 0;
	@%p42 bra 	$L__BB14_50;
	setp.gt.u32 	%p43, %r51, 32;
	ld.shared.f64 	%fd251, [_ZZN3cub18CUB_300001_SM_10006detail6reduce28DeviceReduceSingleTileKernelINS2_10policy_hubIdjN4cuda3std3__44plusIdEEE10Policy1000EN6thrust24THRUST_300001_SM_1000_NS6detail15normal_iteratorINSD_10device_ptrIdEEEEPdjS9_ddNS7_10__identityEEEvT0_T1_T2_T3_T4_T6_E12temp_storage+32];
	add.f64 	%fd252, %fd379, %fd251;
	selp.f64 	%fd253, %fd252, %fd379, %p43;
	setp.gt.u32 	%p44, %r51, 64;
	ld.shared.f64 	%fd254, [_ZZN3cub18CUB_300001_SM_10006detail6reduce28DeviceReduceSingleTileKernelINS2_10policy_hubIdjN4cuda3std3__44plusIdEEE10Policy1000EN6thrust24THRUST_300001_SM_1000_NS6detail15normal_iteratorINSD_10device_ptrIdEEEEPdjS9_ddNS7_10__identityEEEvT0_T1_T2_T3_T4_T6_E12temp_storage+40];
	add.f64 	%fd255, %fd254, %fd253;
	selp.f64 	%fd256, %fd255, %fd253, %p44;
	setp.gt.u32 	%p45, %r51, 96;
	ld.shared.f64 	%fd257, [_ZZN3cub18CUB_300001_SM_10006detail6reduce28DeviceReduceSingleTileKernelINS2_10policy_hubIdjN4cuda3std3__44plusIdEEE10Policy1000EN6thrust24THRUST_300001_SM_1000_NS6detail15normal_iteratorINSD_10device_ptrIdEEEEPdjS9_ddNS7_10__identityEEEvT0_T1_T2_T3_T4_T6_E12temp_storage+48];
	add.f64 	%fd258, %fd257, %fd256;
	selp.f64 	%fd259, %fd258, %fd256, %p45;
	setp.gt.u32 	%p46, %r51, 128;
	ld.shared.f64 	%fd260, [_ZZN3cub18CUB_300001_SM_10006detail6reduce28DeviceReduceSingleTileKernelINS2_10policy_hubIdjN4cuda3std3__44plusIdEEE10Policy1000EN6thrust24THRUST_300001_SM_1000_NS6detail15normal_iteratorINSD_10device_ptrIdEEEEPdjS9_ddNS7_10__identityEEEvT0_T1_T2_T3_T4_T6_E12temp_storage+56];
	add.f64 	%fd261, %fd260, %fd259;
	selp.f64 	%fd262, %fd261, %fd259, %p46;
	setp.gt.u32 	%p47, %r51, 160;
	ld.shared.f64 	%fd263, [_ZZN3cub18CUB_300001_SM_10006detail6reduce28DeviceReduceSingleTileKernelINS2_10policy_hubIdjN4cuda3std3__44plusIdEEE10Policy1000EN6thrust24THRUST_300001_SM_1000_NS6detail15normal_iteratorINSD_10device_ptrIdEEEEPdjS9_ddNS7_10__identityEEEvT0_T1_T2_T3_T4_T6_E12temp_storage+64];
	add.f64 	%fd264, %fd263, %fd262;
	selp.f64 	%fd265, %fd264, %fd262, %p47;
	setp.gt.u32 	%p48, %r51, 192;
	ld.shared.f64 	%fd266, [_ZZN3cub18CUB_300001_SM_10006detail6reduce28DeviceReduceSingleTileKernelINS2_10policy_hubIdjN4cuda3std3__44plusIdEEE10Policy1000EN6thrust24THRUST_300001_SM_1000_NS6detail15normal_iteratorINSD_10device_ptrIdEEEEPdjS9_ddNS7_10__identityEEEvT0_T1_T2_T3_T4_T6_E12temp_storage+72];
	add.f64 	%fd267, %fd266, %fd265;
	selp.f64 	%fd268, %fd267, %fd265, %p48;
	setp.gt.u32 	%p49, %r51, 224;
	ld.shared.f64 	%fd269, [_ZZN3cub18CUB_300001_SM_10006detail6reduce28DeviceReduceSingleTileKernelINS2_10policy_hubIdjN4cuda3std3__44plusIdEEE10Policy1000EN6thrust24THRUST_300001_SM_1000_NS6detail15normal_iteratorINSD_10device_ptrIdEEEEPdjS9_ddNS7_10__identityEEEvT0_T1_T2_T3_T4_T6_E12temp_storage+80];
	add.f64 	%fd270, %fd269, %fd268;
	selp.f64 	%fd271, %fd270, %fd268, %p49;
	setp.gt.u32 	%p50, %r51, 256;
	ld.shared.f64 	%fd272, [_ZZN3cub18CUB_300001_SM_10006detail6reduce28DeviceReduceSingleTileKernelINS2_10policy_hubIdjN4cuda3std3__44plusIdEEE10Policy1000EN6thrust24THRUST_300001_SM_1000_NS6detail15normal_iteratorINSD_10device_ptrIdEEEEPdjS9_ddNS7_10__identityEEEvT0_T1_T2_T3_T4_T6_E12temp_storage+88];
	add.f64 	%fd273, %fd272, %fd271;
	selp.f64 	%fd274, %fd273, %fd271, %p50;
	setp.gt.u32 	%p51, %r51, 288;
	ld.shared.f64 	%fd275, [_ZZN3cub18CUB_300001_SM_10006detail6reduce28DeviceReduceSingleTileKernelINS2_10policy_hubIdjN4cuda3std3__44plusIdEEE10Policy1000EN6thrust24THRUST_300001_SM_1000_NS6detail15normal_iteratorINSD_10device_ptrIdEEEEPdjS9_ddNS7_10__identityEEEvT0_T1_T2_T3_T4_T6_E12temp_storage+96];
	add.f64 	%fd276, %fd275, %fd274;
	selp.f64 	%fd277, %fd276, %fd274, %p51;
	setp.gt.u32 	%p52, %r51, 320;
	ld.shared.f64 	%fd278, [_ZZN3cub18CUB_300001_SM_10006detail6reduce28DeviceReduceSingleTileKernelINS2_10policy_hubIdjN4cuda3std3__44plusIdEEE10Policy1000EN6thrust24THRUST_300001_SM_1000_NS6detail15normal_iteratorINSD_10device_ptrIdEEEEPdjS9_ddNS7_10__identityEEEvT0_T1_T2_T3_T4_T6_E12temp_storage+104];
	add.f64 	%fd279, %fd278, %fd277;
	selp.f64 	%fd280, %fd279, %fd277, %p52;
	setp.gt.u32 	%p53, %r51, 352;
	ld.shared.f64 	%fd281, [_ZZN3cub18CUB_300001_SM_10006detail6reduce28DeviceReduceSingleTileKernelINS2_10policy_hubIdjN4cuda3std3__44plusIdEEE10Policy1000EN6thrust24THRUST_300001_SM_1000_NS6detail15normal_iteratorINSD_10device_ptrIdEEEEPdjS9_ddNS7_10__identityEEEvT0_T1_T2_T3_T4_T6_E12temp_storage+112];
	add.f64 	%fd282, %fd281, %fd280;
	selp.f64 	%fd283, %fd282, %fd280, %p53;
	setp.gt.u32 	%p54, %r51, 384;
	ld.shared.f64 	%fd284, [_ZZN3cub18CUB_300001_SM_10006detail6reduce28DeviceReduceSingleTileKernelINS2_10policy_hubIdjN4cuda3std3__44plusIdEEE10Policy1000EN6thrust24THRUST_300001_SM_1000_NS6detail15normal_iteratorINSD_10device_ptrIdEEEEPdjS9_ddNS7_10__identityEEEvT0_T1_T2_T3_T4_T6_E12temp_storage+120];
	add.f64 	%fd285, %fd284, %fd283;
	selp.f64 	%fd286, %fd285, %fd283, %p54;
	setp.gt.u32 	%p55, %r51, 416;
	ld.shared.f64 	%fd287, [_ZZN3cub18CUB_300001_SM_10006detail6reduce28DeviceReduceSingleTileKernelINS2_10policy_hubIdjN4cuda3std3__44plusIdEEE10Policy1000EN6thrust24THRUST_300001_SM_1000_NS6detail15normal_iteratorINSD_10device_ptrIdEEEEPdjS9_ddNS7_10__identityEEEvT0_T1_T2_T3_T4_T6_E12temp_storage+128];
	add.f64 	%fd288, %fd287, %fd286;
	selp.f64 	%fd289, %fd288, %fd286, %p55;
	setp.gt.u32 	%p56, %r51, 448;
	ld.shared.f64 	%fd290, [_ZZN3cub18CUB_300001_SM_10006detail6reduce28DeviceReduceSingleTileKernelINS2_10policy_hubIdjN4cuda3std3__44plusIdEEE10Policy1000EN6thrust24THRUST_300001_SM_1000_NS6detail15normal_iteratorINSD_10device_ptrIdEEEEPdjS9_ddNS7_10__identityEEEvT0_T1_T2_T3_T4_T6_E12temp_storage+136];
	add.f64 	%fd291, %fd290, %fd289;
	selp.f64 	%fd292, %fd291, %fd289, %p56;
	setp.gt.u32 	%p57, %r51, 480;
	ld.shared.f64 	%fd293, [_ZZN3cub18CUB_300001_SM_10006detail6reduce28DeviceReduceSingleTileKernelINS2_10policy_hubIdjN4cuda3std3__44plusIdEEE10Policy1000EN6thrust24THRUST_300001_SM_1000_NS6detail15normal_iteratorINSD_10device_ptrIdEEEEPdjS9_ddNS7_10__identityEEEvT0_T1_T2_T3_T4_T6_E12temp_storage+144];
	add.f64 	%fd294, %fd293, %fd292;
	selp.f64 	%fd295, %fd294, %fd292, %p57;
	setp.gt.u32 	%p58, %r51, 512;
	ld.shared.f64 	%fd296, [_ZZN3cub18CUB_300001_SM_10006detail6reduce28DeviceReduceSingleTileKernelINS2_10policy_hubIdjN4cuda3std3__44plusIdEEE10Policy1000EN6thrust24THRUST_300001_SM_1000_NS6detail15normal_iteratorINSD_10device_ptrIdEEEEPdjS9_ddNS7_10__identityEEEvT0_T1_T2_T3_T4_T6_E12temp_storage+152];
	add.f64 	%fd297, %fd296, %fd295;
	selp.f64 	%fd298, %fd297, %fd295, %p58;
	setp.gt.u32 	%p59, %r51, 544;
	ld.shared.f64 	%fd299, [_ZZN3cub18CUB_300001_SM_10006detail6reduce28DeviceReduceSingleTileKernelINS2_10policy_hubIdjN4cuda3std3__44plusIdEEE10Policy1000EN6thrust24THRUST_300001_SM_1000_NS6detail15normal_iteratorINSD_10device_ptrIdEEEEPdjS9_ddNS7_10__identityEEEvT0_T1_T2_T3_T4_T6_E12temp_storage+160];
	add.f64 	%fd300, %fd299, %fd298;
	selp.f64 	%fd301, %fd300, %fd298, %p59;
	setp.gt.u32 	%p60, %r51, 576;
	ld.shared.f64 	%fd302, [_ZZN3cub18CUB_300001_SM_10006detail6reduce28DeviceReduceSingleTileKernelINS2_10policy_hubIdjN4cuda3std3__44plusIdEEE10Policy1000EN6thrust24THRUST_300001_SM_1000_NS6detail15normal_iteratorINSD_10device_ptrIdEEEEPdjS9_ddNS7_10__identityEEEvT0_T1_T2_T3_T4_T6_E12temp_storage+168];
	add.f64 	%fd303, %fd302, %fd301;
	selp.f64 	%fd304, %fd303, %fd301, %p60;
	setp.gt.u32 	%p61, %r51, 608;
	ld.shared.f64 	%fd305, [_ZZN3cub18CUB_300001_SM_10006detail6reduce28DeviceReduceSingleTileKernelINS2_10policy_hubIdjN4cuda3std3__44plusIdEEE10Policy1000EN6thrust24THRUST_300001_SM_1000_NS6detail15normal_iteratorINSD_10device_ptrIdEEEEPdjS9_ddNS7_10__identityEEEvT0_T1_T2_T3_T4_T6_E12temp_storage+176];
	add.f64 	%fd306, %fd305, %fd304;
	selp.f64 	%fd379, %fd306, %fd304, %p61;
	bra.uni 	$L__BB14_50;
$L__BB14_28:
	mov.u32 	%r21, %tid.x;
	mul.wide.u32 	%rd11, %r21, 8;
	add.s64 	%rd12, %rd2, %rd11;
	ld.global.f64 	%fd43, [%rd12];
	ld.global.f64 	%fd44, [%rd12+5120];
	ld.global.f64 	%fd45, [%rd12+10240];
	ld.global.f64 	%fd46, [%rd12+15360];
	ld.global.f64 	%fd47, [%rd12+20480];
	ld.global.f64 	%fd48, [%rd12+25600];
	ld.global.f64 	%fd49, [%rd12+30720];
	ld.global.f64 	%fd50, [%rd12+35840];
	add.f64 	%fd51, %fd43, %fd44;
	add.f64 	%fd52, %fd51, %fd45;
	add.f64 	%fd53, %fd52, %fd46;
	add.f64 	%fd54, %fd53, %fd47;
	add.f64 	%fd55, %fd54, %fd48;
	add.f64 	%fd56, %fd55, %fd49;
	add.f64 	%fd378, %fd56, %fd50;
	add.s32 	%r22, %r51, -5120;
	setp.lt.u32 	%p3, %r22, 5120;
	mov.b32 	%r279, 5120;
	@%p3 bra 	$L__BB14_32;
	mov.b32 	%r279, 5120;
$L__BB14_30:
	add.s32 	%r54, %r21, %r279;
	mul.wide.u32 	%rd13, %r54, 8;
	add.s64 	%rd14, %rd2, %rd13;
	ld.global.f64 	%fd57, [%rd14];
	ld.global.f64 	%fd58, [%rd14+5120];
	ld.global.f64 	%fd59, [%rd14+10240];
	ld.global.f64 	%fd60, [%rd14+15360];
	ld.global.f64 	%fd61, [%rd14+20480];
	ld.global.f64 	%fd62, [%rd14+25600];
	ld.global.f64 	%fd63, [%rd14+30720];
	ld.global.f64 	%fd64, [%rd14+35840];
	add.f64 	%fd65, %fd378, %fd57;
	add.f64 	%fd66, %fd65, %fd58;
	add.f64 	%fd67, %fd66, %fd59;
	add.f64 	%fd68, %fd67, %fd60;
	add.f64 	%fd69, %fd68, %fd61;
	add.f64 	%fd70, %fd69, %fd62;
	add.f64 	%fd71, %fd70, %fd63;
	add.f64 	%fd378, %fd71, %fd64;
	sub.s32 	%r55, %r51, %r279;
	setp.lt.u32 	%p4, %r55, 5120;
	@%p4 bra 	$L__BB14_46;
	add.s32 	%r279, %r279, 5120;
	setp.le.u32 	%p5, %r279, %r22;
	@%p5 bra 	$L__BB14_30;
$L__BB14_32:
	setp.le.u32 	%p6, %r51, %r279;
	sub.s32 	%r56, %r51, %r279;
	setp.ge.s32 	%p7, %r21, %r56;
	or.pred  	%p8, %p6, %p7;
	@%p8 bra 	$L__BB14_46;
	not.b32 	%r58, %r21;
	add.s32 	%r59, %r51, %r58;
	sub.s32 	%r60, %r59, %r279;
	mul.hi.u32 	%r61, %r60, -858993459;
	shr.u32 	%r62, %r61, 9;
	add.s32 	%r26, %r62, 1;
	and.b32  	%r27, %r26, 15;
	setp.lt.u32 	%p9, %r60, 9600;
	mov.u32 	%r284, %r21;
	@%p9 bra 	$L__BB14_37;
	or.b32  	%r282, %r21, 5120;
	add.s32 	%r281, %r21, %r279;
	and.b32  	%r63, %r26, 16777200;
	neg.s32 	%r280, %r63;
$L__BB14_35:
	.pragma "nounroll";
	mul.wide.u32 	%rd15, %r281, 8;
	add.s64 	%rd16, %rd2, %rd15;
	ld.global.f64 	%fd73, [%rd16];
	add.f64 	%fd74, %fd378, %fd73;
	add.s32 	%r64, %r281, 640;
	mul.wide.u32 	%rd17, %r64, 8;
	add.s64 	%rd18, %rd2, %rd17;
	ld.global.f64 	%fd75, [%rd18];
	add.f64 	%fd76, %fd74, %fd75;
	add.s32 	%r65, %r281, 1280;
	mul.wide.u32 	%rd19, %r65, 8;
	add.s64 	%rd20, %rd2, %rd19;
	ld.global.f64 	%fd77, [%rd20];
	add.f64 	%fd78, %fd76, %fd77;
	add.s32 	%r66, %r281, 1920;
	mul.wide.u32 	%rd21, %r66, 8;
	add.s64 	%rd22, %rd2, %rd21;
	ld.global.f64 	%fd79, [%rd22];
	add.f64 	%fd80, %fd78, %fd79;
	add.s32 	%r67, %r281, 2560;
	mul.wide.u32 	%rd23, %r67, 8;
	add.s64 	%rd24, %rd2, %rd23;
	ld.global.f64 	%fd81, [%rd24];
	add.f64 	%fd82, %fd80, %fd81;
	add.s32 	%r68, %r281, 3200;
	mul.wide.u32 	%rd25, %r68, 8;
	add.s64 	%rd26, %rd2, %rd25;
	ld.global.f64 	%fd83, [%rd26];
	add.f64 	%fd84, %fd82, %fd83;
	add.s32 	%r69, %r281, 3840;
	mul.wide.u32 	%rd27, %r69, 8;
	add.s64 	%rd28, %rd2, %rd27;
	ld.global.f64 	%fd85, [%rd28];
	add.f64 	%fd86, %fd84, %fd85;
	add.s32 	%r70, %r281, 4480;
	mul.wide.u32 	%rd29, %r70, 8;
	add.s64 	%rd30, %rd2, %rd29;
	ld.global.f64 	%fd87, [%rd30];
	add.f64 	%fd88, %fd86, %fd87;
	add.s32 	%r71, %r281, 5120;
	mul.wide.u32 	%rd31, %r71, 8;
	add.s64 	%rd32, %rd2, %rd31;
	ld.global.f64 	%fd89, [%rd32];
	add.f64 	%fd90, %fd88, %fd89;
	add.s32 	%r72, %r281, 5760;
	mul.wide.u32 	%rd33, %r72, 8;
	add.s64 	%rd34, %rd2, %rd33;
	ld.global.f64 	%fd91, [%rd34];
	add.f64 	%fd92, %fd90, %fd91;
	add.s32 	%r73, %r281, 6400;
	mul.wide.u32 	%rd35, %r73, 8;
	add.s64 	%rd36, %rd2, %rd35;
	ld.global.f64 	%fd93, [%rd36];
	add.f64 	%fd94, %fd92, %fd93;
	add.s32 	%r74, %r281, 7040;
	mul.wide.u32 	%rd37, %r74, 8;
	add.s64 	%rd38, %rd2, %rd37;
	ld.global.f64 	%fd95, [%rd38];
	add.f64 	%fd96, %fd94, %fd95;
	add.s32 	%r75, %r281, 7680;
	mul.wide.u32 	%rd39, %r75, 8;
	add.s64 	%rd40, %rd2, %rd39;
	ld.global.f64 	%fd97, [%rd40];
	add.f64 	%fd98, %fd96, %fd97;
	add.s32 	%r76, %r281, 8320;
	mul.wide.u32 	%rd41, %r76, 8;
	add.s64 	%rd42, %rd2, %rd41;
	ld.global.f64 	%fd99, [%rd42];
	add.f64 	%fd100, %fd98, %fd99;
	add.s32 	%r77, %r281, 8960;
	mul.wide.u32 	%rd43, %r77, 8;
	add.s64 	%rd44, %rd2, %rd43;
	ld.global.f64 	%fd101, [%rd44];
	add.f64 	%fd102, %fd100, %fd101;
	add.s32 	%r78, %r281, 9600;
	mul.wide.u32 	%rd45, %r78, 8;
	add.s64 	%rd46, %rd2, %rd45;
	ld.global.f64 	%fd103, [%rd46];
	add.f64 	%fd378, %fd102, %fd103;
	add.s32 	%r282, %r282, 10240;
	add.s32 	%r281, %r281, 10240;
	add.s32 	%r280, %r280, 16;
	setp.ne.s32 	%p10, %r280, 0;
	@%p10 bra 	$L__BB14_35;
	add.s32 	%r284, %r282, -5120;
$L__BB14_37:
	setp.eq.s32 	%p11, %r27, 0;
	@%p11 bra 	$L__BB14_46;
	and.b32  	%r39, %r26, 7;
	setp.lt.u32 	%p12, %r27, 8;
	@%p12 bra 	$L__BB14_40;
	add.s32 	%r79, %r284, %r279;
	mul.wide.u32 	%rd47, %r79, 8;
	add.s64 	%rd48, %rd2, %rd47;
	ld.global.f64 	%fd105, [%rd48];
	add.f64 	%fd106, %fd378, %fd105;
	add.s32 	%r80, %r79, 640;
	mul.wide.u32 	%rd49, %r80, 8;
	add.s64 	%rd50, %rd2, %rd49;
	ld.global.f64 	%fd107, [%rd50];
	add.f64 	%fd108, %fd106, %fd107;
	add.s32 	%r81, %r79, 1280;
	mul.wide.u32 	%rd51, %r81, 8;
	add.s64 	%rd52, %rd2, %rd51;
	ld.global.f64 	%fd109, [%rd52];
	add.f64 	%fd110, %fd108, %fd109;
	add.s32 	%r82, %r79, 1920;
	mul.wide.u32 	%rd53, %r82, 8;
	add.s64 	%rd54, %rd2, %rd53;
	ld.global.f64 	%fd111, [%rd54];
	add.f64 	%fd112, %fd110, %fd111;
	add.s32 	%r83, %r79, 2560;
	mul.wide.u32 	%rd55, %r83, 8;
	add.s64 	%rd56, %rd2, %rd55;
	ld.global.f64 	%fd113, [%rd56];
	add.f64 	%fd114, %fd112, %fd113;
	add.s32 	%r84, %r79, 3200;
	mul.wide.u32 	%rd57, %r84, 8;
	add.s64 	%rd58, %rd2, %rd57;
	ld.global.f64 	%fd115, [%rd58];
	add.f64 	%fd116, %fd114, %fd115;
	add.s32 	%r85, %r79, 3840;
	mul.wide.u32 	%rd59, %r85, 8;
	add.s64 	%rd60, %rd2, %rd59;
	ld.global.f64 	%fd117, [%rd60];
	add.f64 	%fd118, %fd116, %fd117;
	add.s32 	%r86, %r79, 4480;
	mul.wide.u32 	%rd61, %r86, 8;
	add.s64 	%rd62, %rd2, %rd61;
	ld.global.f64 	%fd119, [%rd62];
	add.f64 	%fd378, %fd118, %fd119;
	add.s32 	%r284, %r284, 5120;
$L__BB14_40:
	setp.eq.s32 	%p13, %r39, 0;
	@%p13 bra 	$L__BB14_46;
	and.b32  	%r42, %r26, 3;
	setp.lt.u32 	%p14, %r39, 4;
	@%p14 bra 	$L__BB14_43;
	add.s32 	%r87, %r284, %r279;
	mul.wide.u32 	%rd63, %r87, 8;
	add.s64 	%rd64, %rd2, %rd63;
	ld.global.f64 	%fd121, [%rd64];
	add.f64 	%fd122, %fd378, %fd121;
	add.s32 	%r88, %r87, 640;
	mul.wide.u32 	%rd65, %r88, 8;
	add.s64 	%rd66, %rd2, %rd65;
	ld.global.f64 	%fd123, [%rd66];
	add.f64 	%fd124, %fd122, %fd123;
	add.s32 	%r89, %r87, 1280;
	mul.wide.u32 	%rd67, %r89, 8;
	add.s64 	%rd68, %rd2, %rd67;
	ld.global.f64 	%fd125, [%rd68];
	add.f64 	%fd126, %fd124, %fd125;
	add.s32 	%r90, %r87, 1920;
	mul.wide.u32 	%rd69, %r90, 8;
	add.s64 	%rd70, %rd2, %rd69;
	ld.global.f64 	%fd127, [%rd70];
	add.f64 	%fd378, %fd126, %fd127;
	add.s32 	%r284, %r284, 2560;
$L__BB14_43:
	setp.eq.s32 	%p15, %r42, 0;
	@%p15 bra 	$L__BB14_46;
	add.s32 	%r287, %r284, %r279;
	neg.s32 	%r286, %r42;
$L__BB14_45:
	.pragma "nounroll";
	mul.wide.u32 	%rd71, %r287, 8;
	add.s64 	%rd72, %rd2, %rd71;
	ld.global.f64 	%fd128, [%rd72];
	add.f64 	%fd378, %fd378, %fd128;
	add.s32 	%r287, %r287, 640;
	add.s32 	%r286, %r286, 1;
	setp.ne.s32 	%p16, %r286, 0;
	@%p16 bra 	$L__BB14_45;
$L__BB14_46:
	// begin inline asm
	mov.u32 %r91, %laneid;
	// end inline asm
	mov.b64 	%rd73, %fd378;
	mov.b64 	{%r93, %r98}, %rd73;
	mov.b32 	%r99, 1;
	mov.b32 	%r140, 31;
	mov.b32 	%r141, -1;
	// begin inline asm
	shfl.sync.down.b32 %r92, %r93, %r99, %r140, %r141;
	// end inline asm
	// begin inline asm
	shfl.sync.down.b32 %r97, %r98, %r99, %r140, %r141;
	// end inline asm
	mov.b64 	%rd74, {%r92, %r97};
	mov.b64 	%fd129, %rd74;
	setp.gt.s32 	%p17, %r91, 30;
	add.f64 	%fd130, %fd378, %fd129;
	selp.f64 	%fd131, %fd378, %fd130, %p17;
	mov.b64 	%rd75, %fd131;
	mov.b64 	{%r103, %r108}, %rd75;
	mov.b32 	%r109, 2;
	// begin inline asm
	shfl.sync.down.b32 %r102, %r103, %r109, %r140, %r141;
	// end inline asm
	// begin inline asm
	shfl.sync.down.b32 %r107, %r108, %r109, %r140, %r141;
	// end inline asm
	mov.b64 	%rd76, {%r102, %r107};
	mov.b64 	%fd132, %rd76;
	setp.gt.s32 	%p18, %r91, 29;
	add.f64 	%fd133, %fd131, %fd132;
	selp.f64 	%fd134, %fd131, %fd133, %p18;
	mov.b64 	%rd77, %fd134;
	mov.b64 	{%r113, %r118}, %rd77;
	mov.b32 	%r119, 4;
	// begin inline asm
	shfl.sync.down.b32 %r112, %r113, %r119, %r140, %r141;
	// end inline asm
	// begin inline asm
	shfl.sync.down.b32 %r117, %r118, %r119, %r140, %r141;
	// end inline asm
	mov.b64 	%rd78, {%r112, %r117};
	mov.b64 	%fd135, %rd78;
	setp.gt.s32 	%p19, %r91, 27;
	add.f64 	%fd136, %fd134, %fd135;
	selp.f64 	%fd137, %fd134, %fd136, %p19;
	mov.b64 	%rd79, %fd137;
	mov.b64 	{%r123, %r128}, %rd79;
	mov.b32 	%r129, 8;
	// begin inline asm
	shfl.sync.down.b32 %r122, %r123, %r129, %r140, %r141;
	// end inline asm
	// begin inline asm
	shfl.sync.down.b32 %r127, %r128, %r129, %r140, %r141;
	// end inline asm
	mov.b64 	%rd80, {%r122, %r127};
	mov.b64 	%fd138, %rd80;
	setp.gt.s32 	%p20, %r91, 23;
	add.f64 	%fd139, %fd137, %fd138;
	selp.f64 	%fd140, %fd137, %fd139, %p20;
	mov.b64 	%rd81, %fd140;
	mov.b64 	{%r133, %r138}, %rd81;
	mov.b32 	%r139, 16;
	// begin inline asm
	shfl.sync.down.b32 %r132, %r133, %r139, %r140, %r141;
	// end inline asm
	// begin inline asm
	shfl.sync.down.b32 %r137, %r138, %r139, %r140, %r141;
	// end inline asm
	mov.b64 	%rd82, {%r132, %r137};
	mov.b64 	%fd141, %rd82;
	setp.gt.s32 	%p21, %r91, 15;
	add.f64 	%fd38, %fd140, %fd141;
	selp.f64 	%fd379, %fd140, %fd38, %p21;
	setp.ne.s32 	%p22, %r91, 0;
	@%p22 bra 	$L__BB14_48;
	shr.u32 	%r142, %r21, 2;
	and.b32  	%r143, %r142, 248;
	mov.u32 	%r144, _ZZN3cub18CUB_300001_SM_10006detail6reduce28DeviceReduceSingleTileKernelINS2_10policy_hubIdjN4cuda3std3__44plusIdEEE10Policy1000EN6thrust24THRUST_300001_SM_1000_NS6detail15normal_iteratorINSD_10device_ptrIdEEEEPdjS9_ddNS7_10__identityEEEvT0_T1_T2_T3_T4_T6_E12temp_storage;
	add.s32 	%r145, %r144, %r143;
	st.shared.f64 	[%r145+24], %fd38;
$L__BB14_48:
	bar.sync 	0;
	setp.ne.s32 	%p23, %r21, 0;
	@%p23 bra 	$L__BB14_50;
	ld.shared.f64 	%fd142, [_ZZN3cub18CUB_300001_SM_10006detail6reduce28DeviceReduceSingleTileKernelINS2_10policy_hubIdjN4cuda3std3__44plusIdEEE10Policy1000EN6thrust24THRUST_300001_SM_1000_NS6detail15normal_iteratorINSD_10device_ptrIdEEEEPdjS9_ddNS7_10__identityEEEvT0_T1_T2_T3_T4_T6_E12temp_storage+32];
	add.f64 	%fd143, %fd379, %fd142;
	ld.shared.f64 	%fd144, [_ZZN3cub18CUB_300001_SM_10006detail6reduce28DeviceReduceSingleTileKernelINS2_10policy_hubIdjN4cuda3std3__44plusIdEEE10Policy1000EN6thrust24THRUST_300001_SM_1000_NS6detail15normal_iteratorINSD_10device_ptrIdEEEEPdjS9_ddNS7_10__identityEEEvT0_T1_T2_T3_T4_T6_E12temp_storage+40];
	add.f64 	%fd145, %fd143, %fd144;
	ld.shared.f64 	%fd146, [_ZZN3cub18CUB_300001_SM_10006detail6reduce28DeviceReduceSingleTileKernelINS2_10policy_hubIdjN4cuda3std3__44plusIdEEE10Policy1000EN6thrust24THRUST_300001_SM_1000_NS6detail15normal_iteratorINSD_10device_ptrIdEEEEPdjS9_ddNS7_10__identityEEEvT0_T1_T2_T3_T4_T6_E12temp_storage+48];
	add.f64 	%fd147, %fd145, %fd146;
	ld.shared.f64 	%fd148, [_ZZN3cub18CUB_300001_SM_10006detail6reduce28DeviceReduceSingleTileKernelINS2_10policy_hubIdjN4cuda3std3__44plusIdEEE10Policy1000EN6thrust24THRUST_300001_SM_1000_NS6detail15normal_iteratorINSD_10device_ptrIdEEEEPdjS9_ddNS7_10__identityEEEvT0_T1_T2_T3_T4_T6_E12temp_storage+56];
	add.f64 	%fd149, %fd147, %fd148;
	ld.shared.f64 	%fd150, [_ZZN3cub18CUB_300001_SM_10006detail6reduce28DeviceReduceSingleTileKernelINS2_10policy_hubIdjN4cuda3std3__44plusIdEEE10Policy1000EN6thrust24THRUST_300001_SM_1000_NS6detail15normal_iteratorINSD_10device_ptrIdEEEEPdjS9_ddNS7_10__identityEEEvT0_T1_T2_T3_T4_T6_E12temp_storage+64];
	add.f64 	%fd151, %fd149, %fd150;
	ld.shared.f64 	%fd152, [_ZZN3cub18CUB_300001_SM_10006detail6reduce28DeviceReduceSingleTileKernelINS2_10policy_hubIdjN4cuda3std3__44plusIdEEE10Policy1000EN6thrust24THRUST_300001_SM_1000_NS6detail15normal_iteratorINSD_10device_ptrIdEEEEPdjS9_ddNS7_10__identityEEEvT0_T1_T2_T3_T4_T6_E12temp_storage+72];
	add.f64 	%fd153, %fd151, %fd152;
	ld.shared.f64 	%fd154, [_ZZN3cub18CUB_300001_SM_10006detail6reduce28DeviceReduceSingleTileKernelINS2_10policy_hubIdjN4cuda3std3__44plusIdEEE10Policy1000EN6thrust24THRUST_300001_SM_1000_NS6detail15normal_iteratorINSD_10device_ptrIdEEEEPdjS9_ddNS7_10__identityEEEvT0_T1_T2_T3_T4_T6_E12temp_storage+80];
	add.f64 	%fd155, %fd153, %fd154;
	ld.shared.f64 	%fd156, [_ZZN3cub18CUB_300001_SM_10006detail6reduce28DeviceReduceSingleTileKernelINS2_10policy_hubIdjN4cuda3std3__44plusIdEEE10Policy1000EN6thrust24THRUST_300001_SM_1000_NS6detail15normal_iteratorINSD_10device_ptrIdEEEEPdjS9_ddNS7_10__identityEEEvT0_T1_T2_T3_T4_T6_E12temp_storage+88];
	add.f64 	%fd157, %fd155, %fd156;
	ld.shared.f64 	%fd158, [_ZZN3cub18CUB_300001_SM_10006detail6reduce28DeviceReduceSingleTileKernelINS2_10policy_hubIdjN4cuda3std3__44plusIdEEE10Policy1000EN6thrust24THRUST_300001_SM_1000_NS6detail15normal_iteratorINSD_10device_ptrIdEEEEPdjS9_ddNS7_10__identityEEEvT0_T1_T2_T3_T4_T6_E12temp_storage+96];
	add.f64 	%fd159, %fd157, %fd158;
	ld.shared.f64 	%fd160, [_ZZN3cub18CUB_300001_SM_10006detail6reduce28DeviceReduceSingleTileKernelINS2_10policy_hubIdjN4cuda3std3__44plusIdEEE10Policy1000EN6thrust24THRUST_300001_SM_1000_NS6detail15normal_iteratorINSD_10device_ptrIdEEEEPdjS9_ddNS7_10__identityEEEvT0_T1_T2_T3_T4_T6_E12temp_storage+104];
	add.f64 	%fd161, %fd159, %fd160;
	ld.shared.f64 	%fd162, [_ZZN3cub18CUB_300001_SM_10006detail6reduce28DeviceReduceSingleTileKernelINS2_10policy_hubIdjN4cuda3std3__44plusIdEEE10Policy1000EN6thrust24THRUST_300001_SM_1000_NS6detail15normal_iteratorINSD_10device_ptrIdEEEEPdjS9_ddNS7_10__identityEEEvT0_T1_T2_T3_T4_T6_E12temp_storage+112];
	add.f64 	%fd163, %fd161, %fd162;
	ld.shared.f64 	%fd164, [_ZZN3cub18CUB_300001_SM_10006detail6reduce28DeviceReduceSingleTileKernelINS2_10policy_hubIdjN4cuda3std3__44plusIdEEE10Policy1000EN6thrust24THRUST_300001_SM_1000_NS6detail15normal_iteratorINSD_10device_ptrIdEEEEPdjS9_ddNS7_10__identityEEEvT0_T1_T2_T3_T4_T6_E12temp_storage+120];
	add.f64 	%fd165, %fd163, %fd164;
	ld.shared.f64 	%fd166, [_ZZN3cub18CUB_300001_SM_10006detail6reduce28DeviceReduceSingleTileKernelINS2_10policy_hubIdjN4cuda3std3__44plusIdEEE10Policy1000EN6thrust24THRUST_300001_SM_1000_NS6detail15normal_iteratorINSD_10device_ptrIdEEEEPdjS9_ddNS7_10__identityEEEvT0_T1_T2_T3_T4_T6_E12temp_storage+128];
	add.f64 	%fd167, %fd165, %fd166;
	ld.shared.f64 	%fd168, [_ZZN3cub18CUB_300001_SM_10006detail6reduce28DeviceReduceSingleTileKernelINS2_10policy_hubIdjN4cuda3std3__44plusIdEEE10Policy1000EN6thrust24THRUST_300001_SM_1000_NS6detail15normal_iteratorINSD_10device_ptrIdEEEEPdjS9_ddNS7_10__identityEEEvT0_T1_T2_T3_T4_T6_E12temp_storage+136];
	add.f64 	%fd169, %fd167, %fd168;
	ld.shared.f64 	%fd170, [_ZZN3cub18CUB_300001_SM_10006detail6reduce28DeviceReduceSingleTileKernelINS2_10policy_hubIdjN4cuda3std3__44plusIdEEE10Policy1000EN6thrust24THRUST_300001_SM_1000_NS6detail15normal_iteratorINSD_10device_ptrIdEEEEPdjS9_ddNS7_10__identityEEEvT0_T1_T2_T3_T4_T6_E12temp_storage+144];
	add.f64 	%fd171, %fd169, %fd170;
	ld.shared.f64 	%fd172, [_ZZN3cub18CUB_300001_SM_10006detail6reduce28DeviceReduceSingleTileKernelINS2_10policy_hubIdjN4cuda3std3__44plusIdEEE10Policy1000EN6thrust24THRUST_300001_SM_1000_NS6detail15normal_iteratorINSD_10device_ptrIdEEEEPdjS9_ddNS7_10__identityEEEvT0_T1_T2_T3_T4_T6_E12temp_storage+152];
	add.f64 	%fd173, %fd171, %fd172;
	ld.shared.f64 	%fd174, [_ZZN3cub18CUB_300001_SM_10006detail6reduce28DeviceReduceSingleTileKernelINS2_10policy_hubIdjN4cuda3std3__44plusIdEEE10Policy1000EN6thrust24THRUST_300001_SM_1000_NS6detail15normal_iteratorINSD_10device_ptrIdEEEEPdjS9_ddNS7_10__identityEEEvT0_T1_T2_T3_T4_T6_E12temp_storage+160];
	add.f64 	%fd175, %fd173, %fd174;
	ld.shared.f64 	%fd176, [_ZZN3cub18CUB_300001_SM_10006detail6reduce28DeviceReduceSingleTileKernelINS2_10policy_hubIdjN4cuda3std3__44plusIdEEE10Policy1000EN6thrust24THRUST_300001_SM_1000_NS6detail15normal_iteratorINSD_10device_ptrIdEEEEPdjS9_ddNS7_10__identityEEEvT0_T1_T2_T3_T4_T6_E12temp_storage+168];
	add.f64 	%fd177, %fd175, %fd176;
	ld.shared.f64 	%fd178, [_ZZN3cub18CUB_300001_SM_10006detail6reduce28DeviceReduceSingleTileKernelINS2_10policy_hubIdjN4cuda3std3__44plusIdEEE10Policy1000EN6thrust24THRUST_300001_SM_1000_NS6detail15normal_iteratorINSD_10device_ptrIdEEEEPdjS9_ddNS7_10__identityEEEvT0_T1_T2_T3_T4_T6_E12temp_storage+176];
	add.f64 	%fd379, %fd177, %fd178;
$L__BB14_50:
	mov.u32 	%r269, %tid.x;
	setp.ne.s32 	%p69, %r269, 0;
	@%p69 bra 	$L__BB14_52;
	add.f64 	%fd357, %fd42, %fd379;
	st.global.f64 	[%rd1], %fd357;
$L__BB14_52:
	ret;

}
	// .globl	_ZN3cub18CUB_300001_SM_10006detail6reduce18DeviceReduceKernelINS2_10policy_hubIdjN4cuda3std3__44plusIdEEE10Policy1000EN6thrust24THRUST_300001_SM_1000_NS6detail15normal_iteratorINSD_10device_ptrIdEEEEjS9_dNS7_10__identityEEEvT0_PT3_T1_NS0_13GridEvenShareISN_EET2_T4_
.visible .entry _ZN3cub18CUB_300001_SM_10006detail6reduce18DeviceReduceKernelINS2_10policy_hubIdjN4cuda3std3__44plusIdEEE10Policy1000EN6thrust24THRUST_300001_SM_1000_NS6detail15normal_iteratorINSD_10device_ptrIdEEEEjS9_dNS7_10__identityEEEvT0_PT3_T1_NS0_13GridEvenShareISN_EET2_T4_(
	.param .align 8 .b8 _ZN3cub18CUB_300001_SM_10006detail6reduce18DeviceReduceKernelINS2_10policy_hubIdjN4cuda3std3__44plusIdEEE10Policy1000EN6thrust24THRUST_300001_SM_1000_NS6detail15normal_iteratorINSD_10device_ptrIdEEEEjS9_dNS7_10__identityEEEvT0_PT3_T1_NS0_13GridEvenShareISN_EET2_T4__param_0[8],
	.param .u64 .ptr .align 1 _ZN3cub18CUB_300001_SM_10006detail6reduce18DeviceReduceKernelINS2_10policy_hubIdjN4cuda3std3__44plusIdEEE10Policy1000EN6thrust24THRUST_300001_SM_1000_NS6detail15normal_iteratorINSD_10device_ptrIdEEEEjS9_dNS7_10__identityEEEvT0_PT3_T1_NS0_13GridEvenShareISN_EET2_T4__param_1,
	.param .u32 _ZN3cub18CUB_300001_SM_10006detail6reduce18DeviceReduceKernelINS2_10policy_hubIdjN4cuda3std3__44plusIdEEE10Policy1000EN6thrust24THRUST_300001_SM_1000_NS6detail15normal_iteratorINSD_10device_ptrIdEEEEjS9_dNS7_10__identityEEEvT0_PT3_T1_NS0_13GridEvenShareISN_EET2_T4__param_2,
	.param .align 4 .b8 _ZN3cub18CUB_300001_SM_10006detail6reduce18DeviceReduceKernelINS2_10policy_hubIdjN4cuda3std3__44plusIdEEE10Policy1000EN6thrust24THRUST_300001_SM_1000_NS6detail15normal_iteratorINSD_10device_ptrIdEEEEjS9_dNS7_10__identityEEEvT0_PT3_T1_NS0_13GridEvenShareISN_EET2_T4__param_3[40],
	.param .align 1 .b8 _ZN3cub18CUB_300001_SM_10006detail6reduce18DeviceReduceKernelINS2_10policy_hubIdjN4cuda3std3__44plusIdEEE10Policy1000EN6thrust24THRUST_300001_SM_1000_NS6detail15normal_iteratorINSD_10device_ptrIdEEEEjS9_dNS7_10__identityEEEvT0_PT3_T1_NS0_13GridEvenShareISN_EET2_T4__param_4[1],
	.param .align 1 .b8 _ZN3cub18CUB_300001_SM_10006detail6reduce18DeviceReduceKernelINS2_10policy_hubIdjN4cuda3std3__44plusIdEEE10Policy1000EN6thrust24THRUST_300001_SM_1000_NS6detail15normal_iteratorINSD_10device_ptrIdEEEEjS9_dNS7_10__identityEEEvT0_PT3_T1_NS0_13GridEvenShareISN_EET2_T4__param_5[1]
)
.maxntid 640
{
	.reg .pred 	%p<69>;
	.reg .b16 	%rs<4>;
	.reg .b32 	%r<356>;
	.reg .b64 	%rd<160>;
	.reg .b64 	%fd<376>;
	// demoted variable
	.shared .align 8 .b8 _ZZN3cub18CUB_300001_SM_10006detail6reduce18DeviceReduceKernelINS2_10policy_hubIdjN4cuda3std3__44plusIdEEE10Policy1000EN6thrust24THRUST_300001_SM_1000_NS6detail15normal_iteratorINSD_10device_ptrIdEEEEjS9_dNS7_10__identityEEEvT0_PT3_T1_NS0_13GridEvenShareISN_EET2_T4_E12temp_storage[192];
	ld.param.u32 	%r1, [_ZN3cub18CUB_300001_SM_10006detail6reduce18DeviceReduceKernelINS2_10policy_hubIdjN4cuda3std3__44plusIdEEE10Policy1000EN6thrust24THRUST_300001_SM_1000_NS6detail15normal_iteratorINSD_10device_ptrIdEEEEjS9_dNS7_10__identityEEEvT0_PT3_T1_NS0_13GridEvenShareISN_EET2_T4__param_3+20];
	ld.param.u32 	%r2, [_ZN3cub18CUB_300001_SM_10006detail6reduce18DeviceReduceKernelINS2_10policy_hubIdjN4cuda3std3__44plusIdEEE10Policy1000EN6thrust24THRUST_300001_SM_1000_NS6detail15normal_iteratorINSD_10device_ptrIdEEEEjS9_dNS7_10__identityEEEvT0_PT3_T1_NS0_13GridEvenShareISN_EET2_T4__param_3+24];
	ld.param.u64 	%rd3, [_ZN3cub18CUB_300001_SM_10006detail6reduce18DeviceReduceKernelINS2_10policy_hubIdjN4cuda3std3__44plusIdEEE10Policy1000EN6thrust24THRUST_300001_SM_1000_NS6detail15normal_iteratorINSD_10device_ptrIdEEEEjS9_dNS7_10__identityEEEvT0_PT3_T1_NS0_13GridEvenShareISN_EET2_T4__param_0];
	cvta.to.global.u64 	%rd1, %rd3;
	mov.u32 	%r3, %ctaid.x;
	mul.lo.s32 	%r4, %r2, 5120;
	mul.lo.s32 	%r347, %r3, 5120;
	sub.s32 	%r6, %r1, %r347;
	setp.gt.u32 	%p1, %r6, 5119;
	@%p1 bra 	$L__BB15_26;
	mov.u32 	%r7, %tid.x;
	setp.ge.u32 	%p23, %r7, %r6;
	mov.f64 	%fd364, 0d0000000000000000;
	mov.u32 	%r338, %r7;
	@%p23 bra 	$L__BB15_3;
	add.s32 	%r181, %r347, %r7;
	mul.wide.u32 	%rd76, %r181, 8;
	add.s64 	%rd77, %rd1, %rd76;
	ld.global.f64 	%fd364, [%rd77];
	add.s32 	%r338, %r7, 640;
$L__BB15_3:
	setp.ge.u32 	%p24, %r338, %r6;
	@%p24 bra 	$L__BB15_17;
	not.b32 	%r182, %r338;
	add.s32 	%r183, %r1, %r182;
	sub.s32 	%r184, %r183, %r347;
	mul.hi.u32 	%r185, %r184, -858993459;
	shr.u32 	%r186, %r185, 9;
	add.s32 	%r10, %r186, 1;
	and.b32  	%r11, %r10, 15;
	setp.lt.u32 	%p25, %r184, 9600;
	@%p25 bra 	$L__BB15_8;
	add.s32 	%r337, %r338, 5120;
	add.s32 	%r336, %r338, %r347;
	and.b32  	%r187, %r10, 16777200;
	neg.s32 	%r335, %r187;
$L__BB15_6:
	.pragma "nounroll";
	mul.wide.u32 	%rd78, %r336, 8;
	add.s64 	%rd79, %rd1, %rd78;
	ld.global.f64 	%fd179, [%rd79];
	add.f64 	%fd180, %fd364, %fd179;
	add.s32 	%r188, %r336, 640;
	mul.wide.u32 	%rd80, %r188, 8;
	add.s64 	%rd81, %rd1, %rd80;
	ld.global.f64 	%fd181, [%rd81];
	add.f64 	%fd182, %fd180, %fd181;
	add.s32 	%r189, %r336, 1280;
	mul.wide.u32 	%rd82, %r189, 8;
	add.s64 	%rd83, %rd1, %rd82;
	ld.global.f64 	%fd183, [%rd83];
	add.f64 	%fd184, %fd182, %fd183;
	add.s32 	%r190, %r336, 1920;
	mul.wide.u32 	%rd84, %r190, 8;
	add.s64 	%rd85, %rd1, %rd84;
	ld.global.f64 	%fd185, [%rd85];
	add.f64 	%fd186, %fd184, %fd185;
	add.s32 	%r191, %r336, 2560;
	mul.wide.u32 	%rd86, %r191, 8;
	add.s64 	%rd87, %rd1, %rd86;
	ld.global.f64 	%fd187, [%rd87];
	add.f64 	%fd188, %fd186, %fd187;
	add.s32 	%r192, %r336, 3200;
	mul.wide.u32 	%rd88, %r192, 8;
	add.s64 	%rd89, %rd1, %rd88;
	ld.global.f64 	%fd189, [%rd89];
	add.f64 	%fd190, %fd188, %fd189;
	add.s32 	%r193, %r336, 3840;
	mul.wide.u32 	%rd90, %r193, 8;
	add.s64 	%rd91, %rd1, %rd90;
	ld.global.f64 	%fd191, [%rd91];
	add.f64 	%fd192, %fd190, %fd191;
	add.s32 	%r194, %r336, 4480;
	mul.wide.u32 	%rd92, %r194, 8;
	add.s64 	%rd93, %rd1, %rd92;
	ld.global.f64 	%fd193, [%rd93];
	add.f64 	%fd194, %fd192, %fd193;
	add.s32 	%r195, %r336, 5120;
	mul.wide.u32 	%rd94, %r195, 8;
	add.s64 	%rd95, %rd1, %rd94;
	ld.global.f64 	%fd195, [%rd95];
	add.f64 	%fd196, %fd194, %fd195;
	add.s32 	%r196, %r336, 5760;
	mul.wide.u32 	%rd96, %r196, 8;
	add.s64 	%rd97, %rd1, %rd96;
	ld.global.f64 	%fd197, [%rd97];
	add.f64 	%fd198, %fd196, %fd197;
	add.s32 	%r197, %r336, 6400;
	mul.wide.u32 	%rd98, %r197, 8;
	add.s64 	%rd99, %rd1, %rd98;
	ld.global.f64 	%fd199, [%rd99];
	add.f64 	%fd200, %fd198, %fd199;
	add.s32 	%r198, %r336, 7040;
	mul.wide.u32 	%rd100, %r198, 8;
	add.s64 	%rd101, %rd1, %rd100;
	ld.global.f64 	%fd201, [%rd101];
	add.f64 	%fd202, %fd200, %fd201;
	add.s32 	%r199, %r336, 7680;
	mul.wide.u32 	%rd102, %r199, 8;
	add.s64 	%rd103, %rd1, %rd102;
	ld.global.f64 	%fd203, [%rd103];
	add.f64 	%fd204, %fd202, %fd203;
	add.s32 	%r200, %r336, 8320;
	mul.wide.u32 	%rd104, %r200, 8;
	add.s64 	%rd105, %rd1, %rd104;
	ld.global.f64 	%fd205, [%rd105];
	add.f64 	%fd206, %fd204, %fd205;
	add.s32 	%r201, %r336, 8960;
	mul.wide.u32 	%rd106, %r201, 8;
	add.s64 	%rd107, %rd1, %rd106;
	ld.global.f64 	%fd207, [%rd107];
	add.f64 	%fd208, %fd206, %fd207;
	add.s32 	%r202, %r336, 9600;
	mul.wide.u32 	%rd108, %r202, 8;
	add.s64 	%rd109, %rd1, %rd108;
	ld.global.f64 	%fd209, [%rd109];
	add.f64 	%fd364, %fd208, %fd209;
	add.s32 	%r337, %r337, 10240;
	add.s32 	%r336, %r336, 10240;
	add.s32 	%r335, %r335, 16;
	setp.ne.s32 	%p26, %r335, 0;
	@%p26 bra 	$L__BB15_6;
	add.s32 	%r338, %r337, -5120;
$L__BB15_8:
	setp.eq.s32 	%p27, %r11, 0;
	@%p27 bra 	$L__BB15_17;
	and.b32  	%r23, %r10, 7;
	setp.lt.u32 	%p28, %r11, 8;
	@%p28 bra 	$L__BB15_11;
	add.s32 	%r203, %r338, %r347;
	mul.wide.u32 	%rd110, %r203, 8;
	add.s64 	%rd111, %rd1, %rd110;
	ld.global.f64 	%fd211, [%rd111];
	add.f64 	%fd212, %fd364, %fd211;
	add.s32 	%r204, %r203, 640;
	mul.wide.u32 	%rd112, %r204, 8;
	add.s64 	%rd113, %rd1, %rd112;
	ld.global.f64 	%fd213, [%rd113];
	add.f64 	%fd214, %fd212, %fd213;
	add.s32 	%r205, %r203, 1280;
	mul.wide.u32 	%rd114, %r205, 8;
	add.s64 	%rd115, %rd1, %rd114;
	ld.global.f64 	%fd215, [%rd115];
	add.f64 	%fd216, %fd214, %fd215;
	add.s32 	%r206, %r203, 1920;
	mul.wide.u32 	%rd116, %r206, 8;
	add.s64 	%rd117, %rd1, %rd116;
	ld.global.f64 	%fd217, [%rd117];
	add.f64 	%fd218, %fd216, %fd217;
	add.s32 	%r207, %r203, 2560;
	mul.wide.u32 	%rd118, %r207, 8;
	add.s64 	%rd119, %rd1, %rd118;
	ld.global.f64 	%fd219, [%rd119];
	add.f64 	%fd220, %fd218, %fd219;
	add.s32 	%r208, %r203, 3200;
	mul.wide.u32 	%rd120, %r208, 8;
	add.s64 	%rd121, %rd1, %rd120;
	ld.global.f64 	%fd221, [%rd121];
	add.f64 	%fd222, %fd220, %fd221;
	add.s32 	%r209, %r203, 3840;
	mul.wide.u32 	%rd122, %r209, 8;
	add.s64 	%rd123, %rd1, %rd122;
	ld.global.f64 	%fd223, [%rd123];
	add.f64 	%fd224, %fd222, %fd223;
	add.s32 	%r210, %r203, 4480;
	mul.wide.u32 	%rd124, %r210, 8;
	add.s64 	%rd125, %rd1, %rd124;
	ld.global.f64 	%fd225, [%rd125];
	add.f64 	%fd364, %fd224, %fd225;
	add.s32 	%r338, %r338, 5120;
$L__BB15_11:
	setp.eq.s32 	%p29, %r23, 0;
	@%p29 bra 	$L__BB15_17;
	and.b32  	%r26, %r10, 3;
	setp.lt.u32 	%p30, %r23, 4;
	@%p30 bra 	$L__BB15_14;
	add.s32 	%r211, %r338, %r347;
	mul.wide.u32 	%rd126, %r211, 8;
	add.s64 	%rd127, %rd1, %rd126;
	ld.global.f64 	%fd227, [%rd127];
	add.f64 	%fd228, %fd364, %fd227;
	add.s32 	%r212, %r211, 640;
	mul.wide.u32 	%rd128, %r212, 8;
	add.s64 	%rd129, %rd1, %rd128;
	ld.global.f64 	%fd229, [%rd129];
	add.f64 	%fd230, %fd228, %fd229;
	add.s32 	%r213, %r211, 1280;
	mul.wide.u32 	%rd130, %r213, 8;
	add.s64 	%rd131, %rd1, %rd130;
	ld.global.f64 	%fd231, [%rd131];
	add.f64 	%fd232, %fd230, %fd231;
	add.s32 	%r214, %r211, 1920;
	mul.wide.u32 	%rd132, %r214, 8;
	add.s64 	%rd133, %rd1, %rd132;
	ld.global.f64 	%fd233, [%rd133];
	add.f64 	%fd364, %fd232, %fd233;
	add.s32 	%r338, %r338, 2560;
$L__BB15_14:
	setp.eq.s32 	%p31, %r26, 0;
	@%p31 bra 	$L__BB15_17;
	add.s32 	%r342, %r338, %r347;
	neg.s32 	%r341, %r26;
$L__BB15_16:
	.pragma "nounroll";
	mul.wide.u32 	%rd134, %r342, 8;
	add.s64 	%rd135, %rd1, %rd134;
	ld.global.f64 	%fd234, [%rd135];
	add.f64 	%fd364, %fd364, %fd234;
	add.s32 	%r342, %r342, 640;
	add.s32 	%r341, %r341, 1;
	setp.ne.s32 	%p32, %r341, 0;
	@%p32 bra 	$L__BB15_16;
$L__BB15_17:
	setp.lt.u32 	%p33, %r6, 640;
	@%p33 bra 	$L__BB15_22;
	// begin inline asm
	mov.u32 %r278, %laneid;
	// end inline asm
	mov.b64 	%rd146, %fd364;
	mov.b64 	{%r280, %r285}, %rd146;
	mov.b32 	%r286, 1;
	mov.b32 	%r327, 31;
	mov.b32 	%r328, -1;
	// begin inline asm
	shfl.sync.down.b32 %r279, %r280, %r286, %r327, %r328;
	// end inline asm
	// begin inline asm
	shfl.sync.down.b32 %r284, %r285, %r286, %r327, %r328;
	// end inline asm
	mov.b64 	%rd147, {%r279, %r284};
	mov.b64 	%fd305, %rd147;
	setp.gt.s32 	%p61, %r278, 30;
	add.f64 	%fd306, %fd364, %fd305;
	selp.f64 	%fd307, %fd364, %fd306, %p61;
	mov.b64 	%rd148, %fd307;
	mov.b64 	{%r290, %r295}, %rd148;
	mov.b32 	%r296, 2;
	// begin inline asm
	shfl.sync.down.b32 %r289, %r290, %r296, %r327, %r328;
	// end inline asm
	// begin inline asm
	shfl.sync.down.b32 %r294, %r295, %r296, %r327, %r328;
	// end inline asm
	mov.b64 	%rd149, {%r289, %r294};
	mov.b64 	%fd308, %rd149;
	setp.gt.s32 	%p62, %r278, 29;
	add.f64 	%fd309, %fd307, %fd308;
	selp.f64 	%fd310, %fd307, %fd309, %p62;
	mov.b64 	%rd150, %fd310;
	mov.b64 	{%r300, %r305}, %rd150;
	mov.b32 	%r306, 4;
	// begin inline asm
	shfl.sync.down.b32 %r299, %r300, %r306, %r327, %r328;
	// end inline asm
	// begin inline asm
	shfl.sync.down.b32 %r304, %r305, %r306, %r327, %r328;
	// end inline asm
	mov.b64 	%rd151, {%r299, %r304};
	mov.b64 	%fd311, %rd151;
	setp.gt.s32 	%p63, %r278, 27;
	add.f64 	%fd312, %fd310, %fd311;
	selp.f64 	%fd313, %fd310, %fd312, %p63;
	mov.b64 	%rd152, %fd313;
	mov.b64 	{%r310, %r315}, %rd152;
	mov.b32 	%r316, 8;
	// begin inline asm
	shfl.sync.down.b32 %r309, %r310, %r316, %r327, %r328;
	// end inline asm
	// begin inline asm
	shfl.sync.down.b32 %r314, %r315, %r316, %r327, %r328;
	// end inline asm
	mov.b64 	%rd153, {%r309, %r314};
	mov.b64 	%fd314, %rd153;
	setp.gt.s32 	%p64, %r278, 23;
	add.f64 	%fd315, %fd313, %fd314;
	selp.f64 	%fd316, %fd313, %fd315, %p64;
	mov.b64 	%rd154, %fd316;
	mov.b64 	{%r320, %r325}, %rd154;
	mov.b32 	%r326, 16;
	// begin inline asm
	shfl.sync.down.b32 %r319, %r320, %r326, %r327, %r328;
	// end inline asm
	// begin inline asm
	shfl.sync.down.b32 %r324, %r325, %r326, %r327, %r328;
	// end inline asm
	mov.b64 	%rd155, {%r319, %r324};
	mov.b64 	%fd317, %rd155;
	setp.gt.s32 	%p65, %r278, 15;
	add.f64 	%fd16, %fd316, %fd317;
	selp.f64 	%fd375, %fd316, %fd16, %p65;
	setp.ne.s32 	%p66, %r278, 0;
	@%p66 bra 	$L__BB15_20;
	shr.u32 	%r329, %r7, 2;
	and.b32  	%r330, %r329, 248;
	mov.u32 	%r331, _ZZN3cub18CUB_300001_SM_10006detail6reduce18DeviceReduceKernelINS2_10policy_hubIdjN4cuda3std3__44plusIdEEE10Policy1000EN6thrust24THRUST_300001_SM_1000_NS6detail15normal_iteratorINSD_10device_ptrIdEEEEjS9_dNS7_10__identityEEEvT0_PT3_T1_NS0_13GridEvenShareISN_EET2_T4_E12temp_storage;
	add.s32 	%r332, %r331, %r330;
	st.shared.f64 	[%r332+24], %fd16;
$L__BB15_20:
	bar.sync 	0;
	setp.ne.s32 	%p67, %r7, 0;
	@%p67 bra 	$L__BB15_48;
	ld.shared.f64 	%fd318, [_ZZN3cub18CUB_300001_SM_10006detail6reduce18DeviceReduceKernelINS2_10policy_hubIdjN4cuda3std3__44plusIdEEE10Policy1000EN6thrust24THRUST_300001_SM_1000_NS6detail15normal_iteratorINSD_10device_ptrIdEEEEjS9_dNS7_10__identityEEEvT0_PT3_T1_NS0_13GridEvenShareISN_EET2_T4_E12temp_storage+32];
	add.f64 	%fd319, %fd375, %fd318;
	ld.shared.f64 	%fd320, [_ZZN3cub18CUB_300001_SM_10006detail6reduce18DeviceReduceKernelINS2_10policy_hubIdjN4cuda3std3__44plusIdEEE10Policy1000EN6thrust24THRUST_300001_SM_1000_NS6detail15normal_iteratorINSD_10device_ptrIdEEEEjS9_dNS7_10__identityEEEvT0_PT3_T1_NS0_13GridEvenShareISN_EET2_T4_E12temp_storage+40];
	add.f64 	%fd321, %fd319, %fd320;
	ld.shared.f64 	%fd322, [_ZZN3cub18CUB_300001_SM_10006detail6reduce18DeviceReduceKernelINS2_10policy_hubIdjN4cuda3std3__44plusIdEEE10Policy1000EN6thrust24THRUST_300001_SM_1000_NS6detail15normal_iteratorINSD_10device_ptrIdEEEEjS9_dNS7_10__identityEEEvT0_PT3_T1_NS0_13GridEvenShareISN_EET2_T4_E12temp_storage+48];
	add.f64 	%fd323, %fd321, %fd322;
	ld.shared.f64 	%fd324, [_ZZN3cub18CUB_300001_SM_10006detail6reduce18DeviceReduceKernelINS2_10policy_hubIdjN4cuda3std3__44plusIdEEE10Policy1000EN6thrust24THRUST_300001_SM_1000_NS6detail15normal_iteratorINSD_10device_ptrIdEEEEjS9_dNS7_10__identityEEEvT0_PT3_T1_NS0_13GridEvenShareISN_EET2_T4_E12temp_storage+56];
	add.f64 	%fd325, %fd323, %fd324;
	ld.shared.f64 	%fd326, [_ZZN3cub18CUB_300001_SM_10006detail6reduce18DeviceReduceKernelINS2_10policy_hubIdjN4cuda3std3__44plusIdEEE10Policy1000EN6thrust24THRUST_300001_SM_1000_NS6detail15normal_iteratorINSD_10device_ptrIdEEEEjS9_dNS7_10__identityEEEvT0_PT3_T1_NS0_13GridEvenShareISN_EET2_T4_E12temp_storage+64];
	add.f64 	%fd327, %fd325, %fd326;
	ld.shared.f64 	%fd328, [_ZZN3cub18CUB_300001_SM_10006detail6reduce18DeviceReduceKernelINS2_10policy_hubIdjN4cuda3std3__44plusIdEEE10Policy1000EN6thrust24THRUST_300001_SM_1000_NS6detail15normal_iteratorINSD_10device_ptrIdEEEEjS9_dNS7_10__identityEEEvT0_PT3_T1_NS0_13GridEvenShareISN_EET2_T4_E12temp_storage+72];
	add.f64 	%fd329, %fd327, %fd328;
	ld.shared.f64 	%fd330, [_ZZN3cub18CUB_300001_SM_10006detail6reduce18DeviceReduceKernelINS2_10policy_hubIdjN4cuda3std3__44plusIdEEE10Policy1000EN6thrust24THRUST_300001_SM_1000_NS6detail15normal_iteratorINSD_10device_ptrIdEEEEjS9_dNS7_10__identityEEEvT0_PT3_T1_NS0_13GridEvenShareISN_EET2_T4_E12temp_storage+80];
	add.f64 	%fd331, %fd329, %fd330;
	ld.shared.f64 	%fd332, [_ZZN3cub18CUB_300001_SM_10006detail6reduce18DeviceReduceKernelINS2_10policy_hubIdjN4cuda3std3__44plusIdEEE10Policy1000EN6thrust24THRUST_300001_SM_1000_NS6detail15normal_iteratorINSD_10device_ptrIdEEEEjS9_dNS7_10__identityEEEvT0_PT3_T1_NS0_13GridEvenShareISN_EET2_T4_E12temp_storage+88];
	add.f64 	%fd333, %fd331, %fd332;
	ld.shared.f64 	%fd334, [_ZZN3cub18CUB_300001_SM_10006detail6reduce18DeviceReduceKernelINS2_10policy_hubIdjN4cuda3std3__44plusIdEEE10Policy1000EN6thrust24THRUST_300001_SM_1000_NS6detail15normal_iteratorINSD_10device_ptrIdEEEEjS9_dNS7_10__identityEEEvT0_PT3_T1_NS0_13GridEvenShareISN_EET2_T4_E12temp_storage+96];
	add.f64 	%fd335, %fd333, %fd334;
	ld.shared.f64 	%fd336, [_ZZN3cub18CUB_300001_SM_10006detail6reduce18DeviceReduceKernelINS2_10policy_hubIdjN4cuda3std3__44plusIdEEE10Policy1000EN6thrust24THRUST_300001_SM_1000_NS6detail15normal_iteratorINSD_10device_ptrIdEEEEjS9_dNS7_10__identityEEEvT0_PT3_T1_NS0_13GridEvenShareISN_EET2_T4_E12temp_storage+104];
	add.f64 	%fd337, %fd335, %fd336;
	ld.shared.f64 	%fd338, [_ZZN3cub18CUB_300001_SM_10006detail6reduce18DeviceReduceKernelINS2_10policy_hubIdjN4cuda3std3__44plusIdEEE10Policy1000EN6thrust24THRUST_300001_SM_1000_NS6detail15normal_iteratorINSD_10device_ptrIdEEEEjS9_dNS7_10__identityEEEvT0_PT3_T1_NS0_13GridEvenShareISN_EET2_T4_E12temp_storage+112];
	add.f64 	%fd339, %fd337, %fd338;
	ld.shared.f64 	%fd340, [_ZZN3cub18CUB_300001_SM_10006detail6reduce18DeviceReduceKernelINS2_10policy_hubIdjN4cuda3std3__44plusIdEEE10Policy1000EN6thrust24THRUST_300001_SM_1000_NS6detail15normal_iteratorINSD_10device_ptrIdEEEEjS9_dNS7_10__identityEEEvT0_PT3_T1_NS0_13GridEvenShareISN_EET2_T4_E12temp_storage+120];
	add.f64 	%fd341, %fd339, %fd340;
	ld.shared.f64 	%fd342, [_ZZN3cub18CUB_300001_SM_10006detail6reduce18DeviceReduceKernelINS2_10policy_hubIdjN4cuda3std3__44plusIdEEE10Policy1000EN6thrust24THRUST_300001_SM_1000_NS6detail15normal_iteratorINSD_10device_ptrIdEEEEjS9_dNS7_10__identityEEEvT0_PT3_T1_NS0_13GridEvenShareISN_EET2_T4_E12temp_storage+128];
	add.f64 	%fd343, %fd341, %fd342;
	ld.shared.f64 	%fd344, [_ZZN3cub18CUB_300001_SM_10006detail6reduce18DeviceReduceKernelINS2_10policy_hubIdjN4cuda3std3__44plusIdEEE10Policy1000EN6thrust24THRUST_300001_SM_1000_NS6detail15normal_iteratorINSD_10device_ptrIdEEEEjS9_dNS7_10__identityEEEvT0_PT3_T1_NS0_13GridEvenShareISN_EET2_T4_E12temp_storage+136];
	add.f64 	%fd345, %fd343, %fd344;
	ld.shared.f64 	%fd346, [_ZZN3cub18CUB_300001_SM_10006detail6reduce18DeviceReduceKernelINS2_10policy_hubIdjN4cuda3std3__44plusIdEEE10Policy1000EN6thrust24THRUST_300001_SM_1000_NS6detail15normal_iteratorINSD_10device_ptrIdEEEEjS9_dNS7_10__identityEEEvT0_PT3_T1_NS0_13GridEvenShareISN_EET2_T4_E12temp_storage+144];
	add.f64 	%fd347, %fd345, %fd346;
	ld.shared.f64 	%fd348, [_ZZN3cub18CUB_300001_SM_10006detail6reduce18DeviceReduceKernelINS2_10policy_hubIdjN4cuda3std3__44plusIdEEE10Policy1000EN6thrust24THRUST_300001_SM_1000_NS6detail15normal_iteratorINSD_10device_ptrIdEEEEjS9_dNS7_10__identityEEEvT0_PT3_T1_NS0_13GridEvenShareISN_EET2_T4_E12temp_storage+152];
	add.f64 	%fd349, %fd347, %fd348;
	ld.shared.f64 	%fd350, [_ZZN3cub18CUB_300001_SM_10006detail6reduce18DeviceReduceKernelINS2_10policy_hubIdjN4cuda3std3__44plusIdEEE10Policy1000EN6thrust24THRUST_300001_SM_1000_NS6detail15normal_iteratorINSD_10device_ptrIdEEEEjS9_dNS7_10__identityEEEvT0_PT3_T1_NS0_13GridEvenShareISN_EET2_T4_E12temp_storage+160];
	add.f64 	%fd351, %fd349, %fd350;
	ld.shared.f64 	%fd352, [_ZZN3cub18CUB_300001_SM_10006detail6reduce18DeviceReduceKernelINS2_10policy_hubIdjN4cuda3std3__44plusIdEEE10Policy1000EN6thrust24THRUST_300001_SM_1000_NS6detail15normal_iteratorINSD_10device_ptrIdEEEEjS9_dNS7_10__identityEEEvT0_PT3_T1_NS0_13GridEvenShareISN_EET2_T4_E12temp_storage+168];
	add.f64 	%fd353, %fd351, %fd352;
	ld.shared.f64 	%fd354, [_ZZN3cub18CUB_300001_SM_10006detail6reduce18DeviceReduceKernelINS2_10policy_hubIdjN4cuda3std3__44plusIdEEE10Policy1000EN6thrust24THRUST_300001_SM_1000_NS6detail15normal_iteratorINSD_10device_ptrIdEEEEjS9_dNS7_10__identityEEEvT0_PT3_T1_NS0_13GridEvenShareISN_EET2_T4_E12temp_storage+176];
	add.f64 	%fd375, %fd353, %fd354;
	bra.uni 	$L__BB15_48;
$L__BB15_22:
	// begin inline asm
	mov.u32 %r215, %laneid;
	// end inline asm
	and.b32  	%r266, %r7, 992;
	add.s32 	%r267, %r266, 32;
	setp.gt.u32 	%p34, %r267, %r6;
	not.b32 	%r268, %r266;
	add.s32 	%r269, %r6, %r268;
	selp.b32 	%r264, %r269, 31, %p34;
	mov.b64 	%rd136, %fd364;
	mov.b64 	{%r217, %r222}, %rd136;
	mov.b32 	%r223, 1;
	mov.b32 	%r265, -1;
	// begin inline asm
	shfl.sync.down.b32 %r216, %r217, %r223, %r264, %r265;
	// end inline asm
	// begin inline asm
	shfl.sync.down.b32 %r221, %r222, %r223, %r264, %r265;
	// end inline asm
	mov.b64 	%rd137, {%r216, %r221};
	mov.b64 	%fd235, %rd137;
	setp.lt.s32 	%p35, %r215, %r264;
	add.f64 	%fd236, %fd364, %fd235;
	selp.f64 	%fd237, %fd236, %fd364, %p35;
	mov.b64 	%rd138, %fd237;
	mov.b64 	{%r227, %r232}, %rd138;
	mov.b32 	%r233, 2;
	// begin inline asm
	shfl.sync.down.b32 %r226, %r227, %r233, %r264, %r265;
	// end inline asm
	// begin inline asm
	shfl.sync.down.b32 %r231, %r232, %r233, %r264, %r265;
	// end inline asm
	mov.b64 	%rd139, {%r226, %r231};
	mov.b64 	%fd238, %rd139;
	add.s32 	%r270, %r215, 2;
	setp.gt.s32 	%p36, %r270, %r264;
	add.f64 	%fd239, %fd237, %fd238;
	selp.f64 	%fd240, %fd237, %fd239, %p36;
	mov.b64 	%rd140, %fd240;
	mov.b64 	{%r237, %r242}, %rd140;
	mov.b32 	%r243, 4;
	// begin inline asm
	shfl.sync.down.b32 %r236, %r237, %r243, %r264, %r265;
	// end inline asm
	// begin inline asm
	shfl.sync.down.b32 %r241, %r242, %r243, %r264, %r265;
	// end inline asm
	mov.b64 	%rd141, {%r236, %r241};
	mov.b64 	%fd241, %rd141;
	add.s32 	%r271, %r215, 4;
	setp.gt.s32 	%p37, %r271, %r264;
	add.f64 	%fd242, %fd240, %fd241;
	selp.f64 	%fd243, %fd240, %fd242, %p37;
	mov.b64 	%rd142, %fd243;
	mov.b64 	{%r247, %r252}, %rd142;
	mov.b32 	%r253, 8;
	// begin inline asm
	shfl.sync.down.b32 %r246, %r247, %r253, %r264, %r265;
	// end inline asm
	// begin inline asm
	shfl.sync.down.b32 %r251, %r252, %r253, %r264, %r265;
	// end inline asm
	mov.b64 	%rd143, {%r246, %r251};
	mov.b64 	%fd244, %rd143;
	add.s32 	%r272, %r215, 8;
	setp.gt.s32 	%p38, %r272, %r264;
	add.f64 	%fd245, %fd243, %fd244;
	selp.f64 	%fd246, %fd243, %fd245, %p38;
	mov.b64 	%rd144, %fd246;
	mov.b64 	{%r257, %r262}, %rd144;
	mov.b32 	%r263, 16;
	// begin inline asm
	shfl.sync.down.b32 %r256, %r257, %r263, %r264, %r265;
	// end inline asm
	// begin inline asm
	shfl.sync.down.b32 %r261, %r262, %r263, %r264, %r265;
	// end inline asm
	mov.b64 	%rd145, {%r256, %r261};
	mov.b64 	%fd247, %rd145;
	add.s32 	%r273, %r215, 16;
	setp.gt.s32 	%p39, %r273, %r264;
	add.f64 	%fd248, %fd246, %fd247;
	selp.f64 	%fd375, %fd246, %fd248, %p39;
	setp.ne.s32 	%p40, %r215, 0;
	@%p40 bra 	$L__BB15_24;
	shr.u32 	%r274, %r7, 2;
	and.b32  	%r275, %r274, 248;
	mov.u32 	%r276, _ZZN3cub18CUB_300001_SM_10006detail6reduce18DeviceReduceKernelINS2_10policy_hubIdjN4cuda3std3__44plusIdEEE10Policy1000EN6thrust24THRUST_300001_SM_1000_NS6detail15normal_iteratorINSD_10device_ptrIdEEEEjS9_dNS7_10__identityEEEvT0_PT3_T1_NS0_13GridEvenShareISN_EET2_T4_E12temp_storage;
	add.s32 	%r277, %r276, %r275;
	st.shared.f64 	[%r277+24], %fd375;
$L__BB15_24:
	bar.sync 	0;
	setp.ne.s32 	%p41, %r7, 0;
	@%p41 bra 	$L__BB15_48;
	setp.gt.u32 	%p42, %r6, 32;
	ld.shared.f64 	%fd249, [_ZZN3cub18CUB_300001_SM_10006detail6reduce18DeviceReduceKernelINS2_10policy_hubIdjN4cuda3std3__44plusIdEEE10Policy1000EN6thrust24THRUST_300001_SM_1000_NS6detail15normal_iteratorINSD_10device_ptrIdEEEEjS9_dNS7_10__identityEEEvT0_PT3_T1_NS0_13GridEvenShareISN_EET2_T4_E12temp_storage+32];
	add.f64 	%fd250, %fd375, %fd249;
	selp.f64 	%fd251, %fd250, %fd375, %p42;
	setp.gt.u32 	%p43, %r6, 64;
	ld.shared.f64 	%fd252, [_ZZN3cub18CUB_300001_SM_10006detail6reduce18DeviceReduceKernelINS2_10policy_hubIdjN4cuda3std3__44plusIdEEE10Policy1000EN6thrust24THRUST_300001_SM_1000_NS6detail15normal_iteratorINSD_10device_ptrIdEEEEjS9_dNS7_10__identityEEEvT0_PT3_T1_NS0_13GridEvenShareISN_EET2_T4_E12temp_storage+40];
	add.f64 	%fd253, %fd252, %fd251;
	selp.f64 	%fd254, %fd253, %fd251, %p43;
	setp.gt.u32 	%p44, %r6, 96;
	ld.shared.f64 	%fd255, [_ZZN3cub18CUB_300001_SM_10006detail6reduce18DeviceReduceKernelINS2_10policy_hubIdjN4cuda3std3__44plusIdEEE10Policy1000EN6thrust24THRUST_300001_SM_1000_NS6detail15normal_iteratorINSD_10device_ptrIdEEEEjS9_dNS7_10__identityEEEvT0_PT3_T1_NS0_13GridEvenShareISN_EET2_T4_E12temp_storage+48];
	add.f64 	%fd256, %fd255, %fd254;
	selp.f64 	%fd257, %fd256, %fd254, %p44;
	setp.gt.u32 	%p45, %r6, 128;
	ld.shared.f64 	%fd258, [_ZZN3cub18CUB_300001_SM_10006detail6reduce18DeviceReduceKernelINS2_10policy_hubIdjN4cuda3std3__44plusIdEEE10Policy1000EN6thrust24THRUST_300001_SM_1000_NS6detail15normal_iteratorINSD_10device_ptrIdEEEEjS9_dNS7_10__identityEEEvT0_PT3_T1_NS0_13GridEvenShareISN_EET2_T4_E12temp_storage+56];
	add.f64 	%fd259, %fd258, %fd257;
	selp.f64 	%fd260, %fd259, %fd257, %p45;
	setp.gt.u32 	%p46, %r6, 160;
	ld.shared.f64 	%fd261, [_ZZN3cub18CUB_300001_SM_10006detail6reduce18DeviceReduceKernelINS2_10policy_hubIdjN4cuda3std3__44plusIdEEE10Policy1000EN6thrust24THRUST_300001_SM_1000_NS6detail15normal_iteratorINSD_10device_ptrIdEEEEjS9_dNS7_10__identityEEEvT0_PT3_T1_NS0_13GridEvenShareISN_EET2_T4_E12temp_storage+64];
	add.f64 	%fd262, %fd261, %fd260;
	selp.f64 	%fd263, %fd262, %fd260, %p46;
	setp.gt.u32 	%p47, %r6, 192;
	ld.shared.f64 	%fd264, [_ZZN3cub18CUB_300001_SM_10006detail6reduce18DeviceReduceKernelINS2_10policy_hubIdjN4cuda3std3__44plusIdEEE10Policy1000EN6thrust24THRUST_300001_SM_1000_NS6detail15normal_iteratorINSD_10device_ptrIdEEEEjS9_dNS7_10__identityEEEvT0_PT3_T1_NS0_13GridEvenShareISN_EET2_T4_E12temp_storage+72];
	add.f64 	%fd265, %fd264, %fd263;
	selp.f64 	%fd266, %fd265, %fd263, %p47;
	setp.gt.u32 	%p48, %r6, 224;
	ld.shared.f64 	%fd267, [_ZZN3cub18CUB_300001_SM_10006detail6reduce18DeviceReduceKernelINS2_10policy_hubIdjN4cuda3std3__44plusIdEEE10Policy1000EN6thrust24THRUST_300001_SM_1000_NS6detail15normal_iteratorINSD_10device_ptrIdEEEEjS9_dNS7_10__identityEEEvT0_PT3_T1_NS0_13GridEvenShareISN_EET2_T4_E12temp_storage+80];
	add.f64 	%fd268, %fd267, %fd266;
	selp.f64 	%fd269, %fd268, %fd266, %p48;
	setp.gt.u32 	%p49, %r6, 256;
	ld.shared.f64 	%fd270, [_ZZN3cub18CUB_300001_SM_10006detail6reduce18DeviceReduceKernelINS2_10policy_hubIdjN4cuda3std3__44plusIdEEE10Policy1000EN6thrust24THRUST_300001_SM_1000_NS6detail15normal_iteratorINSD_10device_ptrIdEEEEjS9_dNS7_10__identityEEEvT0_PT3_T1_NS0_13GridEvenShareISN_EET2_T4_E12temp_storage+88];
	add.f64 	%fd271, %fd270, %fd269;
	selp.f64 	%fd272, %fd271, %fd269, %p49;
	setp.gt.u32 	%p50, %r6, 288;
	ld.shared.f64 	%fd273, [_ZZN3cub18CUB_300001_SM_10006detail6reduce18DeviceReduceKernelINS2_10policy_hubIdjN4cuda3std3__44plusIdEEE10Policy1000EN6thrust24THRUST_300001_SM_1000_NS6detail15normal_iteratorINSD_10device_ptrIdEEEEjS9_dNS7_10__identityEEEvT0_PT3_T1_NS0_13GridEvenShareISN_EET2_T4_E12temp_storage+96];
	add.f64 	%fd274, %fd273, %fd272;
	selp.f64 	%fd275, %fd274, %fd272, %p50;
	setp.gt.u32 	%p51, %r6, 320;
	ld.shared.f64 	%fd276, [_ZZN3cub18CUB_300001_SM_10006detail6reduce18DeviceReduceKernelINS2_10policy_hubIdjN4cuda3std3__44plusIdEEE10Policy1000EN6thrust24THRUST_300001_SM_1000_NS6detail15normal_iteratorINSD_10device_ptrIdEEEEjS9_dNS7_10__identityEEEvT0_PT3_T1_NS0_13GridEvenShareISN_EET2_T4_E12temp_storage+104];
	add.f64 	%fd277, %fd276, %fd275;
	selp.f64 	%fd278, %fd277, %fd275, %p51;
	setp.gt.u32 	%p52, %r6, 352;
	ld.shared.f64 	%fd279, [_ZZN3cub18CUB_300001_SM_10006detail6reduce18DeviceReduceKernelINS2_10policy_hubIdjN4cuda3std3__44plusIdEEE10Policy1000EN6thrust24THRUST_300001_SM_1000_NS6detail15normal_iteratorINSD_10device_ptrIdEEEEjS9_dNS7_10__identityEEEvT0_PT3_T1_NS0_13GridEvenShareISN_EET2_T4_E12temp_storage+112];
	add.f64 	%fd280, %fd279, %fd278;
	selp.f64 	%fd281, %fd280, %fd278, %p52;
	setp.gt.u32 	%p53, %r6, 384;
	ld.shared.f64 	%fd282, [_ZZN3cub18CUB_300001_SM_10006detail6reduce18DeviceReduceKernelINS2_10policy_hubIdjN4cuda3std3__44plusIdEEE10Policy1000EN6thrust24THRUST_300001_SM_1000_NS6detail15normal_iteratorINSD_10device_ptrIdEEEEjS9_dNS7_10__identityEEEvT0_PT3_T1_NS0_13GridEvenShareISN_EET2_T4_E12temp_storage+120];
	add.f64 	%fd283, %fd282, %fd281;
	selp.f64 	%fd284, %fd283, %fd281, %p53;
	setp.gt.u32 	%p54, %r6, 416;
	ld.shared.f64 	%fd285, [_ZZN3cub18CUB_300001_SM_10006detail6reduce18DeviceReduceKernelINS2_10policy_hubIdjN4cuda3std3__44plusIdEEE10Policy1000EN6thrust24THRUST_300001_SM_1000_NS6detail15normal_iteratorINSD_10device_ptrIdEEEEjS9_dNS7_10__identityEEEvT0_PT3_T1_NS0_13GridEvenShareISN_EET2_T4_E12temp_storage+128];
	add.f64 	%fd286, %fd285, %fd284;
	selp.f64 	%fd287, %fd286, %fd284, %p54;
	setp.gt.u32 	%p55, %r6, 448;
	ld.shared.f64 	%fd288, [_ZZN3cub18CUB_300001_SM_10006detail6reduce18DeviceReduceKernelINS2_10policy_hubIdjN4cuda3std3__44plusIdEEE10Policy1000EN6thrust24THRUST_300001_SM_1000_NS6detail15normal_iteratorINSD_10device_ptrIdEEEEjS9_dNS7_10__identityEEEvT0_PT3_T1_NS0_13GridEvenShareISN_EET2_T4_E12temp_storage+136];
	add.f64 	%fd289, %fd288, %fd287;
	selp.f64 	%fd290, %fd289, %fd287, %p55;
	setp.gt.u32 	%p56, %r6, 480;
	ld.shared.f64 	%fd291, [_ZZN3cub18CUB_300001_SM_10006detail6reduce18DeviceReduceKernelINS2_10policy_hubIdjN4cuda3std3__44plusIdEEE10Policy1000EN6thrust24THRUST_300001_SM_1000_NS6detail15normal_iteratorINSD_10device_ptrIdEEEEjS9_dNS7_10__identityEEEvT0_PT3_T1_NS0_13GridEvenShareISN_EET2_T4_E12temp_storage+144];
	add.f64 	%fd292, %fd291, %fd290;
	selp.f64 	%fd293, %fd292, %fd290, %p56;
	setp.gt.u32 	%p57, %r6, 512;
	ld.shared.f64 	%fd294, [_ZZN3cub18CUB_300001_SM_10006detail6reduce18DeviceReduceKernelINS2_10policy_hubIdjN4cuda3std3__44plusIdEEE10Policy1000EN6thrust24THRUST_300001_SM_1000_NS6detail15normal_iteratorINSD_10device_ptrIdEEEEjS9_dNS7_10__identityEEEvT0_PT3_T1_NS0_13GridEvenShareISN_EET2_T4_E12temp_storage+152];
	add.f64 	%fd295, %fd294, %fd293;
	selp.f64 	%fd296, %fd295, %fd293, %p57;
	setp.gt.u32 	%p58, %r6, 544;
	ld.shared.f64 	%fd297, [_ZZN3cub18CUB_300001_SM_10006detail6reduce18DeviceReduceKernelINS2_10policy_hubIdjN4cuda3std3__44plusIdEEE10Policy1000EN6thrust24THRUST_300001_SM_1000_NS6detail15normal_iteratorINSD_10device_ptrIdEEEEjS9_dNS7_10__identityEEEvT0_PT3_T1_NS0_13GridEvenShareISN_EET2_T4_E12temp_storage+160];
	add.f64 	%fd298, %fd297, %fd296;
	selp.f64 	%fd299, %fd298, %fd296, %p58;
	setp.gt.u32 	%p59, %r6, 576;
	ld.shared.f64 	%fd300, [_ZZN3cub18CUB_300001_SM_10006detail6reduce18DeviceReduceKernelINS2_10policy_hubIdjN4cuda3std3__44plusIdEEE10Policy1000EN6thrust24THRUST_300001_SM_1000_NS6detail15normal_iteratorINSD_10device_ptrIdEEEEjS9_dNS7_10__identityEEEvT0_PT3_T1_NS0_13GridEvenShareISN_EET2_T4_E12temp_storage+168];
	add.f64 	%fd301, %fd300, %fd299;
	selp.f64 	%fd302, %fd301, %fd299, %p59;
	setp.gt.u32 	%p60, %r6, 608;
	ld.shared.f64 	%fd303, [_ZZN3cub18CUB_300001_SM_10006detail6reduce18DeviceReduceKernelINS2_10policy_hubIdjN4cuda3std3__44plusIdEEE10Policy1000EN6thrust24THRUST_300001_SM_1000_NS6detail15normal_iteratorINSD_10device_ptrIdEEEEjS9_dNS7_10__identityEEEvT0_PT3_T1_NS0_13GridEvenShareISN_EET2_T4_E12temp_storage+176];
	add.f64 	%fd304, %fd303, %fd302;
	selp.f64 	%fd375, %fd304, %fd302, %p60;
	bra.uni 	$L__BB15_48;
$L__BB15_26:
	mov.u32 	%r35, %tid.x;
	add.s32 	%r72, %r347, %r35;
	mul.wide.u32 	%rd4, %r72, 8;
	add.s64 	%rd5, %rd1, %rd4;
	ld.global.f64 	%fd41, [%rd5];
	ld.global.f64 	%fd42, [%rd5+5120];
	ld.global.f64 	%fd43, [%rd5+10240];
	ld.global.f64 	%fd44, [%rd5+15360];
	ld.global.f64 	%fd45, [%rd5+20480];
	ld.global.f64 	%fd46, [%rd5+25600];
	ld.global.f64 	%fd47, [%rd5+30720];
	ld.global.f64 	%fd48, [%rd5+35840];
	add.f64 	%fd49, %fd41, %fd42;
	add.f64 	%fd50, %fd49, %fd43;
	add.f64 	%fd51, %fd50, %fd44;
	add.f64 	%fd52, %fd51, %fd45;
	add.f64 	%fd53, %fd52, %fd46;
	add.f64 	%fd54, %fd53, %fd47;
	add.f64 	%fd374, %fd54, %fd48;
	setp.lt.u32 	%p2, %r6, %r4;
	@%p2 bra 	$L__BB15_44;
	add.s32 	%r36, %r4, %r347;
	not.b32 	%r74, %r35;
	add.s32 	%r75, %r74, %r1;
	sub.s32 	%r76, %r75, %r4;
	sub.s32 	%r344, %r76, %r347;
	add.s32 	%r77, %r36, %r35;
	add.s32 	%r343, %r77, 5120;
	mov.b32 	%r346, 0;
	mov.u32 	%r345, %r36;
$L__BB15_28:
	mad.lo.s32 	%r347, %r2, 5120, %r347;
	add.s32 	%r78, %r1, -5120;
	setp.gt.u32 	%p3, %r347, %r78;
	@%p3 bra 	$L__BB15_30;
	add.s32 	%r79, %r35, %r347;
	mul.wide.u32 	%rd6, %r79, 8;
	add.s64 	%rd7, %rd1, %rd6;
	ld.global.f64 	%fd55, [%rd7];
	ld.global.f64 	%fd56, [%rd7+5120];
	ld.global.f64 	%fd57, [%rd7+10240];
	ld.global.f64 	%fd58, [%rd7+15360];
	ld.global.f64 	%fd59, [%rd7+20480];
	ld.global.f64 	%fd60, [%rd7+25600];
	ld.global.f64 	%fd61, [%rd7+30720];
	ld.global.f64 	%fd62, [%rd7+35840];
	add.f64 	%fd63, %fd374, %fd55;
	add.f64 	%fd64, %fd63, %fd56;
	add.f64 	%fd65, %fd64, %fd57;
	add.f64 	%fd66, %fd65, %fd58;
	add.f64 	%fd67, %fd66, %fd59;
	add.f64 	%fd68, %fd67, %fd60;
	add.f64 	%fd69, %fd68, %fd61;
	add.f64 	%fd374, %fd69, %fd62;
	sub.s32 	%r80, %r1, %r347;
	mul.lo.s32 	%r81, %r2, 5120;
	setp.lt.u32 	%p4, %r80, %r81;
	add.s32 	%r346, %r346, 1;
	add.s32 	%r345, %r345, %r81;
	sub.s32 	%r344, %r344, %r81;
	add.s32 	%r343, %r343, %r81;
	@%p4 bra 	$L__BB15_44;
	bra.uni 	$L__BB15_28;
$L__BB15_30:
	setp.le.u32 	%p5, %r1, %r347;
	sub.s32 	%r82, %r1, %r347;
	setp.ge.s32 	%p6, %r35, %r82;
	or.pred  	%p7, %p5, %p6;
	@%p7 bra 	$L__BB15_44;
	not.b32 	%r84, %r35;
	add.s32 	%r85, %r1, %r84;
	sub.s32 	%r86, %r85, %r36;
	mul.lo.s32 	%r87, %r2, %r346;
	mad.lo.s32 	%r88, %r87, -5120, %r86;
	mul.hi.u32 	%r89, %r88, -858993459;
	shr.u32 	%r90, %r89, 9;
	add.s32 	%r49, %r90, 1;
	and.b32  	%r50, %r49, 15;
	setp.lt.u32 	%p8, %r88, 9600;
	mov.u32 	%r352, %r35;
	@%p8 bra 	$L__BB15_35;
	or.b32  	%r350, %r35, 5120;
	mul.hi.u32 	%r91, %r344, -858993459;
	shr.u32 	%r92, %r91, 9;
	add.s32 	%r93, %r92, 1;
	and.b32  	%r94, %r93, 16777200;
	neg.s32 	%r348, %r94;
$L__BB15_33:
	.pragma "nounroll";
	add.s32 	%r95, %r343, -5120;
	mul.wide.u32 	%rd8, %r95, 8;
	add.s64 	%rd9, %rd1, %rd8;
	ld.global.f64 	%fd71, [%rd9];
	add.f64 	%fd72, %fd374, %fd71;
	add.s32 	%r96, %r343, -4480;
	mul.wide.u32 	%rd10, %r96, 8;
	add.s64 	%rd11, %rd1, %rd10;
	ld.global.f64 	%fd73, [%rd11];
	add.f64 	%fd74, %fd72, %fd73;
	add.s32 	%r97, %r343, -3840;
	mul.wide.u32 	%rd12, %r97, 8;
	add.s64 	%rd13, %rd1, %rd12;
	ld.global.f64 	%fd75, [%rd13];
	add.f64 	%fd76, %fd74, %fd75;
	add.s32 	%r98, %r343, -3200;
	mul.wide.u32 	%rd14, %r98, 8;
	add.s64 	%rd15, %rd1, %rd14;
	ld.global.f64 	%fd77, [%rd15];
	add.f64 	%fd78, %fd76, %fd77;
	add.s32 	%r99, %r343, -2560;
	mul.wide.u32 	%rd16, %r99, 8;
	add.s64 	%rd17, %rd1, %rd16;
	ld.global.f64 	%fd79, [%rd17];
	add.f64 	%fd80, %fd78, %fd79;
	add.s32 	%r100, %r343, -1920;
	mul.wide.u32 	%rd18, %r100, 8;
	add.s64 	%rd19, %rd1, %rd18;
	ld.global.f64 	%fd81, [%rd19];
	add.f64 	%fd82, %fd80, %fd81;
	add.s32 	%r101, %r343, -1280;
	mul.wide.u32 	%rd20, %r101, 8;
	add.s64 	%rd21, %rd1, %rd20;
	ld.global.f64 	%fd83, [%rd21];
	add.f64 	%fd84, %fd82, %fd83;
	add.s32 	%r102, %r343, 4480;
	add.s32 	%r103, %r343, -640;
	mul.wide.u32 	%rd22, %r103, 8;
	add.s64 	%rd23, %rd1, %rd22;
	ld.global.f64 	%fd85, [%rd23];
	add.f64 	%fd86, %fd84, %fd85;
	mul.wide.u32 	%rd24, %r343, 8;
	add.s64 	%rd25, %rd1, %rd24;
	ld.global.f64 	%fd87, [%rd25];
	add.f64 	%fd88, %fd86, %fd87;
	add.s32 	%r104, %r343, 640;
	mul.wide.u32 	%rd26, %r104, 8;
	add.s64 	%rd27, %rd1, %rd26;
	ld.global.f64 	%fd89, [%rd27];
	add.f64 	%fd90, %fd88, %fd89;
	add.s32 	%r105, %r343, 1280;
	mul.wide.u32 	%rd28, %r105, 8;
	add.s64 	%rd29, %rd1, %rd28;
	ld.global.f64 	%fd91, [%rd29];
	add.f64 	%fd92, %fd90, %fd91;
	add.s32 	%r106, %r343, 1920;
	mul.wide.u32 	%rd30, %r106, 8;
	add.s64 	%rd31, %rd1, %rd30;
	ld.global.f64 	%fd93, [%rd31];
	add.f64 	%fd94, %fd92, %fd93;
	add.s32 	%r107, %r343, 2560;
	mul.wide.u32 	%rd32, %r107, 8;
	add.s64 	%rd33, %rd1, %rd32;
	ld.global.f64 	%fd95, [%rd33];
	add.f64 	%fd96, %fd94, %fd95;
	add.s32 	%r108, %r343, 3200;
	mul.wide.u32 	%rd34, %r108, 8;
	add.s64 	%rd35, %rd1, %rd34;
	ld.global.f64 	%fd97, [%rd35];
	add.f64 	%fd98, %fd96, %fd97;
	add.s32 	%r109, %r343, 3840;
	mul.wide.u32 	%rd36, %r109, 8;
	add.s64 	%rd37, %rd1, %rd36;
	ld.global.f64 	%fd99, [%rd37];
	add.f64 	%fd100, %fd98, %fd99;
	mul.wide.u32 	%rd38, %r102, 8;
	add.s64 	%rd39, %rd1, %rd38;
	ld.global.f64 	%fd101, [%rd39];
	add.f64 	%fd374, %fd100, %fd101;
	add.s32 	%r350, %r350, 10240;
	add.s32 	%r343, %r343, 10240;
	add.s32 	%r348, %r348, 16;
	setp.ne.s32 	%p9, %r348, 0;
	@%p9 bra 	$L__BB15_33;
	add.s32 	%r352, %r350, -5120;
$L__BB15_35:
	setp.eq.s32 	%p10, %r50, 0;
	@%p10 bra 	$L__BB15_44;
	and.b32  	%r61, %r49, 7;
	setp.lt.u32 	%p11, %r50, 8;
	@%p11 bra 	$L__BB15_38;
	add.s32 	%r110, %r352, %r347;
	mul.wide.u32 	%rd40, %r110, 8;
	add.s64 	%rd41, %rd1, %rd40;
	ld.global.f64 	%fd103, [%rd41];
	add.f64 	%fd104, %fd374, %fd103;
	add.s32 	%r111, %r110, 640;
	mul.wide.u32 	%rd42, %r111, 8;
	add.s64 	%rd43, %rd1, %rd42;
	ld.global.f64 	%fd105, [%rd43];
	add.f64 	%fd106, %fd104, %fd105;
	add.s32 	%r112, %r110, 1280;
	mul.wide.u32 	%rd44, %r112, 8;
	add.s64 	%rd45, %rd1, %rd44;
	ld.global.f64 	%fd107, [%rd45];
	add.f64 	%fd108, %fd106, %fd107;
	add.s32 	%r113, %r110, 1920;
	mul.wide.u32 	%rd46, %r113, 8;
	add.s64 	%rd47, %rd1, %rd46;
	ld.global.f64 	%fd109, [%rd47];
	add.f64 	%fd110, %fd108, %fd109;
	add.s32 	%r114, %r110, 2560;
	mul.wide.u32 	%rd48, %r114, 8;
	add.s64 	%rd49, %rd1, %rd48;
	ld.global.f64 	%fd111, [%rd49];
	add.f64 	%fd112, %fd110, %fd111;
	add.s32 	%r115, %r110, 3200;
	mul.wide.u32 	%rd50, %r115, 8;
	add.s64 	%rd51, %rd1, %rd50;
	ld.global.f64 	%fd113, [%rd51];
	add.f64 	%fd114, %fd112, %fd113;
	add.s32 	%r116, %r110, 3840;
	mul.wide.u32 	%rd52, %r116, 8;
	add.s64 	%rd53, %rd1, %rd52;
	ld.global.f64 	%fd115, [%rd53];
	add.f64 	%fd116, %fd114, %fd115;
	add.s32 	%r117, %r110, 4480;
	mul.wide.u32 	%rd54, %r117, 8;
	add.s64 	%rd55, %rd1, %rd54;
	ld.global.f64 	%fd117, [%rd55];
	add.f64 	%fd374, %fd116, %fd117;
	add.s32 	%r352, %r352, 5120;
$L__BB15_38:
	setp.eq.s32 	%p12, %r61, 0;
	@%p12 bra 	$L__BB15_44;
	setp.lt.u32 	%p13, %r61, 4;
	@%p13 bra 	$L__BB15_41;
	add.s32 	%r118, %r352, %r347;
	mul.wide.u32 	%rd56, %r118, 8;
	add.s64 	%rd57, %rd1, %rd56;
	ld.global.f64 	%fd119, [%rd57];
	add.f64 	%fd120, %fd374, %fd119;
	add.s32 	%r119, %r118, 640;
	mul.wide.u32 	%rd58, %r119, 8;
	add.s64 	%rd59, %rd1, %rd58;
	ld.global.f64 	%fd121, [%rd59];
	add.f64 	%fd122, %fd120, %fd121;
	add.s32 	%r120, %r118, 1280;
	mul.wide.u32 	%rd60, %r120, 8;
	add.s64 	%rd61, %rd1, %rd60;
	ld.global.f64 	%fd123, [%rd61];
	add.f64 	%fd124, %fd122, %fd123;
	add.s32 	%r121, %r118, 1920;
	mul.wide.u32 	%rd62, %r121, 8;
	add.s64 	%rd63, %rd1, %rd62;
	ld.global.f64 	%fd125, [%rd63];
	add.f64 	%fd374, %fd124, %fd125;
	add.s32 	%r352, %r352, 2560;
$L__BB15_41:
	and.b32  	%r122, %r49, 3;
	setp.eq.s32 	%p14, %r122, 0;
	@%p14 bra 	$L__BB15_44;
	add.s32 	%r355, %r352, %r345;
	mul.hi.u32 	%r123, %r344, -858993459;
	cvt.u16.u32 	%rs1, %r123;
	shr.u16 	%rs2, %rs1, 9;
	add.s16 	%rs3, %rs2, 1;
	cvt.u32.u16 	%r124, %rs3;
	and.b32  	%r125, %r124, 3;
	neg.s32 	%r354, %r125;
$L__BB15_43:
	.pragma "nounroll";
	mul.wide.u32 	%rd64, %r355, 8;
	add.s64 	%rd65, %rd1, %rd64;
	ld.global.f64 	%fd126, [%rd65];
	add.f64 	%fd374, %fd374, %fd126;
	add.s32 	%r355, %r355, 640;
	add.s32 	%r354, %r354, 1;
	setp.ne.s32 	%p15, %r354, 0;
	@%p15 bra 	$L__BB15_43;
$L__BB15_44:
	// begin inline asm
	mov.u32 %r126, %laneid;
	// end inline asm
	mov.b64 	%rd66, %fd374;
	mov.b64 	{%r128, %r133}, %rd66;
	mov.b32 	%r134, 1;
	mov.b32 	%r175, 31;
	mov.b32 	%r176, -1;
	// begin inline asm
	shfl.sync.down.b32 %r127, %r128, %r134, %r175, %r176;
	// end inline asm
	// begin inline asm
	shfl.sync.down.b32 %r132, %r133, %r134, %r175, %r176;
	// end inline asm
	mov.b64 	%rd67, {%r127, %r132};
	mov.b64 	%fd127, %rd67;
	setp.gt.s32 	%p16, %r126, 30;
	add.f64 	%fd128, %fd374, %fd127;
	selp.f64 	%fd129, %fd374, %fd128, %p16;
	mov.b64 	%rd68, %fd129;
	mov.b64 	{%r138, %r143}, %rd68;
	mov.b32 	%r144, 2;
	// begin inline asm
	shfl.sync.down.b32 %r137, %r138, %r144, %r175, %r176;
	// end inline asm
	// begin inline asm
	shfl.sync.down.b32 %r142, %r143, %r144, %r175, %r176;
	// end inline asm
	mov.b64 	%rd69, {%r137, %r142};
	mov.b64 	%fd130, %rd69;
	setp.gt.s32 	%p17, %r126, 29;
	add.f64 	%fd131, %fd129, %fd130;
	selp.f64 	%fd132, %fd129, %fd131, %p17;
	mov.b64 	%rd70, %fd132;
	mov.b64 	{%r148, %r153}, %rd70;
	mov.b32 	%r154, 4;
	// begin inline asm
	shfl.sync.down.b32 %r147, %r148, %r154, %r175, %r176;
	// end inline asm
	// begin inline asm
	shfl.sync.down.b32 %r152, %r153, %r154, %r175, %r176;
	// end inline asm
	mov.b64 	%rd71, {%r147, %r152};
	mov.b64 	%fd133, %rd71;
	setp.gt.s32 	%p18, %r126, 27;
	add.f64 	%fd134, %fd132, %fd133;
	selp.f64 	%fd135, %fd132, %fd134, %p18;
	mov.b64 	%rd72, %fd135;
	mov.b64 	{%r158, %r163}, %rd72;
	mov.b32 	%r164, 8;
	// begin inline asm
	shfl.sync.down.b32 %r157, %r158, %r164, %r175, %r176;
	// end inline asm
	// begin inline asm
	shfl.sync.down.b32 %r162, %r163, %r164, %r175, %r176;
	// end inline asm
	mov.b64 	%rd73, {%r157, %r162};
	mov.b64 	%fd136, %rd73;
	setp.gt.s32 	%p19, %r126, 23;
	add.f64 	%fd137, %fd135, %fd136;
	selp.f64 	%fd138, %fd135, %fd137, %p19;
	mov.b64 	%rd74, %fd138;
	mov.b64 	{%r168, %r173}, %rd74;
	mov.b32 	%r174, 16;
	// begin inline asm
	shfl.sync.down.b32 %r167, %r168, %r174, %r175, %r176;
	// end inline asm
	// begin inline asm
	shfl.sync.down.b32 %r172, %r173, %r174, %r175, %r176;
	// end inline asm
	mov.b64 	%rd75, {%r167, %r172};
	mov.b64 	%fd139, %rd75;
	setp.gt.s32 	%p20, %r126, 15;
	add.f64 	%fd37, %fd138, %fd139;
	selp.f64 	%fd375, %fd138, %fd37, %p20;
	setp.ne.s32 	%p21, %r126, 0;
	@%p21 bra 	$L__BB15_46;
	shr.u32 	%r177, %r35, 2;
	and.b32  	%r178, %r177, 248;
	mov.u32 	%r179, _ZZN3cub18CUB_300001_SM_10006detail6reduce18DeviceReduceKernelINS2_10policy_hubIdjN4cuda3std3__44plusIdEEE10Policy1000EN6thrust24THRUST_300001_SM_1000_NS6detail15normal_iteratorINSD_10device_ptrIdEEEEjS9_dNS7_10__identityEEEvT0_PT3_T1_NS0_13GridEvenShareISN_EET2_T4_E12temp_storage;
	add.s32 	%r180, %r179, %r178;
	st.shared.f64 	[%r180+24], %fd37;
$L__BB15_46:
	bar.sync 	0;
	setp.ne.s32 	%p22, %r35, 0;
	@%p22 bra 	$L__BB15_48;
	ld.shared.f64 	%fd140, [_ZZN3cub18CUB_300001_SM_10006detail6reduce18DeviceReduceKernelINS2_10policy_hubIdjN4cuda3std3__44plusIdEEE10Policy1000EN6thrust24THRUST_300001_SM_1000_NS6detail15normal_iteratorINSD_10device_ptrIdEEEEjS9_dNS7_10__identityEEEvT0_PT3_T1_NS0_13GridEvenShareISN_EET2_T4_E12temp_storage+32];
	add.f64 	%fd141, %fd375, %fd140;
	ld.shared.f64 	%fd142, [_ZZN3cub18CUB_300001_SM_10006detail6reduce18DeviceReduceKernelINS2_10policy_hubIdjN4cuda3std3__44plusIdEEE10Policy1000EN6thrust24THRUST_300001_SM_1000_NS6detail15normal_iteratorINSD_10device_ptrIdEEEEjS9_dNS7_10__identityEEEvT0_PT3_T1_NS0_13GridEvenShareISN_EET2_T4_E12temp_storage+40];
	add.f64 	%fd143, %fd141, %fd142;
	ld.shared.f64 	%fd144, [_ZZN3cub18CUB_300001_SM_10006detail6reduce18DeviceReduceKernelINS2_10policy_hubIdjN4cuda3std3__44plusIdEEE10Policy1000EN6thrust24THRUST_300001_SM_1000_NS6detail15normal_iteratorINSD_10device_ptrIdEEEEjS9_dNS7_10__identityEEEvT0_PT3_T1_NS0_13GridEvenShareISN_EET2_T4_E12temp_storage+48];
	add.f64 	%fd145, %fd143, %fd144;
	ld.shared.f64 	%fd146, [_ZZN3cub18CUB_300001_SM_10006detail6reduce18DeviceReduceKernelINS2_10policy_hubIdjN4cuda3std3__44plusIdEEE10Policy1000EN6thrust24THRUST_300001_SM_1000_NS6detail15normal_iteratorINSD_10device_ptrIdEEEEjS9_dNS7_10__identityEEEvT0_PT3_T1_NS0_13GridEvenShareISN_EET2_T4_E12temp_storage+56];
	add.f64 	%fd147, %fd145, %fd146;
	ld.shared.f64 	%fd148, [_ZZN3cub18CUB_300001_SM_10006detail6reduce18DeviceReduceKernelINS2_10policy_hubIdjN4cuda3std3__44plusIdEEE10Policy1000EN6thrust24THRUST_300001_SM_1000_NS6detail15normal_iteratorINSD_10device_ptrIdEEEEjS9_dNS7_10__identityEEEvT0_PT3_T1_NS0_13GridEvenShareISN_EET2_T4_E12temp_storage+64];
	add.f64 	%fd149, %fd147, %fd148;
	ld.shared.f64 	%fd150, [_ZZN3cub18CUB_300001_SM_10006detail6reduce18DeviceReduceKernelINS2_10policy_hubIdjN4cuda3std3__44plusIdEEE10Policy1000EN6thrust24THRUST_300001_SM_1000_NS6detail15normal_iteratorINSD_10device_ptrIdEEEEjS9_dNS7_10__identityEEEvT0_PT3_T1_NS0_13GridEvenShareISN_EET2_T4_E12temp_storage+72];
	add.f64 	%fd151, %fd149, %fd150;
	ld.shared.f64 	%fd152, [_ZZN3cub18CUB_300001_SM_10006detail6reduce18DeviceReduceKernelINS2_10policy_hubIdjN4cuda3std3__44plusIdEEE10Policy1000EN6thrust24THRUST_300001_SM_1000_NS6detail15normal_iteratorINSD_10device_ptrIdEEEEjS9_dNS7_10__identityEEEvT0_PT3_T1_NS0_13GridEvenShareISN_EET2_T4_E12temp_storage+80];
	add.f64 	%fd153, %fd151, %fd152;
	ld.shared.f64 	%fd154, [_ZZN3cub18CUB_300001_SM_10006detail6reduce18DeviceReduceKernelINS2_10policy_hubIdjN4cuda3std3__44plusIdEEE10Policy1000EN6thrust24THRUST_300001_SM_1000_NS6detail15normal_iteratorINSD_10device_ptrIdEEEEjS9_dNS7_10__identityEEEvT0_PT3_T1_NS0_13GridEvenShareISN_EET2_T4_E12temp_storage+88];
	add.f64 	%fd155, %fd153, %fd154;
	ld.shared.f64 	%fd156, [_ZZN3cub18CUB_300001_SM_10006detail6reduce18DeviceReduceKernelINS2_10policy_hubIdjN4cuda3std3__44plusIdEEE10Policy1000EN6thrust24THRUST_300001_SM_1000_NS6detail15normal_iteratorINSD_10device_ptrIdEEEEjS9_dNS7_10__identityEEEvT0_PT3_T1_NS0_13GridEvenShareISN_EET2_T4_E12temp_storage+96];
	add.f64 	%fd157, %fd155, %fd156;
	ld.shared.f64 	%fd158, [_ZZN3cub18CUB_300001_SM_10006detail6reduce18DeviceReduceKernelINS2_10policy_hubIdjN4cuda3std3__44plusIdEEE10Policy1000EN6thrust24THRUST_300001_SM_1000_NS6detail15normal_iteratorINSD_10device_ptrIdEEEEjS9_dNS7_10__identityEEEvT0_PT3_T1_NS0_13GridEvenShareISN_EET2_T4_E12temp_storage+104];
	add.f64 	%fd159, %fd157, %fd158;
	ld.shared.f64 	%fd160, [_ZZN3cub18CUB_300001_SM_10006detail6reduce18DeviceReduceKernelINS2_10policy_hubIdjN4cuda3std3__44plusIdEEE10Policy1000EN6thrust24THRUST_300001_SM_1000_NS6detail15normal_iteratorINSD_10device_ptrIdEEEEjS9_dNS7_10__identityEEEvT0_PT3_T1_NS0_13GridEvenShareISN_EET2_T4_E12temp_storage+112];
	add.f64 	%fd161, %fd159, %fd160;
	ld.shared.f64 	%fd162, [_ZZN3cub18CUB_300001_SM_10006detail6reduce18DeviceReduceKernelINS2_10policy_hubIdjN4cuda3std3__44plusIdEEE10Policy1000EN6thrust24THRUST_300001_SM_1000_NS6detail15normal_iteratorINSD_10device_ptrIdEEEEjS9_dNS7_10__identityEEEvT0_PT3_T1_NS0_13GridEvenShareISN_EET2_T4_E12temp_storage+120];
	add.f64 	%fd163, %fd161, %fd162;
	ld.shared.f64 	%fd164, [_ZZN3cub18CUB_300001_SM_10006detail6reduce18DeviceReduceKernelINS2_10policy_hubIdjN4cuda3std3__44plusIdEEE10Policy1000EN6thrust24THRUST_300001_SM_1000_NS6detail15normal_iteratorINSD_10device_ptrIdEEEEjS9_dNS7_10__identityEEEvT0_PT3_T1_NS0_13GridEvenShareISN_EET2_T4_E12temp_storage+128];
	add.f64 	%fd165, %fd163, %fd164;
	ld.shared.f64 	%fd166, [_ZZN3cub18CUB_300001_SM_10006detail6reduce18DeviceReduceKernelINS2_10policy_hubIdjN4cuda3std3__44plusIdEEE10Policy1000EN6thrust24THRUST_300001_SM_1000_NS6detail15normal_iteratorINSD_10device_ptrIdEEEEjS9_dNS7_10__identityEEEvT0_PT3_T1_NS0_13GridEvenShareISN_EET2_T4_E12temp_storage+136];
	add.f64 	%fd167, %fd165, %fd166;
	ld.shared.f64 	%fd168, [_ZZN3cub18CUB_300001_SM_10006detail6reduce18DeviceReduceKernelINS2_10policy_hubIdjN4cuda3std3__44plusIdEEE10Policy1000EN6thrust24THRUST_300001_SM_1000_NS6detail15normal_iteratorINSD_10device_ptrIdEEEEjS9_dNS7_10__identityEEEvT0_PT3_T1_NS0_13GridEvenShareISN_EET2_T4_E12temp_storage+144];
	add.f64 	%fd169, %fd167, %fd168;
	ld.shared.f64 	%fd170, [_ZZN3cub18CUB_300001_SM_10006detail6reduce18DeviceReduceKernelINS2_10policy_hubIdjN4cuda3std3__44plusIdEEE10Policy1000EN6thrust24THRUST_300001_SM_1000_NS6detail15normal_iteratorINSD_10device_ptrIdEEEEjS9_dNS7_10__identityEEEvT0_PT3_T1_NS0_13GridEvenShareISN_EET2_T4_E12temp_storage+152];
	add.f64 	%fd171, %fd169, %fd170;
	ld.shared.f64 	%fd172, [_ZZN3cub18CUB_300001_SM_10006detail6reduce18DeviceReduceKernelINS2_10policy_hubIdjN4cuda3std3__44plusIdEEE10Policy1000EN6thrust24THRUST_300001_SM_1000_NS6detail15normal_iteratorINSD_10device_ptrIdEEEEjS9_dNS7_10__identityEEEvT0_PT3_T1_NS0_13GridEvenShareISN_EET2_T4_E12temp_storage+160];
	add.f64 	%fd173, %fd171, %fd172;
	ld.shared.f64 	%fd174, [_ZZN3cub18CUB_300001_SM_10006detail6reduce18DeviceReduceKernelINS2_10policy_hubIdjN4cuda3std3__44plusIdEEE10Policy1000EN6thrust24THRUST_300001_SM_1000_NS6detail15normal_iteratorINSD_10device_ptrIdEEEEjS9_dNS7_10__identityEEEvT0_PT3_T1_NS0_13GridEvenShareISN_EET2_T4_E12temp_storage+168];
	add.f64 	%fd175, %fd173, %fd174;
	ld.shared.f64 	%fd176, [_ZZN3cub18CUB_300001_SM_10006detail6reduce18DeviceReduceKernelINS2_10policy_hubIdjN4cuda3std3__44plusIdEEE10Policy1000EN6thrust24THRUST_300001_SM_1000_NS6detail15normal_iteratorINSD_10device_ptrIdEEEEjS9_dNS7_10__identityEEEvT0_PT3_T1_NS0_13GridEvenShareISN_EET2_T4_E12temp_storage+176];
	add.f64 	%fd375, %fd175, %fd176;
$L__BB15_48:
	mov.u32 	%r333, %tid.x;
	setp.ne.s32 	%p68, %r333, 0;
	@%p68 bra 	$L__BB15_50;
	ld.param.u64 	%rd159, [_ZN3cub18CUB_300001_SM_10006detail6reduce18DeviceReduceKernelINS2_10policy_hubIdjN4cuda3std3__44plusIdEEE10Policy1000EN6thrust24THRUST_300001_SM_1000_NS6detail15normal_iteratorINSD_10device_ptrIdEEEEjS9_dNS7_10__identityEEEvT0_PT3_T1_NS0_13GridEvenShareISN_EET2_T4__param_1];
	cvta.to.global.u64 	%rd156, %rd159;
	mul.wide.u32 	%rd157, %r3, 8;
	add.s64 	%rd158, %rd156, %rd157;
	st.global.f64 	[%rd158], %fd375;
$L__BB15_50:
	ret;

}
	// .globl	_ZN3cub18CUB_300001_SM_10006detail6reduce28DeviceReduceSingleTileKernelINS2_10policy_hubIdjN4cuda3std3__44plusIdEEE10Policy1000EPdSC_iS9_ddNS7_10__identityEEEvT0_T1_T2_T3_T4_T6_
.visible .entry _ZN3cub18CUB_300001_SM_10006detail6reduce28DeviceReduceSingleTileKernelINS2_10policy_hubIdjN4cuda3std3__44plusIdEEE10Policy1000EPdSC_iS9_ddNS7_10__identityEEEvT0_T1_T2_T3_T4_T6_(
	.param .u64 .ptr .align 1 _ZN3cub18CUB_300001_SM_10006detail6reduce28DeviceReduceSingleTileKernelINS2_10policy_hubIdjN4cuda3std3__44plusIdEEE10Policy1000EPdSC_iS9_ddNS7_10__identityEEEvT0_T1_T2_T3_T4_T6__param_0,
	.param .u64 .ptr .align 1 _ZN3cub18CUB_300001_SM_10006detail6reduce28DeviceReduceSingleTileKernelINS2_10policy_hubIdjN4cuda3std3__44plusIdEEE10Policy1000EPdSC_iS9_ddNS7_10__identityEEEvT0_T1_T2_T3_T4_T6__param_1,
	.param .u32 _ZN3cub18CUB_300001_SM_10006detail6reduce28DeviceReduceSingleTileKernelINS2_10policy_hubIdjN4cuda3std3__44plusIdEEE10Policy1000EPdSC_iS9_ddNS7_10__identityEEEvT0_T1_T2_T3_T4_T6__param_2,
	.param .align 1 .b8 _ZN3cub18CUB_300001_SM_10006detail6reduce28DeviceReduceSingleTileKernelINS2_10policy_hubIdjN4cuda3std3__44plusIdEEE10Policy1000EPdSC_iS9_ddNS7_10__identityEEEvT0_T1_T2_T3_T4_T6__param_3[1],
	.param .f64 _ZN3cub18CUB_300001_SM_10006detail6reduce28DeviceReduceSingleTileKernelINS2_10policy_hubIdjN4cuda3std3__44plusIdEEE10Policy1000EPdSC_iS9_ddNS7_10__identityEEEvT0_T1_T2_T3_T4_T6__param_4,
	.param .align 1 .b8 _ZN3cub18CUB_300001_SM_10006detail6reduce28DeviceReduceSingleTileKernelINS2_10policy_hubIdjN4cuda3std3__44plusIdEEE10Policy1000EPdSC_iS9_ddNS7_10__identityEEEvT0_T1_T2_T3_T4_T6__param_5[1]
)
.maxntid 640
.minnctapersm 1
{
	.reg .pred 	%p<62>;
	.reg .b32 	%r<239>;
	.reg .b64 	%rd<109>;
	.reg .b64 	%fd<264>;
	// demoted variable
	.shared .align 8 .b8 _ZZN3cub18CUB_300001_SM_10006detail6reduce28DeviceReduceSingleTileKernelINS2_10policy_hubIdjN4cuda3std3__44plusIdEEE10Policy1000EPdSC_iS9_ddNS7_10__identityEEEvT0_T1_T2_T3_T4_T6_E12temp_storage[192];
	ld.param.u64 	%rd9, [_ZN3cub18CUB_300001_SM_10006detail6reduce28DeviceReduceSingleTileKernelINS2_10policy_hubIdjN4cuda3std3__44plusIdEEE10Policy1000EPdSC_iS9_ddNS7_10__identityEEEvT0_T1_T2_T3_T4_T6__param_0];
	ld.param.u64 	%rd10, [_ZN3cub18CUB_300001_SM_10006detail6reduce28DeviceReduceSingleTileKernelINS2_10policy_hubIdjN4cuda3std3__44plusIdEEE10Policy1000EPdSC_iS9_ddNS7_10__identityEEEvT0_T1_T2_T3_T4_T6__param_1];
	ld.param.u32 	%r36, [_ZN3cub18CUB_300001_SM_10006detail6reduce28DeviceReduceSingleTileKernelINS2_10policy_hubIdjN4cuda3std3__44plusIdEEE10Policy1000EPdSC_iS9_ddNS7_10__identityEEEvT0_T1_T2_T3_T4_T6__param_2];
	ld.param.f64 	%fd30, [_ZN3cub18CUB_300001_SM_10006detail6reduce28DeviceReduceSingleTileKernelINS2_10policy_hubIdjN4cuda3std3__44plusIdEEE10Policy1000EPdSC_iS9_ddNS7_10__identityEEEvT0_T1_T2_T3_T4_T6__param_4];
	cvta.to.global.u64 	%rd1, %rd10;
	setp.ne.s32 	%p1, %r36, 0;
	@%p1 bra 	$L__BB16_3;
	mov.u32 	%r225, %tid.x;
	setp.ne.s32 	%p61, %r225, 0;
	@%p61 bra 	$L__BB16_39;
	st.global.f64 	[%rd1], %fd30;
	bra.uni 	$L__BB16_39;
$L__BB16_3:
	setp.gt.s32 	%p2, %r36, 5119;
	@%p2 bra 	$L__BB16_21;
	mov.u32 	%r1, %tid.x;
	setp.ge.s32 	%p19, %r1, %r36;
	mov.f64 	%fd255, 0d0000000000000000;
	mov.u32 	%r229, %r1;
	@%p19 bra 	$L__BB16_6;
	mul.wide.u32 	%rd74, %r1, 8;
	add.s64 	%rd73, %rd9, %rd74;
	// begin inline asm
	ld.global.nc.u64 %rd72, [%rd73];
	// end inline asm
	mov.b64 	%fd255, %rd72;
	add.s32 	%r229, %r1, 640;
$L__BB16_6:
	setp.ge.s32 	%p20, %r229, %r36;
	@%p20 bra 	$L__BB16_12;
	not.b32 	%r101, %r229;
	add.s32 	%r4, %r36, %r101;
	mul.hi.u32 	%r102, %r4, -858993459;
	shr.u32 	%r103, %r102, 9;
	add.s32 	%r5, %r103, 1;
	and.b32  	%r104, %r103, 3;
	setp.eq.s32 	%p21, %r104, 3;
	@%p21 bra 	$L__BB16_10;
	mul.wide.u32 	%rd75, %r229, 8;
	add.s64 	%rd107, %rd9, %rd75;
	and.b32  	%r105, %r5, 3;
	neg.s32 	%r227, %r105;
$L__BB16_9:
	.pragma "nounroll";
	// begin inline asm
	ld.global.nc.u64 %rd76, [%rd107];
	// end inline asm
	mov.b64 	%fd121, %rd76;
	add.f64 	%fd255, %fd255, %fd121;
	add.s32 	%r229, %r229, 640;
	add.s64 	%rd107, %rd107, 5120;
	add.s32 	%r227, %r227, 1;
	setp.ne.s32 	%p22, %r227, 0;
	@%p22 bra 	$L__BB16_9;
$L__BB16_10:
	setp.lt.u32 	%p23, %r4, 1920;
	@%p23 bra 	$L__BB16_12;
$L__BB16_11:
	mul.wide.s32 	%rd86, %r229, 8;
	add.s64 	%rd79, %rd9, %rd86;
	// begin inline asm
	ld.global.nc.u64 %rd78, [%rd79];
	// end inline asm
	mov.b64 	%fd122, %rd78;
	add.f64 	%fd123, %fd255, %fd122;
	add.s64 	%rd81, %rd79, 5120;
	// begin inline asm
	ld.global.nc.u64 %rd80, [%rd81];
	// end inline asm
	mov.b64 	%fd124, %rd80;
	add.f64 	%fd125, %fd123, %fd124;
	add.s64 	%rd83, %rd79, 10240;
	// begin inline asm
	ld.global.nc.u64 %rd82, [%rd83];
	// end inline asm
	mov.b64 	%fd126, %rd82;
	add.f64 	%fd127, %fd125, %fd126;
	add.s64 	%rd85, %rd79, 15360;
	// begin inline asm
	ld.global.nc.u64 %rd84, [%rd85];
	// end inline asm
	mov.b64 	%fd128, %rd84;
	add.f64 	%fd255, %fd127, %fd128;
	add.s32 	%r229, %r229, 2560;
	setp.lt.s32 	%p24, %r229, %r36;
	@%p24 bra 	$L__BB16_11;
$L__BB16_12:
	setp.lt.s32 	%p25, %r36, 640;
	@%p25 bra 	$L__BB16_17;
	// begin inline asm
	mov.u32 %r169, %laneid;
	// end inline asm
	mov.b64 	%rd97, %fd255;
	mov.b64 	{%r171, %r176}, %rd97;
	mov.b32 	%r177, 1;
	mov.b32 	%r218, 31;
	mov.b32 	%r219, -1;
	// begin inline asm
	shfl.sync.down.b32 %r170, %r171, %r177, %r218, %r219;
	// end inline asm
	// begin inline asm
	shfl.sync.down.b32 %r175, %r176, %r177, %r218, %r219;
	// end inline asm
	mov.b64 	%rd98, {%r170, %r175};
	mov.b64 	%fd199, %rd98;
	setp.gt.s32 	%p53, %r169, 30;
	add.f64 	%fd200, %fd255, %fd199;
	selp.f64 	%fd201, %fd255, %fd200, %p53;
	mov.b64 	%rd99, %fd201;
	mov.b64 	{%r181, %r186}, %rd99;
	mov.b32 	%r187, 2;
	// begin inline asm
	shfl.sync.down.b32 %r180, %r181, %r187, %r218, %r219;
	// end inline asm
	// begin inline asm
	shfl.sync.down.b32 %r185, %r186, %r187, %r218, %r219;
	// end inline asm
	mov.b64 	%rd100, {%r180, %r185};
	mov.b64 	%fd202, %rd100;
	setp.gt.s32 	%p54, %r169, 29;
	add.f64 	%fd203, %fd201, %fd202;
	selp.f64 	%fd204, %fd201, %fd203, %p54;
	mov.b64 	%rd101, %fd204;
	mov.b64 	{%r191, %r196}, %rd101;
	mov.b32 	%r197, 4;
	// begin inline asm
	shfl.sync.down.b32 %r190, %r191, %r197, %r218, %r219;
	// end inline asm
	// begin inline asm
	shfl.sync.down.b32 %r195, %r196, %r197, %r218, %r219;
	// end inline asm
	mov.b64 	%rd102, {%r190, %r195};
	mov.b64 	%fd205, %rd102;
	setp.gt.s32 	%p55, %r169, 27;
	add.f64 	%fd206, %fd204, %fd205;
	selp.f64 	%fd207, %fd204, %fd206, %p55;
	mov.b64 	%rd103, %fd207;
	mov.b64 	{%r201, %r206}, %rd103;
	mov.b32 	%r207, 8;
	// begin inline asm
	shfl.sync.down.b32 %r200, %r201, %r207, %r218, %r219;
	// end inline asm
	// begin inline asm
	shfl.sync.down.b32 %r205, %r206, %r207, %r218, %r219;
	// end inline asm
	mov.b64 	%rd104, {%r200, %r205};
	mov.b64 	%fd208, %rd104;
	setp.gt.s32 	%p56, %r169, 23;
	add.f64 	%fd209, %fd207, %fd208;
	selp.f64 	%fd210, %fd207, %fd209, %p56;
	mov.b64 	%rd105, %fd210;
	mov.b64 	{%r211, %r216}, %rd105;
	mov.b32 	%r217, 16;
	// begin inline asm
	shfl.sync.down.b32 %r210, %r211, %r217, %r218, %r219;
	// end inline asm
	// begin inline asm
	shfl.sync.down.b32 %r215, %r216, %r217, %r218, %r219;
	// end inline asm
	mov.b64 	%rd106, {%r210, %r215};
	mov.b64 	%fd211, %rd106;
	setp.gt.s32 	%p57, %r169, 15;
	add.f64 	%fd10, %fd210, %fd211;
	selp.f64 	%fd263, %fd210, %fd10, %p57;
	setp.ne.s32 	%p58, %r169, 0;
	@%p58 bra 	$L__BB16_15;
	shr.u32 	%r220, %r1, 2;
	and.b32  	%r221, %r220, 248;
	mov.u32 	%r222, _ZZN3cub18CUB_300001_SM_10006detail6reduce28DeviceReduceSingleTileKernelINS2_10policy_hubIdjN4cuda3std3__44plusIdEEE10Policy1000EPdSC_iS9_ddNS7_10__identityEEEvT0_T1_T2_T3_T4_T6_E12temp_storage;
	add.s32 	%r223, %r222, %r221;
	st.shared.f64 	[%r223+24], %fd10;
$L__BB16_15:
	bar.sync 	0;
	setp.ne.s32 	%p59, %r1, 0;
	@%p59 bra 	$L__BB16_37;
	ld.shared.f64 	%fd212, [_ZZN3cub18CUB_300001_SM_10006detail6reduce28DeviceReduceSingleTileKernelINS2_10policy_hubIdjN4cuda3std3__44plusIdEEE10Policy1000EPdSC_iS9_ddNS7_10__identityEEEvT0_T1_T2_T3_T4_T6_E12temp_storage+32];
	add.f64 	%fd213, %fd263, %fd212;
	ld.shared.f64 	%fd214, [_ZZN3cub18CUB_300001_SM_10006detail6reduce28DeviceReduceSingleTileKernelINS2_10policy_hubIdjN4cuda3std3__44plusIdEEE10Policy1000EPdSC_iS9_ddNS7_10__identityEEEvT0_T1_T2_T3_T4_T6_E12temp_storage+40];
	add.f64 	%fd215, %fd213, %fd214;
	ld.shared.f64 	%fd216, [_ZZN3cub18CUB_300001_SM_10006detail6reduce28DeviceReduceSingleTileKernelINS2_10policy_hubIdjN4cuda3std3__44plusIdEEE10Policy1000EPdSC_iS9_ddNS7_10__identityEEEvT0_T1_T2_T3_T4_T6_E12temp_storage+48];
	add.f64 	%fd217, %fd215, %fd216;
	ld.shared.f64 	%fd218, [_ZZN3cub18CUB_300001_SM_10006detail6reduce28DeviceReduceSingleTileKernelINS2_10policy_hubIdjN4cuda3std3__44plusIdEEE10Policy1000EPdSC_iS9_ddNS7_10__identityEEEvT0_T1_T2_T3_T4_T6_E12temp_storage+56];
	add.f64 	%fd219, %fd217, %fd218;
	ld.shared.f64 	%fd220, [_ZZN3cub18CUB_300001_SM_10006detail6reduce28DeviceReduceSingleTileKernelINS2_10policy_hubIdjN4cuda3std3__44plusIdEEE10Policy1000EPdSC_iS9_ddNS7_10__identityEEEvT0_T1_T2_T3_T4_T6_E12temp_storage+64];
	add.f64 	%fd221, %fd219, %fd220;
	ld.shared.f64 	%fd222, [_ZZN3cub18CUB_300001_SM_10006detail6reduce28DeviceReduceSingleTileKernelINS2_10policy_hubIdjN4cuda3std3__44plusIdEEE10Policy1000EPdSC_iS9_ddNS7_10__identityEEEvT0_T1_T2_T3_T4_T6_E12temp_storage+72];
	add.f64 	%fd223, %fd221, %fd222;
	ld.shared.f64 	%fd224, [_ZZN3cub18CUB_300001_SM_10006detail6reduce28DeviceReduceSingleTileKernelINS2_10policy_hubIdjN4cuda3std3__44plusIdEEE10Policy1000EPdSC_iS9_ddNS7_10__identityEEEvT0_T1_T2_T3_T4_T6_E12temp_storage+80];
	add.f64 	%fd225, %fd223, %fd224;
	ld.shared.f64 	%fd226, [_ZZN3cub18CUB_300001_SM_10006detail6reduce28DeviceReduceSingleTileKernelINS2_10policy_hubIdjN4cuda3std3__44plusIdEEE10Policy1000EPdSC_iS9_ddNS7_10__identityEEEvT0_T1_T2_T3_T4_T6_E12temp_storage+88];
	add.f64 	%fd227, %fd225, %fd226;
	ld.shared.f64 	%fd228, [_ZZN3cub18CUB_300001_SM_10006detail6reduce28DeviceReduceSingleTileKernelINS2_10policy_hubIdjN4cuda3std3__44plusIdEEE10Policy1000EPdSC_iS9_ddNS7_10__identityEEEvT0_T1_T2_T3_T4_T6_E12temp_storage+96];
	add.f64 	%fd229, %fd227, %fd228;
	ld.shared.f64 	%fd230, [_ZZN3cub18CUB_300001_SM_10006detail6reduce28DeviceReduceSingleTileKernelINS2_10policy_hubIdjN4cuda3std3__44plusIdEEE10Policy1000EPdSC_iS9_ddNS7_10__identityEEEvT0_T1_T2_T3_T4_T6_E12temp_storage+104];
	add.f64 	%fd231, %fd229, %fd230;
	ld.shared.f64 	%fd232, [_ZZN3cub18CUB_300001_SM_10006detail6reduce28DeviceReduceSingleTileKernelINS2_10policy_hubIdjN4cuda3std3__44plusIdEEE10Policy1000EPdSC_iS9_ddNS7_10__identityEEEvT0_T1_T2_T3_T4_T6_E12temp_storage+112];
	add.f64 	%fd233, %fd231, %fd232;
	ld.shared.f64 	%fd234, [_ZZN3cub18CUB_300001_SM_10006detail6reduce28DeviceReduceSingleTileKernelINS2_10policy_hubIdjN4cuda3std3__44plusIdEEE10Policy1000EPdSC_iS9_ddNS7_10__identityEEEvT0_T1_T2_T3_T4_T6_E12temp_storage+120];
	add.f64 	%fd235, %fd233, %fd234;
	ld.shared.f64 	%fd236, [_ZZN3cub18CUB_300001_SM_10006detail6reduce28DeviceReduceSingleTileKernelINS2_10policy_hubIdjN4cuda3std3__44plusIdEEE10Policy1000EPdSC_iS9_ddNS7_10__identityEEEvT0_T1_T2_T3_T4_T6_E12temp_storage+128];
	add.f64 	%fd237, %fd235, %fd236;
	ld.shared.f64 	%fd238, [_ZZN3cub18CUB_300001_SM_10006detail6reduce28DeviceReduceSingleTileKernelINS2_10policy_hubIdjN4cuda3std3__44plusIdEEE10Policy1000EPdSC_iS9_ddNS7_10__identityEEEvT0_T1_T2_T3_T4_T6_E12temp_storage+136];
	add.f64 	%fd239, %fd237, %fd238;
	ld.shared.f64 	%fd240, [_ZZN3cub18CUB_300001_SM_10006detail6reduce28DeviceReduceSingleTileKernelINS2_10policy_hubIdjN4cuda3std3__44plusIdEEE10Policy1000EPdSC_iS9_ddNS7_10__identityEEEvT0_T1_T2_T3_T4_T6_E12temp_storage+144];
	add.f64 	%fd241, %fd239, %fd240;
	ld.shared.f64 	%fd242, [_ZZN3cub18CUB_300001_SM_10006detail6reduce28DeviceReduceSingleTileKernelINS2_10policy_hubIdjN4cuda3std3__44plusIdEEE10Policy1000EPdSC_iS9_ddNS7_10__identityEEEvT0_T1_T2_T3_T4_T6_E12temp_storage+152];
	add.f64 	%fd243, %fd241, %fd242;
	ld.shared.f64 	%fd244, [_ZZN3cub18CUB_300001_SM_10006detail6reduce28DeviceReduceSingleTileKernelINS2_10policy_hubIdjN4cuda3std3__44plusIdEEE10Policy1000EPdSC_iS9_ddNS7_10__identityEEEvT0_T1_T2_T3_T4_T6_E12temp_storage+160];
	add.f64 	%fd245, %fd243, %fd244;
	ld.shared.f64 	%fd246, [_ZZN3cub18CUB_300001_SM_10006detail6reduce28DeviceReduceSingleTileKernelINS2_10policy_hubIdjN4cuda3std3__44plusIdEEE10Policy1000EPdSC_iS9_ddNS7_10__identityEEEvT0_T1_T2_T3_T4_T6_E12temp_storage+168];
	add.f64 	%fd247, %fd245, %fd246;
	ld.shared.f64 	%fd248, [_ZZN3cub18CUB_300001_SM_10006detail6reduce28DeviceReduceSingleTileKernelINS2_10policy_hubIdjN4cuda3std3__44plusIdEEE10Policy1000EPdSC_iS9_ddNS7_10__identityEEEvT0_T1_T2_T3_T4_T6_E12temp_storage+176];
	add.f64 	%fd263, %fd247, %fd248;
	bra.uni 	$L__BB16_37;
$L__BB16_17:
	// begin inline asm
	mov.u32 %r106, %laneid;
	// end inline asm
	and.b32  	%r157, %r1, 992;
	add.s32 	%r158, %r157, 32;
	setp.gt.s32 	%p26, %r158, %r36;
	not.b32 	%r159, %r157;
	add.s32 	%r160, %r36, %r159;
	selp.b32 	%r155, %r160, 31, %p26;
	mov.b64 	%rd87, %fd255;
	mov.b64 	{%r108, %r113}, %rd87;
	mov.b32 	%r114, 1;
	mov.b32 	%r156, -1;
	// begin inline asm
	shfl.sync.down.b32 %r107, %r108, %r114, %r155, %r156;
	// end inline asm
	// begin inline asm
	shfl.sync.down.b32 %r112, %r113, %r114, %r155, %r156;
	// end inline asm
	mov.b64 	%rd88, {%r107, %r112};
	mov.b64 	%fd129, %rd88;
	setp.lt.s32 	%p27, %r106, %r155;
	add.f64 	%fd130, %fd255, %fd129;
	selp.f64 	%fd131, %fd130, %fd255, %p27;
	mov.b64 	%rd89, %fd131;
	mov.b64 	{%r118, %r123}, %rd89;
	mov.b32 	%r124, 2;
	// begin inline asm
	shfl.sync.down.b32 %r117, %r118, %r124, %r155, %r156;
	// end inline asm
	// begin inline asm
	shfl.sync.down.b32 %r122, %r123, %r124, %r155, %r156;
	// end inline asm
	mov.b64 	%rd90, {%r117, %r122};
	mov.b64 	%fd132, %rd90;
	add.s32 	%r161, %r106, 2;
	setp.gt.s32 	%p28, %r161, %r155;
	add.f64 	%fd133, %fd131, %fd132;
	selp.f64 	%fd134, %fd131, %fd133, %p28;
	mov.b64 	%rd91, %fd134;
	mov.b64 	{%r128, %r133}, %rd91;
	mov.b32 	%r134, 4;
	// begin inline asm
	shfl.sync.down.b32 %r127, %r128, %r134, %r155, %r156;
	// end inline asm
	// begin inline asm
	shfl.sync.down.b32 %r132, %r133, %r134, %r155, %r156;
	// end inline asm
	mov.b64 	%rd92, {%r127, %r132};
	mov.b64 	%fd135, %rd92;
	add.s32 	%r162, %r106, 4;
	setp.gt.s32 	%p29, %r162, %r155;
	add.f64 	%fd136, %fd134, %fd135;
	selp.f64 	%fd137, %fd134, %fd136, %p29;
	mov.b64 	%rd93, %fd137;
	mov.b64 	{%r138, %r143}, %rd93;
	mov.b32 	%r144, 8;
	// begin inline asm
	shfl.sync.down.b32 %r137, %r138, %r144, %r155, %r156;
	// end inline asm
	// begin inline asm
	shfl.sync.down.b32 %r142, %r143, %r144, %r155, %r156;
	// end inline asm
	mov.b64 	%rd94, {%r137, %r142};
	mov.b64 	%fd138, %rd94;
	add.s32 	%r163, %r106, 8;
	setp.gt.s32 	%p30, %r163, %r155;
	add.f64 	%fd139, %fd137, %fd138;
	selp.f64 	%fd140, %fd137, %fd139, %p30;
	mov.b64 	%rd95, %fd140;
	mov.b64 	{%r148, %r153}, %rd95;
	mov.b32 	%r154, 16;
	// begin inline asm
	shfl.sync.down.b32 %r147, %r148, %r154, %r155, %r156;
	// end inline asm
	// begin inline asm
	shfl.sync.down.b32 %r152, %r153, %r154, %r155, %r156;
	// end inline asm
	mov.b64 	%rd96, {%r147, %r152};
	mov.b64 	%fd141, %rd96;
	add.s32 	%r164, %r106, 16;
	setp.gt.s32 	%p31, %r164, %r155;
	add.f64 	%fd142, %fd140, %fd141;
	selp.f64 	%fd263, %fd140, %fd142, %p31;
	setp.ne.s32 	%p32, %r106, 0;
	@%p32 bra 	$L__BB16_19;
	shr.u32 	%r165, %r1, 2;
	and.b32  	%r166, %r165, 248;
	mov.u32 	%r167, _ZZN3cub18CUB_300001_SM_10006detail6reduce28DeviceReduceSingleTileKernelINS2_10policy_hubIdjN4cuda3std3__44plusIdEEE10Policy1000EPdSC_iS9_ddNS7_10__identityEEEvT0_T1_T2_T3_T4_T6_E12temp_storage;
	add.s32 	%r168, %r167, %r166;
	st.shared.f64 	[%r168+24], %fd263;
$L__BB16_19:
	bar.sync 	0;
	setp.ne.s32 	%p33, %r1, 0;
	@%p33 bra 	$L__BB16_37;
	setp.gt.s32 	%p34, %r36, 32;
	ld.shared.f64 	%fd143, [_ZZN3cub18CUB_300001_SM_10006detail6reduce28DeviceReduceSingleTileKernelINS2_10policy_hubIdjN4cuda3std3__44plusIdEEE10Policy1000EPdSC_iS9_ddNS7_10__identityEEEvT0_T1_T2_T3_T4_T6_E12temp_storage+32];
	add.f64 	%fd144, %fd263, %fd143;
	selp.f64 	%fd145, %fd144, %fd263, %p34;
	setp.gt.s32 	%p35, %r36, 64;
	ld.shared.f64 	%fd146, [_ZZN3cub18CUB_300001_SM_10006detail6reduce28DeviceReduceSingleTileKernelINS2_10policy_hubIdjN4cuda3std3__44plusIdEEE10Policy1000EPdSC_iS9_ddNS7_10__identityEEEvT0_T1_T2_T3_T4_T6_E12temp_storage+40];
	add.f64 	%fd147, %fd146, %fd145;
	selp.f64 	%fd148, %fd147, %fd145, %p35;
	setp.gt.s32 	%p36, %r36, 96;
	ld.shared.f64 	%fd149, [_ZZN3cub18CUB_300001_SM_10006detail6reduce28DeviceReduceSingleTileKernelINS2_10policy_hubIdjN4cuda3std3__44plusIdEEE10Policy1000EPdSC_iS9_ddNS7_10__identityEEEvT0_T1_T2_T3_T4_T6_E12temp_storage+48];
	add.f64 	%fd150, %fd149, %fd148;
	selp.f64 	%fd151, %fd150, %fd148, %p36;
	setp.gt.s32 	%p37, %r36, 128;
	ld.shared.f64 	%fd152, [_ZZN3cub18CUB_300001_SM_10006detail6reduce28DeviceReduceSingleTileKernelINS2_10policy_hubIdjN4cuda3std3__44plusIdEEE10Policy1000EPdSC_iS9_ddNS7_10__identityEEEvT0_T1_T2_T3_T4_T6_E12temp_storage+56];
	add.f64 	%fd153, %fd152, %fd151;
	selp.f64 	%fd154, %fd153, %fd151, %p37;
	setp.gt.s32 	%p38, %r36, 160;
	ld.shared.f64 	%fd155, [_ZZN3cub18CUB_300001_SM_10006detail6reduce28DeviceReduceSingleTileKernelINS2_10policy_hubIdjN4cuda3std3__44plusIdEEE10Policy1000EPdSC_iS9_ddNS7_10__identityEEEvT0_T1_T2_T3_T4_T6_E12temp_storage+64];
	add.f64 	%fd156, %fd155, %fd154;
	selp.f64 	%fd157, %fd156, %fd154, %p38;
	setp.gt.s32 	%p39, %r36, 192;
	ld.shared.f64 	%fd158, [_ZZN3cub18CUB_300001_SM_10006detail6reduce28DeviceReduceSingleTileKernelINS2_10policy_hubIdjN4cuda3std3__44plusIdEEE10Policy1000EPdSC_iS9_ddNS7_10__identityEEEvT0_T1_T2_T3_T4_T6_E12temp_storage+72];
	add.f64 	%fd159, %fd158, %fd157;
	selp.f64 	%fd160, %fd159, %fd157, %p39;
	setp.gt.s32 	%p40, %r36, 224;
	ld.shared.f64 	%fd161, [_ZZN3cub18CUB_300001_SM_10006detail6reduce28DeviceReduceSingleTileKernelINS2_10policy_hubIdjN4cuda3std3__44plusIdEEE10Policy1000EPdSC_iS9_ddNS7_10__identityEEEvT0_T1_T2_T3_T4_T6_E12temp_storage+80];
	add.f64 	%fd162, %fd161, %fd160;
	selp.f64 	%fd163, %fd162, %fd160, %p40;
	setp.gt.s32 	%p41, %r36, 256;
	ld.shared.f64 	%fd164, [_ZZN3cub18CUB_300001_SM_10006detail6reduce28DeviceReduceSingleTileKernelINS2_10policy_hubIdjN4cuda3std3__44plusIdEEE10Policy1000EPdSC_iS9_ddNS7_10__identityEEEvT0_T1_T2_T3_T4_T6_E12temp_storage+88];
	add.f64 	%fd165, %fd164, %fd163;
	selp.f64 	%fd166, %fd165, %fd163, %p41;
	setp.gt.s32 	%p42, %r36, 288;
	ld.shared.f64 	%fd167, [_ZZN3cub18CUB_300001_SM_10006detail6reduce28DeviceReduceSingleTileKernelINS2_10policy_hubIdjN4cuda3std3__44plusIdEEE10Policy1000EPdSC_iS9_ddNS7_10__identityEEEvT0_T1_T2_T3_T4_T6_E12temp_storage+96];
	add.f64 	%fd168, %fd167, %fd166;
	selp.f64 	%fd169, %fd168, %fd166, %p42;
	setp.gt.s32 	%p43, %r36, 320;
	ld.shared.f64 	%fd170, [_ZZN3cub18CUB_300001_SM_10006detail6reduce28DeviceReduceSingleTileKernelINS2_10policy_hubIdjN4cuda3std3__44plusIdEEE10Policy1000EPdSC_iS9_ddNS7_10__identityEEEvT0_T1_T2_T3_T4_T6_E12temp_storage+104];
	add.f64 	%fd171, %fd170, %fd169;
	selp.f64 	%fd172, %fd171, %fd169, %p43;
	setp.gt.s32 	%p44, %r36, 352;
	ld.shared.f64 	%fd173, [_ZZN3cub18CUB_300001_SM_10006detail6reduce28DeviceReduceSingleTileKernelINS2_10policy_hubIdjN4cuda3std3__44plusIdEEE10Policy1000EPdSC_iS9_ddNS7_10__identityEEEvT0_T1_T2_T3_T4_T6_E12temp_storage+112];
	add.f64 	%fd174, %fd173, %fd172;
	selp.f64 	%fd175, %fd174, %fd172, %p44;
	setp.gt.s32 	%p45, %r36, 384;
	ld.shared.f64 	%fd176, [_ZZN3cub18CUB_300001_SM_10006detail6reduce28DeviceReduceSingleTileKernelINS2_10policy_hubIdjN4cuda3std3__44plusIdEEE10Policy1000EPdSC_iS9_ddNS7_10__identityEEEvT0_T1_T2_T3_T4_T6_E12temp_storage+120];
	add.f64 	%fd177, %fd176, %fd175;
	selp.f64 	%fd178, %fd177, %fd175, %p45;
	setp.gt.s32 	%p46, %r36, 416;
	ld.shared.f64 	%fd179, [_ZZN3cub18CUB_300001_SM_10006detail6reduce28DeviceReduceSingleTileKernelINS2_10policy_hubIdjN4cuda3std3__44plusIdEEE10Policy1000EPdSC_iS9_ddNS7_10__identityEEEvT0_T1_T2_T3_T4_T6_E12temp_storage+128];
	add.f64 	%fd180, %fd179, %fd178;
	selp.f64 	%fd181, %fd180, %fd178, %p46;
	setp.gt.s32 	%p47, %r36, 448;
	ld.shared.f64 	%fd182, [_ZZN3cub18CUB_300001_SM_10006detail6reduce28DeviceReduceSingleTileKernelINS2_10policy_hubIdjN4cuda3std3__44plusIdEEE10Policy1000EPdSC_iS9_ddNS7_10__identityEEEvT0_T1_T2_T3_T4_T6_E12temp_storage+136];
	add.f64 	%fd183, %fd182, %fd181;
	selp.f64 	%fd184, %fd183, %fd181, %p47;
	setp.gt.s32 	%p48, %r36, 480;
	ld.shared.f64 	%fd185, [_ZZN3cub18CUB_300001_SM_10006detail6reduce28DeviceReduceSingleTileKernelINS2_10policy_hubIdjN4cuda3std3__44plusIdEEE10Policy1000EPdSC_iS9_ddNS7_10__identityEEEvT0_T1_T2_T3_T4_T6_E12temp_storage+144];
	add.f64 	%fd186, %fd185, %fd184;
	selp.f64 	%fd187, %fd186, %fd184, %p48;
	setp.gt.s32 	%p49, %r36, 512;
	ld.shared.f64 	%fd188, [_ZZN3cub18CUB_300001_SM_10006detail6reduce28DeviceReduceSingleTileKernelINS2_10policy_hubIdjN4cuda3std3__44plusIdEEE10Policy1000EPdSC_iS9_ddNS7_10__identityEEEvT0_T1_T2_T3_T4_T6_E12temp_storage+152];
	add.f64 	%fd189, %fd188, %fd187;
	selp.f64 	%fd190, %fd189, %fd187, %p49;
	setp.gt.s32 	%p50, %r36, 544;
	ld.shared.f64 	%fd191, [_ZZN3cub18CUB_300001_SM_10006detail6reduce28DeviceReduceSingleTileKernelINS2_10policy_hubIdjN4cuda3std3__44plusIdEEE10Policy1000EPdSC_iS9_ddNS7_10__identityEEEvT0_T1_T2_T3_T4_T6_E12temp_storage+160];
	add.f64 	%fd192, %fd191, %fd190;
	selp.f64 	%fd193, %fd192, %fd190, %p50;
	setp.gt.s32 	%p51, %r36, 576;
	ld.shared.f64 	%fd194, [_ZZN3cub18CUB_300001_SM_10006detail6reduce28DeviceReduceSingleTileKernelINS2_10policy_hubIdjN4cuda3std3__44plusIdEEE10Policy1000EPdSC_iS9_ddNS7_10__identityEEEvT0_T1_T2_T3_T4_T6_E12temp_storage+168];
	add.f64 	%fd195, %fd194, %fd193;
	selp.f64 	%fd196, %fd195, %fd193, %p51;
	setp.gt.s32 	%p52, %r36, 608;
	ld.shared.f64 	%fd197, [_ZZN3cub18CUB_300001_SM_10006detail6reduce28DeviceReduceSingleTileKernelINS2_10policy_hubIdjN4cuda3std3__44plusIdEEE10Policy1000EPdSC_iS9_ddNS7_10__identityEEEvT0_T1_T2_T3_T4_T6_E12temp_storage+176];
	add.f64 	%fd198, %fd197, %fd196;
	selp.f64 	%fd263, %fd198, %fd196, %p52;
	bra.uni 	$L__BB16_37;
$L__BB16_21:
	mov.u32 	%r14, %tid.x;
	mul.wide.u32 	%rd27, %r14, 8;
	add.s64 	%rd12, %rd9, %rd27;
	// begin inline asm
	ld.global.nc.u64 %rd11, [%rd12];
	// end inline asm
	mov.b64 	%fd31, %rd11;
	add.s64 	%rd14, %rd12, 5120;
	// begin inline asm
	ld.global.nc.u64 %rd13, [%rd14];
	// end inline asm
	mov.b64 	%fd32, %rd13;
	add.s64 	%rd16, %rd12, 10240;
	// begin inline asm
	ld.global.nc.u64 %rd15, [%rd16];
	// end inline asm
	mov.b64 	%fd33, %rd15;
	add.s64 	%rd18, %rd12, 15360;
	// begin inline asm
	ld.global.nc.u64 %rd17, [%rd18];
	// end inline asm
	mov.b64 	%fd34, %rd17;
	add.s64 	%rd20, %rd12, 20480;
	// begin inline asm
	ld.global.nc.u64 %rd19, [%rd20];
	// end inline asm
	mov.b64 	%fd35, %rd19;
	add.s64 	%rd22, %rd12, 25600;
	// begin inline asm
	ld.global.nc.u64 %rd21, [%rd22];
	// end inline asm
	mov.b64 	%fd36, %rd21;
	add.s64 	%rd24, %rd12, 30720;
	// begin inline asm
	ld.global.nc.u64 %rd23, [%rd24];
	// end inline asm
	mov.b64 	%fd37, %rd23;
	add.s64 	%rd26, %rd12, 35840;
	// begin inline asm
	ld.global.nc.u64 %rd25, [%rd26];
	// end inline asm
	mov.b64 	%fd38, %rd25;
	add.f64 	%fd39, %fd31, %fd32;
	add.f64 	%fd40, %fd39, %fd33;
	add.f64 	%fd41, %fd40, %fd34;
	add.f64 	%fd42, %fd41, %fd35;
	add.f64 	%fd43, %fd42, %fd36;
	add.f64 	%fd44, %fd43, %fd37;
	add.f64 	%fd262, %fd44, %fd38;
	setp.lt.u32 	%p3, %r36, 10240;
	mov.b32 	%r232, 5120;
	@%p3 bra 	$L__BB16_25;
	add.s32 	%r15, %r36, -5120;
	mov.b32 	%r232, 5120;
$L__BB16_23:
	mul.wide.s32 	%rd44, %r232, 8;
	add.s64 	%rd29, %rd12, %rd44;
	// begin inline asm
	ld.global.nc.u64 %rd28, [%rd29];
	// end inline asm
	mov.b64 	%fd45, %rd28;
	add.s64 	%rd31, %rd29, 5120;
	// begin inline asm
	ld.global.nc.u64 %rd30, [%rd31];
	// end inline asm
	mov.b64 	%fd46, %rd30;
	add.s64 	%rd33, %rd29, 10240;
	// begin inline asm
	ld.global.nc.u64 %rd32, [%rd33];
	// end inline asm
	mov.b64 	%fd47, %rd32;
	add.s64 	%rd35, %rd29, 15360;
	// begin inline asm
	ld.global.nc.u64 %rd34, [%rd35];
	// end inline asm
	mov.b64 	%fd48, %rd34;
	add.s64 	%rd37, %rd29, 20480;
	// begin inline asm
	ld.global.nc.u64 %rd36, [%rd37];
	// end inline asm
	mov.b64 	%fd49, %rd36;
	add.s64 	%rd39, %rd29, 25600;
	// begin inline asm
	ld.global.nc.u64 %rd38, [%rd39];
	// end inline asm
	mov.b64 	%fd50, %rd38;
	add.s64 	%rd41, %rd29, 30720;
	// begin inline asm
	ld.global.nc.u64 %rd40, [%rd41];
	// end inline asm
	mov.b64 	%fd51, %rd40;
	add.s64 	%rd43, %rd29, 35840;
	// begin inline asm
	ld.global.nc.u64 %rd42, [%rd43];
	// end inline asm
	mov.b64 	%fd52, %rd42;
	add.f64 	%fd53, %fd262, %fd45;
	add.f64 	%fd54, %fd53, %fd46;
	add.f64 	%fd55, %fd54, %fd47;
	add.f64 	%fd56, %fd55, %fd48;
	add.f64 	%fd57, %fd56, %fd49;
	add.f64 	%fd58, %fd57, %fd50;
	add.f64 	%fd59, %fd58, %fd51;
	add.f64 	%fd262, %fd59, %fd52;
	sub.s32 	%r39, %r36, %r232;
	setp.lt.s32 	%p4, %r39, 5120;
	@%p4 bra 	$L__BB16_33;
	add.s32 	%r232, %r232, 5120;
	setp.le.s32 	%p5, %r232, %r15;
	@%p5 bra 	$L__BB16_23;
$L__BB16_25:
	setp.le.s32 	%p6, %r36, %r232;
	@%p6 bra 	$L__BB16_33;
	sub.s32 	%r19, %r36, %r232;
	setp.ge.s32 	%p7, %r14, %r19;
	@%p7 bra 	$L__BB16_33;
	not.b32 	%r40, %r14;
	add.s32 	%r41, %r36, %r40;
	sub.s32 	%r20, %r41, %r232;
	mul.hi.u32 	%r42, %r20, -858993459;
	shr.u32 	%r43, %r42, 9;
	add.s32 	%r21, %r43, 1;
	and.b32  	%r44, %r43, 3;
	setp.eq.s32 	%p8, %r44, 3;
	mov.u32 	%r236, %r14;
	@%p8 bra 	$L__BB16_30;
	add.s32 	%r234, %r14, %r232;
	and.b32  	%r45, %r21, 3;
	neg.s32 	%r233, %r45;
	mov.u32 	%r236, %r14;
$L__BB16_29:
	.pragma "nounroll";
	mul.wide.u32 	%rd47, %r234, 8;
	add.s64 	%rd46, %rd9, %rd47;
	// begin inline asm
	ld.global.nc.u64 %rd45, [%rd46];
	// end inline asm
	mov.b64 	%fd61, %rd45;
	add.f64 	%fd262, %fd262, %fd61;
	add.s32 	%r236, %r236, 640;
	add.s32 	%r234, %r234, 640;
	add.s32 	%r233, %r233, 1;
	setp.ne.s32 	%p9, %r233, 0;
	@%p9 bra 	$L__BB16_29;
$L__BB16_30:
	setp.lt.u32 	%p10, %r20, 1920;
	@%p10 bra 	$L__BB16_33;
	cvt.u64.u32 	%rd48, %r236;
	cvt.u64.u32 	%rd49, %r232;
	add.s64 	%rd50, %rd48, %rd49;
	shl.b64 	%rd51, %rd50, 3;
	add.s64 	%rd52, %rd51, %rd9;
	add.s64 	%rd108, %rd52, 10240;
	add.s32 	%r237, %r236, %r232;
$L__BB16_32:
	mul.wide.u32 	%rd61, %r237, 8;
	add.s64 	%rd54, %rd9, %rd61;
	// begin inline asm
	ld.global.nc.u64 %rd53, [%rd54];
	// end inline asm
	mov.b64 	%fd62, %rd53;
	add.f64 	%fd63, %fd262, %fd62;
	add.s64 	%rd56, %rd108, -5120;
	// begin inline asm
	ld.global.nc.u64 %rd55, [%rd56];
	// end inline asm
	mov.b64 	%fd64, %rd55;
	add.f64 	%fd65, %fd63, %fd64;
	// begin inline asm
	ld.global.nc.u64 %rd57, [%rd108];
	// end inline asm
	mov.b64 	%fd66, %rd57;
	add.f64 	%fd67, %fd65, %fd66;
	add.s64 	%rd60, %rd108, 5120;
	// begin inline asm
	ld.global.nc.u64 %rd59, [%rd60];
	// end inline asm
	mov.b64 	%fd68, %rd59;
	add.f64 	%fd262, %fd67, %fd68;
	add.s32 	%r236, %r236, 2560;
	add.s64 	%rd108, %rd108, 20480;
	add.s32 	%r237, %r237, 2560;
	setp.lt.s32 	%p11, %r236, %r19;
	@%p11 bra 	$L__BB16_32;
$L__BB16_33:
	// begin inline asm
	mov.u32 %r46, %laneid;
	// end inline asm
	mov.b64 	%rd62, %fd262;
	mov.b64 	{%r48, %r53}, %rd62;
	mov.b32 	%r54, 1;
	mov.b32 	%r95, 31;
	mov.b32 	%r96, -1;
	// begin inline asm
	shfl.sync.down.b32 %r47, %r48, %r54, %r95, %r96;
	// end inline asm
	// begin inline asm
	shfl.sync.down.b32 %r52, %r53, %r54, %r95, %r96;
	// end inline asm
	mov.b64 	%rd63, {%r47, %r52};
	mov.b64 	%fd69, %rd63;
	setp.gt.s32 	%p12, %r46, 30;
	add.f64 	%fd70, %fd262, %fd69;
	selp.f64 	%fd71, %fd262, %fd70, %p12;
	mov.b64 	%rd64, %fd71;
	mov.b64 	{%r58, %r63}, %rd64;
	mov.b32 	%r64, 2;
	// begin inline asm
	shfl.sync.down.b32 %r57, %r58, %r64, %r95, %r96;
	// end inline asm
	// begin inline asm
	shfl.sync.down.b32 %r62, %r63, %r64, %r95, %r96;
	// end inline asm
	mov.b64 	%rd65, {%r57, %r62};
	mov.b64 	%fd72, %rd65;
	setp.gt.s32 	%p13, %r46, 29;
	add.f64 	%fd73, %fd71, %fd72;
	selp.f64 	%fd74, %fd71, %fd73, %p13;
	mov.b64 	%rd66, %fd74;
	mov.b64 	{%r68, %r73}, %rd66;
	mov.b32 	%r74, 4;
	// begin inline asm
	shfl.sync.down.b32 %r67, %r68, %r74, %r95, %r96;
	// end inline asm
	// begin inline asm
	shfl.sync.down.b32 %r72, %r73, %r74, %r95, %r96;
	// end inline asm
	mov.b64 	%rd67, {%r67, %r72};
	mov.b64 	%fd75, %rd67;
	setp.gt.s32 	%p14, %r46, 27;
	add.f64 	%fd76, %fd74, %fd75;
	selp.f64 	%fd77, %fd74, %fd76, %p14;
	mov.b64 	%rd68, %fd77;
	mov.b64 	{%r78, %r83}, %rd68;
	mov.b32 	%r84, 8;
	// begin inline asm
	shfl.sync.down.b32 %r77, %r78, %r84, %r95, %r96;
	// end inline asm
	// begin inline asm
	shfl.sync.down.b32 %r82, %r83, %r84, %r95, %r96;
	// end inline asm
	mov.b64 	%rd69, {%r77, %r82};
	mov.b64 	%fd78, %rd69;
	setp.gt.s32 	%p15, %r46, 23;
	add.f64 	%fd79, %fd77, %fd78;
	selp.f64 	%fd80, %fd77, %fd79, %p15;
	mov.b64 	%rd70, %fd80;
	mov.b64 	{%r88, %r93}, %rd70;
	mov.b32 	%r94, 16;
	// begin inline asm
	shfl.sync.down.b32 %r87, %r88, %r94, %r95, %r96;
	// end inline asm
	// begin inline asm
	shfl.sync.down.b32 %r92, %r93, %r94, %r95, %r96;
	// end inline asm
	mov.b64 	%rd71, {%r87, %r92};
	mov.b64 	%fd81, %rd71;
	setp.gt.s32 	%p16, %r46, 15;
	add.f64 	%fd26, %fd80, %fd81;
	selp.f64 	%fd263, %fd80, %fd26, %p16;
	setp.ne.s32 	%p17, %r46, 0;
	@%p17 bra 	$L__BB16_35;
	shr.u32 	%r97, %r14, 2;
	and.b32  	%r98, %r97, 248;
	mov.u32 	%r99, _ZZN3cub18CUB_300001_SM_10006detail6reduce28DeviceReduceSingleTileKernelINS2_10policy_hubIdjN4cuda3std3__44plusIdEEE10Policy1000EPdSC_iS9_ddNS7_10__identityEEEvT0_T1_T2_T3_T4_T6_E12temp_storage;
	add.s32 	%r100, %r99, %r98;
	st.shared.f64 	[%r100+24], %fd26;
$L__BB16_35:
	bar.sync 	0;
	setp.ne.s32 	%p18, %r14, 0;
	@%p18 bra 	$L__BB16_37;
	ld.shared.f64 	%fd82, [_ZZN3cub18CUB_300001_SM_10006detail6reduce28DeviceReduceSingleTileKernelINS2_10policy_hubIdjN4cuda3std3__44plusIdEEE10Policy1000EPdSC_iS9_ddNS7_10__identityEEEvT0_T1_T2_T3_T4_T6_E12temp_storage+32];
	add.f64 	%fd83, %fd263, %fd82;
	ld.shared.f64 	%fd84, [_ZZN3cub18CUB_300001_SM_10006detail6reduce28DeviceReduceSingleTileKernelINS2_10policy_hubIdjN4cuda3std3__44plusIdEEE10Policy1000EPdSC_iS9_ddNS7_10__identityEEEvT0_T1_T2_T3_T4_T6_E12temp_storage+40];
	add.f64 	%fd85, %fd83, %fd84;
	ld.shared.f64 	%fd86, [_ZZN3cub18CUB_300001_SM_10006detail6reduce28DeviceReduceSingleTileKernelINS2_10policy_hubIdjN4cuda3std3__44plusIdEEE10Policy1000EPdSC_iS9_ddNS7_10__identityEEEvT0_T1_T2_T3_T4_T6_E12temp_storage+48];
	add.f64 	%fd87, %fd85, %fd86;
	ld.shared.f64 	%fd88, [_ZZN3cub18CUB_300001_SM_10006detail6reduce28DeviceReduceSingleTileKernelINS2_10policy_hubIdjN4cuda3std3__44plusIdEEE10Policy1000EPdSC_iS9_ddNS7_10__identityEEEvT0_T1_T2_T3_T4_T6_E12temp_storage+56];
	add.f64 	%fd89, %fd87, %fd88;
	ld.shared.f64 	%fd90, [_ZZN3cub18CUB_300001_SM_10006detail6reduce28DeviceReduceSingleTileKernelINS2_10policy_hubIdjN4cuda3std3__44plusIdEEE10Policy1000EPdSC_iS9_ddNS7_10__identityEEEvT0_T1_T2_T3_T4_T6_E12temp_storage+64];
	add.f64 	%fd91, %fd89, %fd90;
	ld.shared.f64 	%fd92, [_ZZN3cub18CUB_300001_SM_10006detail6reduce28DeviceReduceSingleTileKernelINS2_10policy_hubIdjN4cuda3std3__44plusIdEEE10Policy1000EPdSC_iS9_ddNS7_10__identityEEEvT0_T1_T2_T3_T4_T6_E12temp_storage+72];
	add.f64 	%fd93, %fd91, %fd92;
	ld.shared.f64 	%fd94, [_ZZN3cub18CUB_300001_SM_10006detail6reduce28DeviceReduceSingleTileKernelINS2_10policy_hubIdjN4cuda3std3__44plusIdEEE10Policy1000EPdSC_iS9_ddNS7_10__identityEEEvT0_T1_T2_T3_T4_T6_E12temp_storage+80];
	add.f64 	%fd95, %fd93, %fd94;
	ld.shared.f64 	%fd96, [_ZZN3cub18CUB_300001_SM_10006detail6reduce28DeviceReduceSingleTileKernelINS2_10policy_hubIdjN4cuda3std3__44plusIdEEE10Policy1000EPdSC_iS9_ddNS7_10__identityEEEvT0_T1_T2_T3_T4_T6_E12temp_storage+88];
	add.f64 	%fd97, %fd95, %fd96;
	ld.shared.f64 	%fd98, [_ZZN3cub18CUB_300001_SM_10006detail6reduce28DeviceReduceSingleTileKernelINS2_10policy_hubIdjN4cuda3std3__44plusIdEEE10Policy1000EPdSC_iS9_ddNS7_10__identityEEEvT0_T1_T2_T3_T4_T6_E12temp_storage+96];
	add.f64 	%fd99, %fd97, %fd98;
	ld.shared.f64 	%fd100, [_ZZN3cub18CUB_300001_SM_10006detail6reduce28DeviceReduceSingleTileKernelINS2_10policy_hubIdjN4cuda3std3__44plusIdEEE10Policy1000EPdSC_iS9_ddNS7_10__identityEEEvT0_T1_T2_T3_T4_T6_E12temp_storage+104];
	add.f64 	%fd101, %fd99, %fd100;
	ld.shared.f64 	%fd102, [_ZZN3cub18CUB_300001_SM_10006detail6reduce28DeviceReduceSingleTileKernelINS2_10policy_hubIdjN4cuda3std3__44plusIdEEE10Policy1000EPdSC_iS9_ddNS7_10__identityEEEvT0_T1_T2_T3_T4_T6_E12temp_storage+112];
	add.f64 	%fd103, %fd101, %fd102;
	ld.shared.f64 	%fd104, [_ZZN3cub18CUB_300001_SM_10006detail6reduce28DeviceReduceSingleTileKernelINS2_10policy_hubIdjN4cuda3std3__44plusIdEEE10Policy1000EPdSC_iS9_ddNS7_10__identityEEEvT0_T1_T2_T3_T4_T6_E12temp_storage+120];
	add.f64 	%fd105, %fd103, %fd104;
	ld.shared.f64 	%fd106, [_ZZN3cub18CUB_300001_SM_10006detail6reduce28DeviceReduceSingleTileKernelINS2_10policy_hubIdjN4cuda3std3__44plusIdEEE10Policy1000EPdSC_iS9_ddNS7_10__identityEEEvT0_T1_T2_T3_T4_T6_E12temp_storage+128];
	add.f64 	%fd107, %fd105, %fd106;
	ld.shared.f64 	%fd108, [_ZZN3cub18CUB_300001_SM_10006detail6reduce28DeviceReduceSingleTileKernelINS2_10policy_hubIdjN4cuda3std3__44plusIdEEE10Policy1000EPdSC_iS9_ddNS7_10__identityEEEvT0_T1_T2_T3_T4_T6_E12temp_storage+136];
	add.f64 	%fd109, %fd107, %fd108;
	ld.shared.f64 	%fd110, [_ZZN3cub18CUB_300001_SM_10006detail6reduce28DeviceReduceSingleTileKernelINS2_10policy_hubIdjN4cuda3std3__44plusIdEEE10Policy1000EPdSC_iS9_ddNS7_10__identityEEEvT0_T1_T2_T3_T4_T6_E12temp_storage+144];
	add.f64 	%fd111, %fd109, %fd110;
	ld.shared.f64 	%fd112, [_ZZN3cub18CUB_300001_SM_10006detail6reduce28DeviceReduceSingleTileKernelINS2_10policy_hubIdjN4cuda3std3__44plusIdEEE10Policy1000EPdSC_iS9_ddNS7_10__identityEEEvT0_T1_T2_T3_T4_T6_E12temp_storage+152];
	add.f64 	%fd113, %fd111, %fd112;
	ld.shared.f64 	%fd114, [_ZZN3cub18CUB_300001_SM_10006detail6reduce28DeviceReduceSingleTileKernelINS2_10policy_hubIdjN4cuda3std3__44plusIdEEE10Policy1000EPdSC_iS9_ddNS7_10__identityEEEvT0_T1_T2_T3_T4_T6_E12temp_storage+160];
	add.f64 	%fd115, %fd113, %fd114;
	ld.shared.f64 	%fd116, [_ZZN3cub18CUB_300001_SM_10006detail6reduce28DeviceReduceSingleTileKernelINS2_10policy_hubIdjN4cuda3std3__44plusIdEEE10Policy1000EPdSC_iS9_ddNS7_10__identityEEEvT0_T1_T2_T3_T4_T6_E12temp_storage+168];
	add.f64 	%fd117, %fd115, %fd116;
	ld.shared.f64 	%fd118, [_ZZN3cub18CUB_300001_SM_10006detail6reduce28DeviceReduceSingleTileKernelINS2_10policy_hubIdjN4cuda3std3__44plusIdEEE10Policy1000EPdSC_iS9_ddNS7_10__identityEEEvT0_T1_T2_T3_T4_T6_E12temp_storage+176];
	add.f64 	%fd263, %fd117, %fd118;
$L__BB16_37:
	mov.u32 	%r224, %tid.x;
	setp.ne.s32 	%p60, %r224, 0;
	@%p60 bra 	$L__BB16_39;
	add.f64 	%fd249, %fd30, %fd263;
	st.global.f64 	[%rd1], %fd249;
$L__BB16_39:
	ret;

}
	// .globl	_ZN3cub18CUB_300001_SM_10006detail6reduce28DeviceReduceSingleTileKernelINS2_10policy_hubIdyN4cuda3std3__44plusIdEEE10Policy1000EN6thrust24THRUST_300001_SM_1000_NS6detail15normal_iteratorINSD_10device_ptrIdEEEEPdyS9_ddNS7_10__identityEEEvT0_T1_T2_T3_T4_T6_
.visible .entry _ZN3cub18CUB_300001_SM_10006detail6reduce28DeviceReduceSingleTileKernelINS2_10policy_hubIdyN4cuda3std3__44plusIdEEE10Policy1000EN6thrust24THRUST_300001_SM_1000_NS6detail15normal_iteratorINSD_10device_ptrIdEEEEPdyS9_ddNS7_10__identityEEEvT0_T1_T2_T3_T4_T6_(
	.param .align 8 .b8 _ZN3cub18CUB_300001_SM_10006detail6reduce28DeviceReduceSingleTileKernelINS2_10policy_hubIdyN4cuda3std3__44plusIdEEE10Policy1000EN6thrust24THRUST_300001_SM_1000_NS6detail15normal_iteratorINSD_10device_ptrIdEEEEPdyS9_ddNS7_10__identityEEEvT0_T1_T2_T3_T4_T6__param_0[8],
	.param .u64 .ptr .align 1 _ZN3cub18CUB_300001_SM_10006detail6reduce28DeviceReduceSingleTileKernelINS2_10policy_hubIdyN4cuda3std3__44plusIdEEE10Policy1000EN6thrust24THRUST_300001_SM_1000_NS6detail15normal_iteratorINSD_10device_ptrIdEEEEPdyS9_ddNS7_10__identityEEEvT0_T1_T2_T3_T4_T6__param_1,
	.param .u64 _ZN3cub18CUB_300001_SM_10006detail6reduce28DeviceReduceSingleTileKernelINS2_10policy_hubIdyN4cuda3std3__44plusIdEEE10Policy1000EN6thrust24THRUST_300001_SM_1000_NS6detail15normal_iteratorINSD_10device_ptrIdEEEEPdyS9_ddNS7_10__identityEEEvT0_T1_T2_T3_T4_T6__param_2,
	.param .align 1 .b8 _ZN3cub18CUB_300001_SM_10006detail6reduce28DeviceReduceSingleTileKernelINS2_10policy_hubIdyN4cuda3std3__44plusIdEEE10Policy1000EN6thrust24THRUST_300001_SM_1000_NS6detail15normal_iteratorINSD_10device_ptrIdEEEEPdyS9_ddNS7_10__identityEEEvT0_T1_T2_T3_T4_T6__param_3[1],
	.param .f64 _ZN3cub18CUB_300001_SM_10006detail6reduce28DeviceReduceSingleTileKernelINS2_10policy_hubIdyN4cuda3std3__44plusIdEEE10Policy1000EN6thrust24THRUST_300001_SM_1000_NS6detail15normal_iteratorINSD_10device_ptrIdEEEEPdyS9_ddNS7_10__identityEEEvT0_T1_T2_T3_T4_T6__param_4,
	.param .align 1 .b8 _ZN3cub18CUB_300001_SM_10006detail6reduce28DeviceReduceSingleTileKernelINS2_10policy_hubIdyN4cuda3std3__44plusIdEEE10Policy1000EN6thrust24THRUST_300001_SM_1000_NS6detail15normal_iteratorINSD_10device_ptrIdEEEEPdyS9_ddNS7_10__identityEEEvT0_T1_T2_T3_T4_T6__param_5[1]
)
.maxntid 512
.minnctapersm 1
{
	.reg .pred 	%p<67>;
	.reg .b32 	%r<246>;
	.reg .b64 	%rd<86>;
	.reg .b64 	%fd<348>;
	// demoted variable
	.shared .align 8 .b8 _ZZN3cub18CUB_300001_SM_10006detail6reduce28DeviceReduceSingleTileKernelINS2_10policy_hubIdyN4cuda3std3__44plusIdEEE10Policy1000EN6thrust24THRUST_300001_SM_1000_NS6detail15normal_iteratorINSD_10device_ptrIdEEEEPdyS9_ddNS7_10__identityEEEvT0_T1_T2_T3_T4_T6_E12temp_storage[152];
	ld.param.u64 	%rd18, [_ZN3cub18CUB_300001_SM_10006detail6reduce28DeviceReduceSingleTileKernelINS2_10policy_hubIdyN4cuda3std3__44plusIdEEE10Policy1000EN6thrust24THRUST_300001_SM_1000_NS6detail15normal_iteratorINSD_10device_ptrIdEEEEPdyS9_ddNS7_10__identityEEEvT0_T1_T2_T3_T4_T6__param_0];
	ld.param.u64 	%rd20, [_ZN3cub18CUB_300001_SM_10006detail6reduce28DeviceReduceSingleTileKernelINS2_10policy_hubIdyN4cuda3std3__44plusIdEEE10Policy1000EN6thrust24THRUST_300001_SM_1000_NS6detail15normal_iteratorINSD_10device_ptrIdEEEEPdyS9_ddNS7_10__identityEEEvT0_T1_T2_T3_T4_T6__param_1];
	ld.param.u64 	%rd19, [_ZN3cub18CUB_300001_SM_10006detail6reduce28DeviceReduceSingleTileKernelINS2_10policy_hubIdyN4cuda3std3__44plusIdEEE10Policy1000EN6thrust24THRUST_300001_SM_1000_NS6detail15normal_iteratorINSD_10device_ptrIdEEEEPdyS9_ddNS7_10__identityEEEvT0_T1_T2_T3_T4_T6__param_2];
	ld.param.f64 	%fd42, [_ZN3cub18CUB_300001_SM_10006detail6reduce28DeviceReduceSingleTileKernelINS2_10policy_hubIdyN4cuda3std3__44plusIdEEE10Policy1000EN6thrust24THRUST_300001_SM_1000_NS6detail15normal_iteratorINSD_10device_ptrIdEEEEPdyS9_ddNS7_10__identityEEEvT0_T1_T2_T3_T4_T6__param_4];
	cvta.to.global.u64 	%rd1, %rd20;
	setp.ne.s64 	%p1, %rd19, 0;
	@%p1 bra 	$L__BB17_3;
	mov.u32 	%r231, %tid.x;
	setp.ne.s32 	%p66, %r231, 0;
	@%p66 bra 	$L__BB17_51;
	st.global.f64 	[%rd1], %fd42;
	bra.uni 	$L__BB17_51;
$L__BB17_3:
	cvta.to.global.u64 	%rd2, %rd18;
	setp.gt.u64 	%p2, %rd19, 3583;
	@%p2 bra 	$L__BB17_28;
	cvt.u32.u64 	%r1, %rd19;
	mov.u32 	%r2, %tid.x;
	setp.ge.u32 	%p24, %r2, %r1;
	mov.f64 	%fd335, 0d0000000000000000;
	mov.u32 	%r235, %r2;
	@%p24 bra 	$L__BB17_6;
	mul.wide.u32 	%rd51, %r2, 8;
	add.s64 	%rd52, %rd2, %rd51;
	ld.global.f64 	%fd335, [%rd52];
	add.s32 	%r235, %r2, 512;
$L__BB17_6:
	setp.ge.u32 	%p25, %r235, %r1;
	@%p25 bra 	$L__BB17_19;
	not.b32 	%r108, %r235;
	add.s32 	%r109, %r108, %r1;
	shr.u32 	%r110, %r109, 9;
	add.s32 	%r5, %r110, 1;
	and.b32  	%r6, %r5, 15;
	setp.lt.u32 	%p26, %r109, 7680;
	@%p26 bra 	$L__BB17_10;
	and.b32  	%r111, %r5, 16777200;
	neg.s32 	%r233, %r111;
	mul.wide.u32 	%rd53, %r235, 8;
	add.s64 	%rd54, %rd53, %rd2;
	add.s64 	%rd81, %rd54, 32768;
$L__BB17_9:
	.pragma "nounroll";
	ld.global.f64 	%fd169, [%rd81+-32768];
	add.f64 	%fd170, %fd335, %fd169;
	ld.global.f64 	%fd171, [%rd81+-28672];
	add.f64 	%fd172, %fd170, %fd171;
	ld.global.f64 	%fd173, [%rd81+-24576];
	add.f64 	%fd174, %fd172, %fd173;
	ld.global.f64 	%fd175, [%rd81+-20480];
	add.f64 	%fd176, %fd174, %fd175;
	ld.global.f64 	%fd177, [%rd81+-16384];
	add.f64 	%fd178, %fd176, %fd177;
	ld.global.f64 	%fd179, [%rd81+-12288];
	add.f64 	%fd180, %fd178, %fd179;
	ld.global.f64 	%fd181, [%rd81+-8192];
	add.f64 	%fd182, %fd180, %fd181;
	ld.global.f64 	%fd183, [%rd81+-4096];
	add.f64 	%fd184, %fd182, %fd183;
	ld.global.f64 	%fd185, [%rd81];
	add.f64 	%fd186, %fd184, %fd185;
	ld.global.f64 	%fd187, [%rd81+4096];
	add.f64 	%fd188, %fd186, %fd187;
	ld.global.f64 	%fd189, [%rd81+8192];
	add.f64 	%fd190, %fd188, %fd189;
	ld.global.f64 	%fd191, [%rd81+12288];
	add.f64 	%fd192, %fd190, %fd191;
	ld.global.f64 	%fd193, [%rd81+16384];
	add.f64 	%fd194, %fd192, %fd193;
	ld.global.f64 	%fd195, [%rd81+20480];
	add.f64 	%fd196, %fd194, %fd195;
	ld.global.f64 	%fd197, [%rd81+24576];
	add.f64 	%fd198, %fd196, %fd197;
	ld.global.f64 	%fd199, [%rd81+28672];
	add.f64 	%fd335, %fd198, %fd199;
	add.s32 	%r235, %r235, 8192;
	add.s32 	%r233, %r233, 16;
	add.s64 	%rd81, %rd81, 65536;
	setp.ne.s32 	%p27, %r233, 0;
	@%p27 bra 	$L__BB17_9;
$L__BB17_10:
	setp.eq.s32 	%p28, %r6, 0;
	@%p28 bra 	$L__BB17_19;
	and.b32  	%r13, %r5, 7;
	setp.lt.u32 	%p29, %r6, 8;
	@%p29 bra 	$L__BB17_13;
	mul.wide.s32 	%rd55, %r235, 8;
	add.s64 	%rd56, %rd2, %rd55;
	ld.global.f64 	%fd201, [%rd56];
	add.f64 	%fd202, %fd335, %fd201;
	ld.global.f64 	%fd203, [%rd56+4096];
	add.f64 	%fd204, %fd202, %fd203;
	ld.global.f64 	%fd205, [%rd56+8192];
	add.f64 	%fd206, %fd204, %fd205;
	ld.global.f64 	%fd207, [%rd56+12288];
	add.f64 	%fd208, %fd206, %fd207;
	ld.global.f64 	%fd209, [%rd56+16384];
	add.f64 	%fd210, %fd208, %fd209;
	ld.global.f64 	%fd211, [%rd56+20480];
	add.f64 	%fd212, %fd210, %fd211;
	ld.global.f64 	%fd213, [%rd56+24576];
	add.f64 	%fd214, %fd212, %fd213;
	ld.global.f64 	%fd215, [%rd56+28672];
	add.f64 	%fd335, %fd214, %fd215;
	add.s32 	%r235, %r235, 4096;
$L__BB17_13:
	setp.eq.s32 	%p30, %r13, 0;
	@%p30 bra 	$L__BB17_19;
	and.b32  	%r16, %r5, 3;
	setp.lt.u32 	%p31, %r13, 4;
	@%p31 bra 	$L__BB17_16;
	mul.wide.s32 	%rd57, %r235, 8;
	add.s64 	%rd58, %rd2, %rd57;
	ld.global.f64 	%fd217, [%rd58];
	add.f64 	%fd218, %fd335, %fd217;
	ld.global.f64 	%fd219, [%rd58+4096];
	add.f64 	%fd220, %fd218, %fd219;
	ld.global.f64 	%fd221, [%rd58+8192];
	add.f64 	%fd222, %fd220, %fd221;
	ld.global.f64 	%fd223, [%rd58+12288];
	add.f64 	%fd335, %fd222, %fd223;
	add.s32 	%r235, %r235, 2048;
$L__BB17_16:
	setp.eq.s32 	%p32, %r16, 0;
	@%p32 bra 	$L__BB17_19;
	neg.s32 	%r238, %r16;
$L__BB17_18:
	.pragma "nounroll";
	mul.wide.s32 	%rd59, %r235, 8;
	add.s64 	%rd60, %rd2, %rd59;
	ld.global.f64 	%fd224, [%rd60];
	add.f64 	%fd335, %fd335, %fd224;
	add.s32 	%r235, %r235, 512;
	add.s32 	%r238, %r238, 1;
	setp.ne.s32 	%p33, %r238, 0;
	@%p33 bra 	$L__BB17_18;
$L__BB17_19:
	setp.lt.u64 	%p34, %rd19, 512;
	@%p34 bra 	$L__BB17_24;
	// begin inline asm
	mov.u32 %r175, %laneid;
	// end inline asm
	mov.b64 	%rd71, %fd335;
	mov.b64 	{%r177, %r182}, %rd71;
	mov.b32 	%r183, 1;
	mov.b32 	%r224, 31;
	mov.b32 	%r225, -1;
	// begin inline asm
	shfl.sync.down.b32 %r176, %r177, %r183, %r224, %r225;
	// end inline asm
	// begin inline asm
	shfl.sync.down.b32 %r181, %r182, %r183, %r224, %r225;
	// end inline asm
	mov.b64 	%rd72, {%r176, %r181};
	mov.b64 	%fd283, %rd72;
	setp.gt.s32 	%p58, %r175, 30;
	add.f64 	%fd284, %fd335, %fd283;
	selp.f64 	%fd285, %fd335, %fd284, %p58;
	mov.b64 	%rd73, %fd285;
	mov.b64 	{%r187, %r192}, %rd73;
	mov.b32 	%r193, 2;
	// begin inline asm
	shfl.sync.down.b32 %r186, %r187, %r193, %r224, %r225;
	// end inline asm
	// begin inline asm
	shfl.sync.down.b32 %r191, %r192, %r193, %r224, %r225;
	// end inline asm
	mov.b64 	%rd74, {%r186, %r191};
	mov.b64 	%fd286, %rd74;
	setp.gt.s32 	%p59, %r175, 29;
	add.f64 	%fd287, %fd285, %fd286;
	selp.f64 	%fd288, %fd285, %fd287, %p59;
	mov.b64 	%rd75, %fd288;
	mov.b64 	{%r197, %r202}, %rd75;
	mov.b32 	%r203, 4;
	// begin inline asm
	shfl.sync.down.b32 %r196, %r197, %r203, %r224, %r225;
	// end inline asm
	// begin inline asm
	shfl.sync.down.b32 %r201, %r202, %r203, %r224, %r225;
	// end inline asm
	mov.b64 	%rd76, {%r196, %r201};
	mov.b64 	%fd289, %rd76;
	setp.gt.s32 	%p60, %r175, 27;
	add.f64 	%fd290, %fd288, %fd289;
	selp.f64 	%fd291, %fd288, %fd290, %p60;
	mov.b64 	%rd77, %fd291;
	mov.b64 	{%r207, %r212}, %rd77;
	mov.b32 	%r213, 8;
	// begin inline asm
	shfl.sync.down.b32 %r206, %r207, %r213, %r224, %r225;
	// end inline asm
	// begin inline asm
	shfl.sync.down.b32 %r211, %r212, %r213, %r224, %r225;
	// end inline asm
	mov.b64 	%rd78, {%r206, %r211};
	mov.b64 	%fd292, %rd78;
	setp.gt.s32 	%p61, %r175, 23;
	add.f64 	%fd293, %fd291, %fd292;
	selp.f64 	%fd294, %fd291, %fd293, %p61;
	mov.b64 	%rd79, %fd294;
	mov.b64 	{%r217, %r222}, %rd79;
	mov.b32 	%r223, 16;
	// begin inline asm
	shfl.sync.down.b32 %r216, %r217, %r223, %r224, %r225;
	// end inline asm
	// begin inline asm
	shfl.sync.down.b32 %r221, %r222, %r223, %r224, %r225;
	// end inline asm
	mov.b64 	%rd80, {%r216, %r221};
	mov.b64 	%fd295, %rd80;
	setp.gt.s32 	%p62, %r175, 15;
	add.f64 	%fd16, %fd294, %fd295;
	selp.f64 	%fd347, %fd294, %fd16, %p62;
	setp.ne.s32 	%p63, %r175, 0;
	@%p63 bra 	$L__BB17_22;
	shr.u32 	%r226, %r2, 2;
	and.b32  	%r227, %r226, 248;
	mov.u32 	%r228, _ZZN3cub18CUB_300001_SM_10006detail6reduce28DeviceReduceSingleTileKernelINS2_10policy_hubIdyN4cuda3std3__44plusIdEEE10Policy1000EN6thrust24THRUST_300001_SM_1000_NS6detail15normal_iteratorINSD_10device_ptrIdEEEEPdyS9_ddNS7_10__identityEEEvT0_T1_T2_T3_T4_T6_E12temp_storage;
	add.s32 	%r229, %r228, %r227;
	st.shared.f64 	[%r229+16], %fd16;
$L__BB17_22:
	bar.sync 	0;
	setp.ne.s32 	%p64, %r2, 0;
	@%p64 bra 	$L__BB17_49;
	ld.shared.f64 	%fd296, [_ZZN3cub18CUB_300001_SM_10006detail6reduce28DeviceReduceSingleTileKernelINS2_10policy_hubIdyN4cuda3std3__44plusIdEEE10Policy1000EN6thrust24THRUST_300001_SM_1000_NS6detail15normal_iteratorINSD_10device_ptrIdEEEEPdyS9_ddNS7_10__identityEEEvT0_T1_T2_T3_T4_T6_E12temp_storage+24];
	add.f64 	%fd297, %fd347, %fd296;
	ld.shared.f64 	%fd298, [_ZZN3cub18CUB_300001_SM_10006detail6reduce28DeviceReduceSingleTileKernelINS2_10policy_hubIdyN4cuda3std3__44plusIdEEE10Policy1000EN6thrust24THRUST_300001_SM_1000_NS6detail15normal_iteratorINSD_10device_ptrIdEEEEPdyS9_ddNS7_10__identityEEEvT0_T1_T2_T3_T4_T6_E12temp_storage+32];
	add.f64 	%fd299, %fd297, %fd298;
	ld.shared.f64 	%fd300, [_ZZN3cub18CUB_300001_SM_10006detail6reduce28DeviceReduceSingleTileKernelINS2_10policy_hubIdyN4cuda3std3__44plusIdEEE10Policy1000EN6thrust24THRUST_300001_SM_1000_NS6detail15normal_iteratorINSD_10device_ptrIdEEEEPdyS9_ddNS7_10__identityEEEvT0_T1_T2_T3_T4_T6_E12temp_storage+40];
	add.f64 	%fd301, %fd299, %fd300;
	ld.shared.f64 	%fd302, [_ZZN3cub18CUB_300001_SM_10006detail6reduce28DeviceReduceSingleTileKernelINS2_10policy_hubIdyN4cuda3std3__44plusIdEEE10Policy1000EN6thrust24THRUST_300001_SM_1000_NS6detail15normal_iteratorINSD_10device_ptrIdEEEEPdyS9_ddNS7_10__identityEEEvT0_T1_T2_T3_T4_T6_E12temp_storage+48];
	add.f64 	%fd303, %fd301, %fd302;
	ld.shared.f64 	%fd304, [_ZZN3cub18CUB_300001_SM_10006detail6reduce28DeviceReduceSingleTileKernelINS2_10policy_hubIdyN4cuda3std3__44plusIdEEE10Policy1000EN6thrust24THRUST_300001_SM_1000_NS6detail15normal_iteratorINSD_10device_ptrIdEEEEPdyS9_ddNS7_10__identityEEEvT0_T1_T2_T3_T4_T6_E12temp_storage+56];
	add.f64 	%fd305, %fd303, %fd304;
	ld.shared.f64 	%fd306, [_ZZN3cub18CUB_300001_SM_10006detail6reduce28DeviceReduceSingleTileKernelINS2_10policy_hubIdyN4cuda3std3__44plusIdEEE10Policy1000EN6thrust24THRUST_300001_SM_1000_NS6detail15normal_iteratorINSD_10device_ptrIdEEEEPdyS9_ddNS7_10__identityEEEvT0_T1_T2_T3_T4_T6_E12temp_storage+64];
	add.f64 	%fd307, %fd305, %fd306;
	ld.shared.f64 	%fd308, [_ZZN3cub18CUB_300001_SM_10006detail6reduce28DeviceReduceSingleTileKernelINS2_10policy_hubIdyN4cuda3std3__44plusIdEEE10Policy1000EN6thrust24THRUST_300001_SM_1000_NS6detail15normal_iteratorINSD_10device_ptrIdEEEEPdyS9_ddNS7_10__identityEEEvT0_T1_T2_T3_T4_T6_E12temp_storage+72];
	add.f64 	%fd309, %fd307, %fd308;
	ld.shared.f64 	%fd310, [_ZZN3cub18CUB_300001_SM_10006detail6reduce28DeviceReduceSingleTileKernelINS2_10policy_hubIdyN4cuda3std3__44plusIdEEE10Policy1000EN6thrust24THRUST_300001_SM_1000_NS6detail15normal_iteratorINSD_10device_ptrIdEEEEPdyS9_ddNS7_10__identityEEEvT0_T1_T2_T3_T4_T6_E12temp_storage+80];
	add.f64 	%fd311, %fd309, %fd310;
	ld.shared.f64 	%fd312, [_ZZN3cub18CUB_300001_SM_10006detail6reduce28DeviceReduceSingleTileKernelINS2_10policy_hubIdyN4cuda3std3__44plusIdEEE10Policy1000EN6thrust24THRUST_300001_SM_1000_NS6detail15normal_iteratorINSD_10device_ptrIdEEEEPdyS9_ddNS7_10__identityEEEvT0_T1_T2_T3_T4_T6_E12temp_storage+88];
	add.f64 	%fd313, %fd311, %fd312;
	ld.shared.f64 	%fd314, [_ZZN3cub18CUB_300001_SM_10006detail6reduce28DeviceReduceSingleTileKernelINS2_10policy_hubIdyN4cuda3std3__44plusIdEEE10Policy1000EN6thrust24THRUST_300001_SM_1000_NS6detail15normal_iteratorINSD_10device_ptrIdEEEEPdyS9_ddNS7_10__identityEEEvT0_T1_T2_T3_T4_T6_E12temp_storage+96];
	add.f64 	%fd315, %fd313, %fd314;
	ld.shared.f64 	%fd316, [_ZZN3cub18CUB_300001_SM_10006detail6reduce28DeviceReduceSingleTileKernelINS2_10policy_hubIdyN4cuda3std3__44plusIdEEE10Policy1000EN6thrust24THRUST_300001_SM_1000_NS6detail15normal_iteratorINSD_10device_ptrIdEEEEPdyS9_ddNS7_10__identityEEEvT0_T1_T2_T3_T4_T6_E12temp_storage+104];
	add.f64 	%fd317, %fd315, %fd316;
	ld.shared.f64 	%fd318, [_ZZN3cub18CUB_300001_SM_10006detail6reduce28DeviceReduceSingleTileKernelINS2_10policy_hubIdyN4cuda3std3__44plusIdEEE10Policy1000EN6thrust24THRUST_300001_SM_1000_NS6detail15normal_iteratorINSD_10device_ptrIdEEEEPdyS9_ddNS7_10__identityEEEvT0_T1_T2_T3_T4_T6_E12temp_storage+112];
	add.f64 	%fd319, %fd317, %fd318;
	ld.shared.f64 	%fd320, [_ZZN3cub18CUB_300001_SM_10006detail6reduce28DeviceReduceSingleTileKernelINS2_10policy_hubIdyN4cuda3std3__44plusIdEEE10Policy1000EN6thrust24THRUST_300001_SM_1000_NS6detail15normal_iteratorINSD_10device_ptrIdEEEEPdyS9_ddNS7_10__identityEEEvT0_T1_T2_T3_T4_T6_E12temp_storage+120];
	add.f64 	%fd321, %fd319, %fd320;
	ld.shared.f64 	%fd322, [_ZZN3cub18CUB_300001_SM_10006detail6reduce28DeviceReduceSingleTileKernelINS2_10policy_hubIdyN4cuda3std3__44plusIdEEE10Policy1000EN6thrust24THRUST_300001_SM_1000_NS6detail15normal_iteratorINSD_10device_ptrIdEEEEPdyS9_ddNS7_10__identityEEEvT0_T1_T2_T3_T4_T6_E12temp_storage+128];
	add.f64 	%fd323, %fd321, %fd322;
	ld.shared.f64 	%fd324, [_ZZN3cub18CUB_300001_SM_10006detail6reduce28DeviceReduceSingleTileKernelINS2_10policy_hubIdyN4cuda3std3__44plusIdEEE10Policy1000EN6thrust24THRUST_300001_SM_1000_NS6detail15normal_iteratorINSD_10device_ptrIdEEEEPdyS9_ddNS7_10__identityEEEvT0_T1_T2_T3_T4_T6_E12temp_storage+136];
	add.f64 	%fd347, %fd323, %fd324;
	bra.uni 	$L__BB17_49;
$L__BB17_24:
	// begin inline asm
	mov.u32 %r112, %laneid;
	// end inline asm
	and.b32  	%r163, %r2, 992;
	add.s32 	%r164, %r163, 32;
	setp.gt.u32 	%p35, %r164, %r1;
	not.b32 	%r165, %r163;
	add.s32 	%r166, %r1, %r165;
	selp.b32 	%r161, %r166, 31, %p35;
	mov.b64 	%rd61, %fd335;
	mov.b64 	{%r114, %r119}, %rd61;
	mov.b32 	%r120, 1;
	mov.b32 	%r162, -1;
	// begin inline asm
	shfl.sync.down.b32 %r113, %r114, %r120, %r161, %r162;
	// end inline asm
	// begin inline asm
	shfl.sync.down.b32 %r118, %r119, %r120, %r161, %r162;
	// end inline asm
	mov.b64 	%rd62, {%r113, %r118};
	mov.b64 	%fd225, %rd62;
	setp.lt.s32 	%p36, %r112, %r161;
	add.f64 	%fd226, %fd335, %fd225;
	selp.f64 	%fd227, %fd226, %fd335, %p36;
	mov.b64 	%rd63, %fd227;
	mov.b64 	{%r124, %r129}, %rd63;
	mov.b32 	%r130, 2;
	// begin inline asm
	shfl.sync.down.b32 %r123, %r124, %r130, %r161, %r162;
	// end inline asm
	// begin inline asm
	shfl.sync.down.b32 %r128, %r129, %r130, %r161, %r162;
	// end inline asm
	mov.b64 	%rd64, {%r123, %r128};
	mov.b64 	%fd228, %rd64;
	add.s32 	%r167, %r112, 2;
	setp.gt.s32 	%p37, %r167, %r161;
	add.f64 	%fd229, %fd227, %fd228;
	selp.f64 	%fd230, %fd227, %fd229, %p37;
	mov.b64 	%rd65, %fd230;
	mov.b64 	{%r134, %r139}, %rd65;
	mov.b32 	%r140, 4;
	// begin inline asm
	shfl.sync.down.b32 %r133, %r134, %r140, %r161, %r162;
	// end inline asm
	// begin inline asm
	shfl.sync.down.b32 %r138, %r139, %r140, %r161, %r162;
	// end inline asm
	mov.b64 	%rd66, {%r133, %r138};
	mov.b64 	%fd231, %rd66;
	add.s32 	%r168, %r112, 4;
	setp.gt.s32 	%p38, %r168, %r161;
	add.f64 	%fd232, %fd230, %fd231;
	selp.f64 	%fd233, %fd230, %fd232, %p38;
	mov.b64 	%rd67, %fd233;
	mov.b64 	{%r144, %r149}, %rd67;
	mov.b32 	%r150, 8;
	// begin inline asm
	shfl.sync.down.b32 %r143, %r144, %r150, %r161, %r162;
	// end inline asm
	// begin inline asm
	shfl.sync.down.b32 %r148, %r149, %r150, %r161, %r162;
	// end inline asm
	mov.b64 	%rd68, {%r143, %r148};
	mov.b64 	%fd234, %rd68;
	add.s32 	%r169, %r112, 8;
	setp.gt.s32 	%p39, %r169, %r161;
	add.f64 	%fd235, %fd233, %fd234;
	selp.f64 	%fd236, %fd233, %fd235, %p39;
	mov.b64 	%rd69, %fd236;
	mov.b64 	{%r154, %r159}, %rd69;
	mov.b32 	%r160, 16;
	// begin inline asm
	shfl.sync.down.b32 %r153, %r154, %r160, %r161, %r162;
	// end inline asm
	// begin inline asm
	shfl.sync.down.b32 %r158, %r159, %r160, %r161, %r162;
	// end inline asm
	mov.b64 	%rd70, {%r153, %r158};
	mov.b64 	%fd237, %rd70;
	add.s32 	%r170, %r112, 16;
	setp.gt.s32 	%p40, %r170, %r161;
	add.f64 	%fd238, %fd236, %fd237;
	selp.f64 	%fd347, %fd236, %fd238, %p40;
	setp.ne.s32 	%p41, %r112, 0;
	@%p41 bra 	$L__BB17_26;
	shr.u32 	%r171, %r2, 2;
	and.b32  	%r172, %r171, 248;
	mov.u32 	%r173, _ZZN3cub18CUB_300001_SM_10006detail6reduce28DeviceReduceSingleTileKernelINS2_10policy_hubIdyN4cuda3std3__44plusIdEEE10Policy1000EN6thrust24THRUST_300001_SM_1000_NS6detail15normal_iteratorINSD_10device_ptrIdEEEEPdyS9_ddNS7_10__identityEEEvT0_T1_T2_T3_T4_T6_E12temp_storage;
	add.s32 	%r174, %r173, %r172;
	st.shared.f64 	[%r174+16], %fd347;
$L__BB17_26:
	bar.sync 	0;
	setp.ne.s32 	%p42, %r2, 0;
	@%p42 bra 	$L__BB17_49;
	setp.gt.u64 	%p43, %rd19, 32;
	ld.shared.f64 	%fd239, [_ZZN3cub18CUB_300001_SM_10006detail6reduce28DeviceReduceSingleTileKernelINS2_10policy_hubIdyN4cuda3std3__44plusIdEEE10Policy1000EN6thrust24THRUST_300001_SM_1000_NS6detail15normal_iteratorINSD_10device_ptrIdEEEEPdyS9_ddNS7_10__identityEEEvT0_T1_T2_T3_T4_T6_E12temp_storage+24];
	add.f64 	%fd240, %fd347, %fd239;
	selp.f64 	%fd241, %fd240, %fd347, %p43;
	setp.gt.u64 	%p44, %rd19, 64;
	ld.shared.f64 	%fd242, [_ZZN3cub18CUB_300001_SM_10006detail6reduce28DeviceReduceSingleTileKernelINS2_10policy_hubIdyN4cuda3std3__44plusIdEEE10Policy1000EN6thrust24THRUST_300001_SM_1000_NS6detail15normal_iteratorINSD_10device_ptrIdEEEEPdyS9_ddNS7_10__identityEEEvT0_T1_T2_T3_T4_T6_E12temp_storage+32];
	add.f64 	%fd243, %fd242, %fd241;
	selp.f64 	%fd244, %fd243, %fd241, %p44;
	setp.gt.u64 	%p45, %rd19, 96;
	ld.shared.f64 	%fd245, [_ZZN3cub18CUB_300001_SM_10006detail6reduce28DeviceReduceSingleTileKernelINS2_10policy_hubIdyN4cuda3std3__44plusIdEEE10Policy1000EN6thrust24THRUST_300001_SM_1000_NS6detail15normal_iteratorINSD_10device_ptrIdEEEEPdyS9_ddNS7_10__identityEEEvT0_T1_T2_T3_T4_T6_E12temp_storage+40];
	add.f64 	%fd246, %fd245, %fd244;
	selp.f64 	%fd247, %fd246, %fd244, %p45;
	setp.gt.u64 	%p46, %rd19, 128;
	ld.shared.f64 	%fd248, [_ZZN3cub18CUB_300001_SM_10006detail6reduce28DeviceReduceSingleTileKernelINS2_10policy_hubIdyN4cuda3std3__44plusIdEEE10Policy1000EN6thrust24THRUST_300001_SM_1000_NS6detail15normal_iteratorINSD_10device_ptrIdEEEEPdyS9_ddNS7_10__identityEEEvT0_T1_T2_T3_T4_T6_E12temp_storage+48];
	add.f64 	%fd249, %fd248, %fd247;
	selp.f64 	%fd250, %fd249, %fd247, %p46;
	setp.gt.u64 	%p47, %rd19, 160;
	ld.shared.f64 	%fd251, [_ZZN3cub18CUB_300001_SM_10006detail6reduce28DeviceReduceSingleTileKernelINS2_10policy_hubIdyN4cuda3std3__44plusIdEEE10Policy1000EN6thrust24THRUST_300001_SM_1000_NS6detail15normal_iteratorINSD_10device_ptrIdEEEEPdyS9_ddNS7_10__identityEEEvT0_T1_T2_T3_T4_T6_E12temp_storage+56];
	add.f64 	%fd252, %fd251, %fd250;
	selp.f64 	%fd253, %fd252, %fd250, %p47;
	setp.gt.u64 	%p48, %rd19, 192;
	ld.shared.f64 	%fd254, [_ZZN3cub18CUB_300001_SM_10006detail6reduce28DeviceReduceSingleTileKernelINS2_10policy_hubIdyN4cuda3std3__44plusIdEEE10Policy1000EN6thrust24THRUST_300001_SM_1000_NS6detail15normal_iteratorINSD_10device_ptrIdEEEEPdyS9_ddNS7_10__identityEEEvT0_T1_T2_T3_T4_T6_E12temp_storage+64];
	add.f64 	%fd255, %fd254, %fd253;
	selp.f64 	%fd256, %fd255, %fd253, %p48;
	setp.gt.u64 	%p49, %rd19, 224;
	ld.shared.f64 	%fd257, [_ZZN3cub18CUB_300001_SM_10006detail6reduce28DeviceReduceSingleTileKernelINS2_10policy_hubIdyN4cuda3std3__44plusIdEEE10Policy1000EN6thrust24THRUST_300001_SM_1000_NS6detail15normal_iteratorINSD_10device_ptrIdEEEEPdyS9_ddNS7_10__identityEEEvT0_T1_T2_T3_T4_T6_E12temp_storage+72];
	add.f64 	%fd258, %fd257, %fd256;
	selp.f64 	%fd259, %fd258, %fd256, %p49;
	setp.gt.u64 	%p50, %rd19, 256;
	ld.shared.f64 	%fd260, [_ZZN3cub18CUB_300001_SM_10006detail6reduce28DeviceReduceSingleTileKernelINS2_10policy_hubIdyN4cuda3std3__44plusIdEEE10Policy1000EN6thrust24THRUST_300001_SM_1000_NS6detail15normal_iteratorINSD_10device_ptrIdEEEEPdyS9_ddNS7_10__identityEEEvT0_T1_T2_T3_T4_T6_E12temp_storage+80];
	add.f64 	%fd261, %fd260, %fd259;
	selp.f64 	%fd262, %fd261, %fd259, %p50;
	setp.gt.u64 	%p51, %rd19, 288;
	ld.shared.f64 	%fd263, [_ZZN3cub18CUB_300001_SM_10006detail6reduce28DeviceReduceSingleTileKernelINS2_10policy_hubIdyN4cuda3std3__44plusIdEEE10Policy1000EN6thrust24THRUST_300001_SM_1000_NS6detail15normal_iteratorINSD_10device_ptrIdEEEEPdyS9_ddNS7_10__identityEEEvT0_T1_T2_T3_T4_T6_E12temp_storage+88];
	add.f64 	%fd264, %fd263, %fd262;
	selp.f64 	%fd265, %fd264, %fd262, %p51;
	setp.gt.u64 	%p52, %rd19, 320;
	ld.shared.f64 	%fd266, [_ZZN3cub18CUB_300001_SM_10006detail6reduce28DeviceReduceSingleTileKernelINS2_10policy_hubIdyN4cuda3std3__44plusIdEEE10Policy1000EN6thrust24THRUST_300001_SM_1000_NS6detail15normal_iteratorINSD_10device_ptrIdEEEEPdyS9_ddNS7_10__identityEEEvT0_T1_T2_T3_T4_T6_E12temp_storage+96];
	add.f64 	%fd267, %fd266, %fd265;
	selp.f64 	%fd268, %fd267, %fd265, %p52;
	setp.gt.u64 	%p53, %rd19, 352;
	ld.shared.f64 	%fd269, [_ZZN3cub18CUB_300001_SM_10006detail6reduce28DeviceReduceSingleTileKernelINS2_10policy_hubIdyN4cuda3std3__44plusIdEEE10Policy1000EN6thrust24THRUST_300001_SM_1000_NS6detail15normal_iteratorINSD_10device_ptrIdEEEEPdyS9_ddNS7_10__identityEEEvT0_T1_T2_T3_T4_T6_E12temp_storage+104];
	add.f64 	%fd270, %fd269, %fd268;
	selp.f64 	%fd271, %fd270, %fd268, %p53;
	setp.gt.u64 	%p54, %rd19, 384;
	ld.shared.f64 	%fd272, [_ZZN3cub18CUB_300001_SM_10006detail6reduce28DeviceReduceSingleTileKernelINS2_10policy_hubIdyN4cuda3std3__44plusIdEEE10Policy1000EN6thrust24THRUST_300001_SM_1000_NS6detail15normal_iteratorINSD_10device_ptrIdEEEEPdyS9_ddNS7_10__identityEEEvT0_T1_T2_T3_T4_T6_E12temp_storage+112];
	add.f64 	%fd273, %fd272, %fd271;
	selp.f64 	%fd274, %fd273, %fd271, %p54;
	setp.gt.u64 	%p55, %rd19, 416;
	ld.shared.f64 	%fd275, [_ZZN3cub18CUB_300001_SM_10006detail6reduce28DeviceReduceSingleTileKernelINS2_10policy_hubIdyN4cuda3std3__44plusIdEEE10Policy1000EN6thrust24THRUST_300001_SM_1000_NS6detail15normal_iteratorINSD_10device_ptrIdEEEEPdyS9_ddNS7_10__identityEEEvT0_T1_T2_T3_T4_T6_E12temp_storage+120];
	add.f64 	%fd276, %fd275, %fd274;
	selp.f64 	%fd277, %fd276, %fd274, %p55;
	setp.gt.u64 	%p56, %rd19, 448;
	ld.shared.f64 	%fd278, [_ZZN3cub18CUB_300001_SM_10006detail6reduce28DeviceReduceSingleTileKernelINS2_10policy_hubIdyN4cuda3std3__44plusIdEEE10Policy1000EN6thrust24THRUST_300001_SM_1000_NS6detail15normal_iteratorINSD_10device_ptrIdEEEEPdyS9_ddNS7_10__identityEEEvT0_T1_T2_T3_T4_T6_E12temp_storage+128];
	add.f64 	%fd279, %fd278, %fd277;
	selp.f64 	%fd280, %fd279, %fd277, %p56;
	setp.gt.u64 	%p57, %rd19, 480;
	ld.shared.f64 	%fd281, [_ZZN3cub18CUB_300001_SM_10006detail6reduce28DeviceReduceSingleTileKernelINS2_10policy_hubIdyN4cuda3std3__44plusIdEEE10Policy1000EN6thrust24THRUST_300001_SM_1000_NS6detail15normal_iteratorINSD_10device_ptrIdEEEEPdyS9_ddNS7_10__identityEEEvT0_T1_T2_T3_T4_T6_E12temp_storage+136];
	add.f64 	%fd282, %fd281, %fd280;
	selp.f64 	%fd347, %fd282, %fd280, %p57;
	bra.uni 	$L__BB17_49;
$L__BB17_28:
	mov.u32 	%r24, %tid.x;
	cvt.u64.u32 	%rd6, %r24;
	mul.wide.u32 	%rd22, %r24, 8;
	add.s64 	%rd7, %rd2, %rd22;
	ld.global.f64 	%fd43, [%rd7];
	ld.global.f64 	%fd44, [%rd7+4096];
	ld.global.f64 	%fd45, [%rd7+8192];
	ld.global.f64 	%fd46, [%rd7+12288];
	ld.global.f64 	%fd47, [%rd7+16384];
	ld.global.f64 	%fd48, [%rd7+20480];
	ld.global.f64 	%fd49, [%rd7+24576];
	add.f64 	%fd50, %fd43, %fd44;
	add.f64 	%fd51, %fd50, %fd45;
	add.f64 	%fd52, %fd51, %fd46;
	add.f64 	%fd53, %fd52, %fd47;
	add.f64 	%fd54, %fd53, %fd48;
	add.f64 	%fd346, %fd54, %fd49;
	add.s64 	%rd8, %rd19, -3584;
	setp.lt.u64 	%p3, %rd8, 3584;
	mov.b64 	%rd83, 3584;
	@%p3 bra 	$L__BB17_32;
	mov.b64 	%rd83, 3584;
$L__BB17_30:
	shl.b64 	%rd24, %rd83, 3;
	add.s64 	%rd25, %rd7, %rd24;
	ld.global.f64 	%fd55, [%rd25];
	ld.global.f64 	%fd56, [%rd25+4096];
	ld.global.f64 	%fd57, [%rd25+8192];
	ld.global.f64 	%fd58, [%rd25+12288];
	ld.global.f64 	%fd59, [%rd25+16384];
	ld.global.f64 	%fd60, [%rd25+20480];
	ld.global.f64 	%fd61, [%rd25+24576];
	add.f64 	%fd62, %fd346, %fd55;
	add.f64 	%fd63, %fd62, %fd56;
	add.f64 	%fd64, %fd63, %fd57;
	add.f64 	%fd65, %fd64, %fd58;
	add.f64 	%fd66, %fd65, %fd59;
	add.f64 	%fd67, %fd66, %fd60;
	add.f64 	%fd346, %fd67, %fd61;
	sub.s64 	%rd26, %rd19, %rd83;
	setp.lt.u64 	%p4, %rd26, 3584;
	@%p4 bra 	$L__BB17_45;
	add.s64 	%rd83, %rd83, 3584;
	setp.le.u64 	%p5, %rd83, %rd8;
	@%p5 bra 	$L__BB17_30;
$L__BB17_32:
	setp.le.u64 	%p6, %rd19, %rd83;
	cvt.u32.u64 	%r42, %rd83;
	cvt.u32.u64 	%r43, %rd19;
	sub.s32 	%r44, %r43, %r42;
	setp.ge.s32 	%p7, %r24, %r44;
	or.pred  	%p8, %p6, %p7;
	@%p8 bra 	$L__BB17_45;
	not.b32 	%r47, %r24;
	add.s32 	%r48, %r47, %r43;
	sub.s32 	%r50, %r48, %r42;
	shr.u32 	%r51, %r50, 9;
	add.s32 	%r25, %r51, 1;
	and.b32  	%r26, %r25, 15;
	setp.lt.u32 	%p9, %r50, 7680;
	mov.u32 	%r242, %r24;
	@%p9 bra 	$L__BB17_36;
	and.b32  	%r52, %r25, 16777200;
	neg.s32 	%r240, %r52;
	add.s64 	%rd27, %rd83, %rd6;
	shl.b64 	%rd28, %rd27, 3;
	add.s64 	%rd29, %rd28, %rd2;
	add.s64 	%rd84, %rd29, 32768;
	mov.u32 	%r242, %r24;
$L__BB17_35:
	.pragma "nounroll";
	ld.global.f64 	%fd69, [%rd84+-32768];
	add.f64 	%fd70, %fd346, %fd69;
	ld.global.f64 	%fd71, [%rd84+-28672];
	add.f64 	%fd72, %fd70, %fd71;
	ld.global.f64 	%fd73, [%rd84+-24576];
	add.f64 	%fd74, %fd72, %fd73;
	ld.global.f64 	%fd75, [%rd84+-20480];
	add.f64 	%fd76, %fd74, %fd75;
	ld.global.f64 	%fd77, [%rd84+-16384];
	add.f64 	%fd78, %fd76, %fd77;
	ld.global.f64 	%fd79, [%rd84+-12288];
	add.f64 	%fd80, %fd78, %fd79;
	ld.global.f64 	%fd81, [%rd84+-8192];
	add.f64 	%fd82, %fd80, %fd81;
	ld.global.f64 	%fd83, [%rd84+-4096];
	add.f64 	%fd84, %fd82, %fd83;
	ld.global.f64 	%fd85, [%rd84];
	add.f64 	%fd86, %fd84, %fd85;
	ld.global.f64 	%fd87, [%rd84+4096];
	add.f64 	%fd88, %fd86, %fd87;
	ld.global.f64 	%fd89, [%rd84+8192];
	add.f64 	%fd90, %fd88, %fd89;
	ld.global.f64 	%fd91, [%rd84+12288];
	add.f64 	%fd92, %fd90, %fd91;
	ld.global.f64 	%fd93, [%rd84+16384];
	add.f64 	%fd94, %fd92, %fd93;
	ld.global.f64 	%fd95, [%rd84+20480];
	add.f64 	%fd96, %fd94, %fd95;
	ld.global.f64 	%fd97, [%rd84+24576];
	add.f64 	%fd98, %fd96, %fd97;
	ld.global.f64 	%fd99, [%rd84+28672];
	add.f64 	%fd346, %fd98, %fd99;
	add.s32 	%r242, %r242, 8192;
	add.s32 	%r240, %r240, 16;
	add.s64 	%rd84, %rd84, 65536;
	setp.ne.s32 	%p10, %r240, 0;
	@%p10 bra 	$L__BB17_35;
$L__BB17_36:
	setp.eq.s32 	%p11, %r26, 0;
	@%p11 bra 	$L__BB17_45;
	and.b32  	%r33, %r25, 7;
	setp.lt.u32 	%p12, %r26, 8;
	@%p12 bra 	$L__BB17_39;
	cvt.u64.u32 	%rd30, %r242;
	add.s64 	%rd31, %rd83, %rd30;
	shl.b64 	%rd32, %rd31, 3;
	add.s64 	%rd33, %rd2, %rd32;
	ld.global.f64 	%fd101, [%rd33];
	add.f64 	%fd102, %fd346, %fd101;
	ld.global.f64 	%fd103, [%rd33+4096];
	add.f64 	%fd104, %fd102, %fd103;
	ld.global.f64 	%fd105, [%rd33+8192];
	add.f64 	%fd106, %fd104, %fd105;
	ld.global.f64 	%fd107, [%rd33+12288];
	add.f64 	%fd108, %fd106, %fd107;
	ld.global.f64 	%fd109, [%rd33+16384];
	add.f64 	%fd110, %fd108, %fd109;
	ld.global.f64 	%fd111, [%rd33+20480];
	add.f64 	%fd112, %fd110, %fd111;
	ld.global.f64 	%fd113, [%rd33+24576];
	add.f64 	%fd114, %fd112, %fd113;
	ld.global.f64 	%fd115, [%rd33+28672];
	add.f64 	%fd346, %fd114, %fd115;
	add.s32 	%r242, %r242, 4096;
$L__BB17_39:
	setp.eq.s32 	%p13, %r33, 0;
	@%p13 bra 	$L__BB17_45;
	and.b32  	%r36, %r25, 3;
	setp.lt.u32 	%p14, %r33, 4;
	@%p14 bra 	$L__BB17_42;
	cvt.u64.u32 	%rd34, %r242;
	add.s64 	%rd35, %rd83, %rd34;
	shl.b64 	%rd36, %rd35, 3;
	add.s64 	%rd37, %rd2, %rd36;
	ld.global.f64 	%fd117, [%rd37];
	add.f64 	%fd118, %fd346, %fd117;
	ld.global.f64 	%fd119, [%rd37+4096];
	add.f64 	%fd120, %fd118, %fd119;
	ld.global.f64 	%fd121, [%rd37+8192];
	add.f64 	%fd122, %fd120, %fd121;
	ld.global.f64 	%fd123, [%rd37+12288];
	add.f64 	%fd346, %fd122, %fd123;
	add.s32 	%r242, %r242, 2048;
$L__BB17_42:
	setp.eq.s32 	%p15, %r36, 0;
	@%p15 bra 	$L__BB17_45;
	cvt.u64.u32 	%rd38, %r242;
	add.s64 	%rd39, %rd83, %rd38;
	shl.b64 	%rd40, %rd39, 3;
	add.s64 	%rd85, %rd2, %rd40;
	neg.s32 	%r245, %r36;
$L__BB17_44:
	.pragma "nounroll";
	ld.global.f64 	%fd124, [%rd85];
	add.f64 	%fd346, %fd346, %fd124;
	add.s64 	%rd85, %rd85, 4096;
	add.s32 	%r245, %r245, 1;
	setp.ne.s32 	%p16, %r245, 0;
	@%p16 bra 	$L__BB17_44;
$L__BB17_45:
	// begin inline asm
	mov.u32 %r53, %laneid;
	// end inline asm
	mov.b64 	%rd41, %fd346;
	mov.b64 	{%r55, %r60}, %rd41;
	mov.b32 	%r61, 1;
	mov.b32 	%r102, 31;
	mov.b32 	%r103, -1;
	// begin inline asm
	shfl.sync.down.b32 %r54, %r55, %r61, %r102, %r103;
	// end inline asm
	// begin inline asm
	shfl.sync.down.b32 %r59, %r60, %r61, %r102, %r103;
	// end inline asm
	mov.b64 	%rd42, {%r54, %r59};
	mov.b64 	%fd125, %rd42;
	setp.gt.s32 	%p17, %r53, 30;
	add.f64 	%fd126, %fd346, %fd125;
	selp.f64 	%fd127, %fd346, %fd126, %p17;
	mov.b64 	%rd43, %fd127;
	mov.b64 	{%r65, %r70}, %rd43;
	mov.b32 	%r71, 2;
	// begin inline asm
	shfl.sync.down.b32 %r64, %r65, %r71, %r102, %r103;
	// end inline asm
	// begin inline asm
	shfl.sync.down.b32 %r69, %r70, %r71, %r102, %r103;
	// end inline asm
	mov.b64 	%rd44, {%r64, %r69};
	mov.b64 	%fd128, %rd44;
	setp.gt.s32 	%p18, %r53, 29;
	add.f64 	%fd129, %fd127, %fd128;
	selp.f64 	%fd130, %fd127, %fd129, %p18;
	mov.b64 	%rd45, %fd130;
	mov.b64 	{%r75, %r80}, %rd45;
	mov.b32 	%r81, 4;
	// begin inline asm
	shfl.sync.down.b32 %r74, %r75, %r81, %r102, %r103;
	// end inline asm
	// begin inline asm
	shfl.sync.down.b32 %r79, %r80, %r81, %r102, %r103;
	// end inline asm
	mov.b64 	%rd46, {%r74, %r79};
	mov.b64 	%fd131, %rd46;
	setp.gt.s32 	%p19, %r53, 27;
	add.f64 	%fd132, %fd130, %fd131;
	selp.f64 	%fd133, %fd130, %fd132, %p19;
	mov.b64 	%rd47, %fd133;
	mov.b64 	{%r85, %r90}, %rd47;
	mov.b32 	%r91, 8;
	// begin inline asm
	shfl.sync.down.b32 %r84, %r85, %r91, %r102, %r103;
	// end inline asm
	// begin inline asm
	shfl.sync.down.b32 %r89, %r90, %r91, %r102, %r103;
	// end inline asm
	mov.b64 	%rd48, {%r84, %r89};
	mov.b64 	%fd134, %rd48;
	setp.gt.s32 	%p20, %r53, 23;
	add.f64 	%fd135, %fd133, %fd134;
	selp.f64 	%fd136, %fd133, %fd135, %p20;
	mov.b64 	%rd49, %fd136;
	mov.b64 	{%r95, %r100}, %rd49;
	mov.b32 	%r101, 16;
	// begin inline asm
	shfl.sync.down.b32 %r94, %r95, %r101, %r102, %r103;
	// end inline asm
	// begin inline asm
	shfl.sync.down.b32 %r99, %r100, %r101, %r102, %r103;
	// end inline asm
	mov.b64 	%rd50, {%r94, %r99};
	mov.b64 	%fd137, %rd50;
	setp.gt.s32 	%p21, %r53, 15;
	add.f64 	%fd38, %fd136, %fd137;
	selp.f64 	%fd347, %fd136, %fd38, %p21;
	setp.ne.s32 	%p22, %r53, 0;
	@%p22 bra 	$L__BB17_47;
	shr.u32 	%r104, %r24, 2;
	and.b32  	%r105, %r104, 248;
	mov.u32 	%r106, _ZZN3cub18CUB_300001_SM_10006detail6reduce28DeviceReduceSingleTileKernelINS2_10policy_hubIdyN4cuda3std3__44plusIdEEE10Policy1000EN6thrust24THRUST_300001_SM_1000_NS6detail15normal_iteratorINSD_10device_ptrIdEEEEPdyS9_ddNS7_10__identityEEEvT0_T1_T2_T3_T4_T6_E12temp_storage;
	add.s32 	%r107, %r106, %r105;
	st.shared.f64 	[%r107+16], %fd38;
$L__BB17_47:
	bar.sync 	0;
	setp.ne.s32 	%p23, %r24, 0;
	@%p23 bra 	$L__BB17_49;
	ld.shared.f64 	%fd138, [_ZZN3cub18CUB_300001_SM_10006detail6reduce28DeviceReduceSingleTileKernelINS2_10policy_hubIdyN4cuda3std3__44plusIdEEE10Policy1000EN6thrust24THRUST_300001_SM_1000_NS6detail15normal_iteratorINSD_10device_ptrIdEEEEPdyS9_ddNS7_10__identityEEEvT0_T1_T2_T3_T4_T6_E12temp_storage+24];
	add.f64 	%fd139, %fd347, %fd138;
	ld.shared.f64 	%fd140, [_ZZN3cub18CUB_300001_SM_10006detail6reduce28DeviceReduceSingleTileKernelINS2_10policy_hubIdyN4cuda3std3__44plusIdEEE10Policy1000EN6thrust24THRUST_300001_SM_1000_NS6detail15normal_iteratorINSD_10device_ptrIdEEEEPdyS9_ddNS7_10__identityEEEvT0_T1_T2_T3_T4_T6_E12temp_storage+32];
	add.f64 	%fd141, %fd139, %fd140;
	ld.shared.f64 	%fd142, [_ZZN3cub18CUB_300001_SM_10006detail6reduce28DeviceReduceSingleTileKernelINS2_10policy_hubIdyN4cuda3std3__44plusIdEEE10Policy1000EN6thrust24THRUST_300001_SM_1000_NS6detail15normal_iteratorINSD_10device_ptrIdEEEEPdyS9_ddNS7_10__identityEEEvT0_T1_T2_T3_T4_T6_E12temp_storage+40];
	add.f64 	%fd143, %fd141, %fd142;
	ld.shared.f64 	%fd144, [_ZZN3cub18CUB_300001_SM_10006detail6reduce28DeviceReduceSingleTileKernelINS2_10policy_hubIdyN4cuda3std3__44plusIdEEE10Policy1000EN6thrust24THRUST_300001_SM_1000_NS6detail15normal_iteratorINSD_10device_ptrIdEEEEPdyS9_ddNS7_10__identityEEEvT0_T1_T2_T3_T4_T6_E12temp_storage+48];
	add.f64 	%fd145, %fd143, %fd144;
	ld.shared.f64 	%fd146, [_ZZN3cub18CUB_300001_SM_10006detail6reduce28DeviceReduceSingleTileKernelINS2_10policy_hubIdyN4cuda3std3__44plusIdEEE10Policy1000EN6thrust24THRUST_300001_SM_1000_NS6detail15normal_iteratorINSD_10device_ptrIdEEEEPdyS9_ddNS7_10__identityEEEvT0_T1_T2_T3_T4_T6_E12temp_storage+56];
	add.f64 	%fd147, %fd145, %fd146;
	ld.shared.f64 	%fd148, [_ZZN3cub18CUB_300001_SM_10006detail6reduce28DeviceReduceSingleTileKernelINS2_10policy_hubIdyN4cuda3std3__44plusIdEEE10Policy1000EN6thrust24THRUST_300001_SM_1000_NS6detail15normal_iteratorINSD_10device_ptrIdEEEEPdyS9_ddNS7_10__identityEEEvT0_T1_T2_T3_T4_T6_E12temp_storage+64];
	add.f64 	%fd149, %fd147, %fd148;
	ld.shared.f64 	%fd150, [_ZZN3cub18CUB_300001_SM_10006detail6reduce28DeviceReduceSingleTileKernelINS2_10policy_hubIdyN4cuda3std3__44plusIdEEE10Policy1000EN6thrust24THRUST_300001_SM_1000_NS6detail15normal_iteratorINSD_10device_ptrIdEEEEPdyS9_ddNS7_10__identityEEEvT0_T1_T2_T3_T4_T6_E12temp_storage+72];
	add.f64 	%fd151, %fd149, %fd150;
	ld.shared.f64 	%fd152, [_ZZN3cub18CUB_300001_SM_10006detail6reduce28DeviceReduceSingleTileKernelINS2_10policy_hubIdyN4cuda3std3__44plusIdEEE10Policy1000EN6thrust24THRUST_300001_SM_1000_NS6detail15normal_iteratorINSD_10device_ptrIdEEEEPdyS9_ddNS7_10__identityEEEvT0_T1_T2_T3_T4_T6_E12temp_storage+80];
	add.f64 	%fd153, %fd151, %fd152;
	ld.shared.f64 	%fd154, [_ZZN3cub18CUB_300001_SM_10006detail6reduce28DeviceReduceSingleTileKernelINS2_10policy_hubIdyN4cuda3std3__44plusIdEEE10Policy1000EN6thrust24THRUST_300001_SM_1000_NS6detail15normal_iteratorINSD_10device_ptrIdEEEEPdyS9_ddNS7_10__identityEEEvT0_T1_T2_T3_T4_T6_E12temp_storage+88];
	add.f64 	%fd155, %fd153, %fd154;
	ld.shared.f64 	%fd156, [_ZZN3cub18CUB_300001_SM_10006detail6reduce28DeviceReduceSingleTileKernelINS2_10policy_hubIdyN4cuda3std3__44plusIdEEE10Policy1000EN6thrust24THRUST_300001_SM_1000_NS6detail15normal_iteratorINSD_10device_ptrIdEEEEPdyS9_ddNS7_10__identityEEEvT0_T1_T2_T3_T4_T6_E12temp_storage+96];
	add.f64 	%fd157, %fd155, %fd156;
	ld.shared.f64 	%fd158, [_ZZN3cub18CUB_300001_SM_10006detail6reduce28DeviceReduceSingleTileKernelINS2_10policy_hubIdyN4cuda3std3__44plusIdEEE10Policy1000EN6thrust24THRUST_300001_SM_1000_NS6detail15normal_iteratorINSD_10device_ptrIdEEEEPdyS9_ddNS7_10__identityEEEvT0_T1_T2_T3_T4_T6_E12temp_storage+104];
	add.f64 	%fd159, %fd157, %fd158;
	ld.shared.f64 	%fd160, [_ZZN3cub18CUB_300001_SM_10006detail6reduce28DeviceReduceSingleTileKernelINS2_10policy_hubIdyN4cuda3std3__44plusIdEEE10Policy1000EN6thrust24THRUST_300001_SM_1000_NS6detail15normal_iteratorINSD_10device_ptrIdEEEEPdyS9_ddNS7_10__identityEEEvT0_T1_T2_T3_T4_T6_E12temp_storage+112];
	add.f64 	%fd161, %fd159, %fd160;
	ld.shared.f64 	%fd162, [_ZZN3cub18CUB_300001_SM_10006detail6reduce28DeviceReduceSingleTileKernelINS2_10policy_hubIdyN4cuda3std3__44plusIdEEE10Policy1000EN6thrust24THRUST_300001_SM_1000_NS6detail15normal_iteratorINSD_10device_ptrIdEEEEPdyS9_ddNS7_10__identityEEEvT0_T1_T2_T3_T4_T6_E12temp_storage+120];
	add.f64 	%fd163, %fd161, %fd162;
	ld.shared.f64 	%fd164, [_ZZN3cub18CUB_300001_SM_10006detail6reduce28DeviceReduceSingleTileKernelINS2_10policy_hubIdyN4cuda3std3__44plusIdEEE10Policy1000EN6thrust24THRUST_300001_SM_1000_NS6detail15normal_iteratorINSD_10device_ptrIdEEEEPdyS9_ddNS7_10__identityEEEvT0_T1_T2_T3_T4_T6_E12temp_storage+128];
	add.f64 	%fd165, %fd163, %fd164;
	ld.shared.f64 	%fd166, [_ZZN3cub18CUB_300001_SM_10006detail6reduce28DeviceReduceSingleTileKernelINS2_10policy_hubIdyN4cuda3std3__44plusIdEEE10Policy1000EN6thrust24THRUST_300001_SM_1000_NS6detail15normal_iteratorINSD_10device_ptrIdEEEEPdyS9_ddNS7_10__identityEEEvT0_T1_T2_T3_T4_T6_E12temp_storage+136];
	add.f64 	%fd347, %fd165, %fd166;
$L__BB17_49:
	mov.u32 	%r230, %tid.x;
	setp.ne.s32 	%p65, %r230, 0;
	@%p65 bra 	$L__BB17_51;
	add.f64 	%fd325, %fd42, %fd347;
	st.global.f64 	[%rd1], %fd325;
$L__BB17_51:
	ret;

}
	// .globl	_ZN3cub18CUB_300001_SM_10006detail6reduce18DeviceReduceKernelINS2_10policy_hubIdyN4cuda3std3__44plusIdEEE10Policy1000EN6thrust24THRUST_300001_SM_1000_NS6detail15normal_iteratorINSD_10device_ptrIdEEEEyS9_dNS7_10__identityEEEvT0_PT3_T1_NS0_13GridEvenShareISN_EET2_T4_
.visible .entry _ZN3cub18CUB_300001_SM_10006detail6reduce18DeviceReduceKernelINS2_10policy_hubIdyN4cuda3std3__44plusIdEEE10Policy1000EN6thrust24THRUST_300001_SM_1000_NS6detail15normal_iteratorINSD_10device_ptrIdEEEEyS9_dNS7_10__identityEEEvT0_PT3_T1_NS0_13GridEvenShareISN_EET2_T4_(
	.param .align 8 .b8 _ZN3cub18CUB_300001_SM_10006detail6reduce18DeviceReduceKernelINS2_10policy_hubIdyN4cuda3std3__44plusIdEEE10Policy1000EN6thrust24THRUST_300001_SM_1000_NS6detail15normal_iteratorINSD_10device_ptrIdEEEEyS9_dNS7_10__identityEEEvT0_PT3_T1_NS0_13GridEvenShareISN_EET2_T4__param_0[8],
	.param .u64 .ptr .align 1 _ZN3cub18CUB_300001_SM_10006detail6reduce18DeviceReduceKernelINS2_10policy_hubIdyN4cuda3std3__44plusIdEEE10Policy1000EN6thrust24THRUST_300001_SM_1000_NS6detail15normal_iteratorINSD_10device_ptrIdEEEEyS9_dNS7_10__identityEEEvT0_PT3_T1_NS0_13GridEvenShareISN_EET2_T4__param_1,
	.param .u64 _ZN3cub18CUB_300001_SM_10006detail6reduce18DeviceReduceKernelINS2_10policy_hubIdyN4cuda3std3__44plusIdEEE10Policy1000EN6thrust24THRUST_300001_SM_1000_NS6detail15normal_iteratorINSD_10device_ptrIdEEEEyS9_dNS7_10__identityEEEvT0_PT3_T1_NS0_13GridEvenShareISN_EET2_T4__param_2,
	.param .align 8 .b8 _ZN3cub18CUB_300001_SM_10006detail6reduce18DeviceReduceKernelINS2_10policy_hubIdyN4cuda3std3__44plusIdEEE10Policy1000EN6thrust24THRUST_300001_SM_1000_NS6detail15normal_iteratorINSD_10device_ptrIdEEEEyS9_dNS7_10__identityEEEvT0_PT3_T1_NS0_13GridEvenShareISN_EET2_T4__param_3[72],
	.param .align 1 .b8 _ZN3cub18CUB_300001_SM_10006detail6reduce18DeviceReduceKernelINS2_10policy_hubIdyN4cuda3std3__44plusIdEEE10Policy1000EN6thrust24THRUST_300001_SM_1000_NS6detail15normal_iteratorINSD_10device_ptrIdEEEEyS9_dNS7_10__identityEEEvT0_PT3_T1_NS0_13GridEvenShareISN_EET2_T4__param_4[1],
	.param .align 1 .b8 _ZN3cub18CUB_300001_SM_10006detail6reduce18DeviceReduceKernelINS2_10policy_hubIdyN4cuda3std3__44plusIdEEE10Policy1000EN6thrust24THRUST_300001_SM_1000_NS6detail15normal_iteratorINSD_10device_ptrIdEEEEyS9_dNS7_10__identityEEEvT0_PT3_T1_NS0_13GridEvenShareISN_EET2_T4__param_5[1]
)
.maxntid 512
{
	.reg .pred 	%p<65>;
	.reg .b16 	%rs<4>;
	.reg .b32 	%r<280>;
	.reg .b64 	%rd<107>;
	.reg .b64 	%fd<344>;
	// demoted variable
	.shared .align 8 .b8 _ZZN3cub18CUB_300001_SM_10006detail6reduce18DeviceReduceKernelINS2_10policy_hubIdyN4cuda3std3__44plusIdEEE10Policy1000EN6thrust24THRUST_300001_SM_1000_NS6detail15normal_iteratorINSD_10device_ptrIdEEEEyS9_dNS7_10__identityEEEvT0_PT3_T1_NS0_13GridEvenShareISN_EET2_T4_E12temp_storage[152];
	ld.param.u64 	%rd1, [_ZN3cub18CUB_300001_SM_10006detail6reduce18DeviceReduceKernelINS2_10policy_hubIdyN4cuda3std3__44plusIdEEE10Policy1000EN6thrust24THRUST_300001_SM_1000_NS6detail15normal_iteratorINSD_10device_ptrIdEEEEyS9_dNS7_10__identityEEEvT0_PT3_T1_NS0_13GridEvenShareISN_EET2_T4__param_3+32];
	ld.param.u32 	%r1, [_ZN3cub18CUB_300001_SM_10006detail6reduce18DeviceReduceKernelINS2_10policy_hubIdyN4cuda3std3__44plusIdEEE10Policy1000EN6thrust24THRUST_300001_SM_1000_NS6detail15normal_iteratorINSD_10device_ptrIdEEEEyS9_dNS7_10__identityEEEvT0_PT3_T1_NS0_13GridEvenShareISN_EET2_T4__param_3+40];
	ld.param.u64 	%rd26, [_ZN3cub18CUB_300001_SM_10006detail6reduce18DeviceReduceKernelINS2_10policy_hubIdyN4cuda3std3__44plusIdEEE10Policy1000EN6thrust24THRUST_300001_SM_1000_NS6detail15normal_iteratorINSD_10device_ptrIdEEEEyS9_dNS7_10__identityEEEvT0_PT3_T1_NS0_13GridEvenShareISN_EET2_T4__param_0];
	cvta.to.global.u64 	%rd2, %rd26;
	mov.u32 	%r2, %ctaid.x;
	mul.lo.s32 	%r50, %r1, 3584;
	cvt.s64.s32 	%rd3, %r50;
	mul.lo.s32 	%r51, %r2, 3584;
	cvt.u64.u32 	%rd4, %r51;
	sub.s64 	%rd5, %rd1, %rd4;
	setp.gt.u64 	%p1, %rd5, 3583;
	@%p1 bra 	$L__BB18_25;
	cvt.u32.u64 	%r136, %rd4;
	cvt.u32.u64 	%r3, %rd1;
	sub.s32 	%r4, %r3, %r136;
	mov.u32 	%r5, %tid.x;
	setp.ge.s32 	%p23, %r5, %r4;
	mov.f64 	%fd332, 0d0000000000000000;
	mov.u32 	%r267, %r5;
	@%p23 bra 	$L__BB18_3;
	add.s32 	%r138, %r136, %r5;
	mul.wide.u32 	%rd60, %r138, 8;
	add.s64 	%rd61, %rd2, %rd60;
	ld.global.f64 	%fd332, [%rd61];
	add.s32 	%r267, %r5, 512;
$L__BB18_3:
	setp.ge.s32 	%p24, %r267, %r4;
	@%p24 bra 	$L__BB18_16;
	not.b32 	%r140, %r267;
	add.s32 	%r141, %r140, %r3;
	sub.s32 	%r142, %r141, %r136;
	shr.u32 	%r143, %r142, 9;
	add.s32 	%r8, %r143, 1;
	and.b32  	%r9, %r8, 15;
	setp.lt.u32 	%p25, %r142, 7680;
	@%p25 bra 	$L__BB18_7;
	and.b32  	%r144, %r8, 16777200;
	neg.s32 	%r265, %r144;
	mul.wide.u32 	%rd62, %r2, 28672;
	mul.wide.u32 	%rd63, %r267, 8;
	add.s64 	%rd64, %rd62, %rd63;
	add.s64 	%rd65, %rd64, %rd2;
	add.s64 	%rd101, %rd65, 32768;
$L__BB18_6:
	.pragma "nounroll";
	ld.global.f64 	%fd167, [%rd101+-32768];
	add.f64 	%fd168, %fd332, %fd167;
	ld.global.f64 	%fd169, [%rd101+-28672];
	add.f64 	%fd170, %fd168, %fd169;
	ld.global.f64 	%fd171, [%rd101+-24576];
	add.f64 	%fd172, %fd170, %fd171;
	ld.global.f64 	%fd173, [%rd101+-20480];
	add.f64 	%fd174, %fd172, %fd173;
	ld.global.f64 	%fd175, [%rd101+-16384];
	add.f64 	%fd176, %fd174, %fd175;
	ld.global.f64 	%fd177, [%rd101+-12288];
	add.f64 	%fd178, %fd176, %fd177;
	ld.global.f64 	%fd179, [%rd101+-8192];
	add.f64 	%fd180, %fd178, %fd179;
	ld.global.f64 	%fd181, [%rd101+-4096];
	add.f64 	%fd182, %fd180, %fd181;
	ld.global.f64 	%fd183, [%rd101];
	add.f64 	%fd184, %fd182, %fd183;
	ld.global.f64 	%fd185, [%rd101+4096];
	add.f64 	%fd186, %fd184, %fd185;
	ld.global.f64 	%fd187, [%rd101+8192];
	add.f64 	%fd188, %fd186, %fd187;
	ld.global.f64 	%fd189, [%rd101+12288];
	add.f64 	%fd190, %fd188, %fd189;
	ld.global.f64 	%fd191, [%rd101+16384];
	add.f64 	%fd192, %fd190, %fd191;
	ld.global.f64 	%fd193, [%rd101+20480];
	add.f64 	%fd194, %fd192, %fd193;
	ld.global.f64 	%fd195, [%rd101+24576];
	add.f64 	%fd196, %fd194, %fd195;
	ld.global.f64 	%fd197, [%rd101+28672];
	add.f64 	%fd332, %fd196, %fd197;
	add.s32 	%r267, %r267, 8192;
	add.s32 	%r265, %r265, 16;
	add.s64 	%rd101, %rd101, 65536;
	setp.ne.s32 	%p26, %r265, 0;
	@%p26 bra 	$L__BB18_6;
$L__BB18_7:
	setp.eq.s32 	%p27, %r9, 0;
	@%p27 bra 	$L__BB18_16;
	and.b32  	%r16, %r8, 7;
	setp.lt.u32 	%p28, %r9, 8;
	@%p28 bra 	$L__BB18_10;
	cvt.s64.s32 	%rd66, %r267;
	add.s64 	%rd67, %rd66, %rd4;
	shl.b64 	%rd68, %rd67, 3;
	add.s64 	%rd69, %rd2, %rd68;
	ld.global.f64 	%fd199, [%rd69];
	add.f64 	%fd200, %fd332, %fd199;
	ld.global.f64 	%fd201, [%rd69+4096];
	add.f64 	%fd202, %fd200, %fd201;
	ld.global.f64 	%fd203, [%rd69+8192];
	add.f64 	%fd204, %fd202, %fd203;
	ld.global.f64 	%fd205, [%rd69+12288];
	add.f64 	%fd206, %fd204, %fd205;
	ld.global.f64 	%fd207, [%rd69+16384];
	add.f64 	%fd208, %fd206, %fd207;
	ld.global.f64 	%fd209, [%rd69+20480];
	add.f64 	%fd210, %fd208, %fd209;
	ld.global.f64 	%fd211, [%rd69+24576];
	add.f64 	%fd212, %fd210, %fd211;
	ld.global.f64 	%fd213, [%rd69+28672];
	add.f64 	%fd332, %fd212, %fd213;
	add.s32 	%r267, %r267, 4096;
$L__BB18_10:
	setp.eq.s32 	%p29, %r16, 0;
	@%p29 bra 	$L__BB18_16;
	and.b32  	%r19, %r8, 3;
	setp.lt.u32 	%p30, %r16, 4;
	@%p30 bra 	$L__BB18_13;
	cvt.s64.s32 	%rd70, %r267;
	add.s64 	%rd71, %rd70, %rd4;
	shl.b64 	%rd72, %rd71, 3;
	add.s64 	%rd73, %rd2, %rd72;
	ld.global.f64 	%fd215, [%rd73];
	add.f64 	%fd216, %fd332, %fd215;
	ld.global.f64 	%fd217, [%rd73+4096];
	add.f64 	%fd218, %fd216, %fd217;
	ld.global.f64 	%fd219, [%rd73+8192];
	add.f64 	%fd220, %fd218, %fd219;
	ld.global.f64 	%fd221, [%rd73+12288];
	add.f64 	%fd332, %fd220, %fd221;
	add.s32 	%r267, %r267, 2048;
$L__BB18_13:
	setp.eq.s32 	%p31, %r19, 0;
	@%p31 bra 	$L__BB18_16;
	mul.wide.u32 	%rd74, %r2, 28672;
	add.s64 	%rd9, %rd2, %rd74;
	neg.s32 	%r270, %r19;
$L__BB18_15:
	.pragma "nounroll";
	mul.wide.s32 	%rd75, %r267, 8;
	add.s64 	%rd76, %rd9, %rd75;
	ld.global.f64 	%fd222, [%rd76];
	add.f64 	%fd332, %fd332, %fd222;
	add.s32 	%r267, %r267, 512;
	add.s32 	%r270, %r270, 1;
	setp.ne.s32 	%p32, %r270, 0;
	@%p32 bra 	$L__BB18_15;
$L__BB18_16:
	setp.lt.s32 	%p33, %r4, 512;
	@%p33 bra 	$L__BB18_21;
	// begin inline asm
	mov.u32 %r208, %laneid;
	// end inline asm
	mov.b64 	%rd87, %fd332;
	mov.b64 	{%r210, %r215}, %rd87;
	mov.b32 	%r216, 1;
	mov.b32 	%r257, 31;
	mov.b32 	%r258, -1;
	// begin inline asm
	shfl.sync.down.b32 %r209, %r210, %r216, %r257, %r258;
	// end inline asm
	// begin inline asm
	shfl.sync.down.b32 %r214, %r215, %r216, %r257, %r258;
	// end inline asm
	mov.b64 	%rd88, {%r209, %r214};
	mov.b64 	%fd281, %rd88;
	setp.gt.s32 	%p57, %r208, 30;
	add.f64 	%fd282, %fd332, %fd281;
	selp.f64 	%fd283, %fd332, %fd282, %p57;
	mov.b64 	%rd89, %fd283;
	mov.b64 	{%r220, %r225}, %rd89;
	mov.b32 	%r226, 2;
	// begin inline asm
	shfl.sync.down.b32 %r219, %r220, %r226, %r257, %r258;
	// end inline asm
	// begin inline asm
	shfl.sync.down.b32 %r224, %r225, %r226, %r257, %r258;
	// end inline asm
	mov.b64 	%rd90, {%r219, %r224};
	mov.b64 	%fd284, %rd90;
	setp.gt.s32 	%p58, %r208, 29;
	add.f64 	%fd285, %fd283, %fd284;
	selp.f64 	%fd286, %fd283, %fd285, %p58;
	mov.b64 	%rd91, %fd286;
	mov.b64 	{%r230, %r235}, %rd91;
	mov.b32 	%r236, 4;
	// begin inline asm
	shfl.sync.down.b32 %r229, %r230, %r236, %r257, %r258;
	// end inline asm
	// begin inline asm
	shfl.sync.down.b32 %r234, %r235, %r236, %r257, %r258;
	// end inline asm
	mov.b64 	%rd92, {%r229, %r234};
	mov.b64 	%fd287, %rd92;
	setp.gt.s32 	%p59, %r208, 27;
	add.f64 	%fd288, %fd286, %fd287;
	selp.f64 	%fd289, %fd286, %fd288, %p59;
	mov.b64 	%rd93, %fd289;
	mov.b64 	{%r240, %r245}, %rd93;
	mov.b32 	%r246, 8;
	// begin inline asm
	shfl.sync.down.b32 %r239, %r240, %r246, %r257, %r258;
	// end inline asm
	// begin inline asm
	shfl.sync.down.b32 %r244, %r245, %r246, %r257, %r258;
	// end inline asm
	mov.b64 	%rd94, {%r239, %r244};
	mov.b64 	%fd290, %rd94;
	setp.gt.s32 	%p60, %r208, 23;
	add.f64 	%fd291, %fd289, %fd290;
	selp.f64 	%fd292, %fd289, %fd291, %p60;
	mov.b64 	%rd95, %fd292;
	mov.b64 	{%r250, %r255}, %rd95;
	mov.b32 	%r256, 16;
	// begin inline asm
	shfl.sync.down.b32 %r249, %r250, %r256, %r257, %r258;
	// end inline asm
	// begin inline asm
	shfl.sync.down.b32 %r254, %r255, %r256, %r257, %r258;
	// end inline asm
	mov.b64 	%rd96, {%r249, %r254};
	mov.b64 	%fd293, %rd96;
	setp.gt.s32 	%p61, %r208, 15;
	add.f64 	%fd16, %fd292, %fd293;
	selp.f64 	%fd343, %fd292, %fd16, %p61;
	setp.ne.s32 	%p62, %r208, 0;
	@%p62 bra 	$L__BB18_19;
	shr.u32 	%r259, %r5, 2;
	and.b32  	%r260, %r259, 248;
	mov.u32 	%r261, _ZZN3cub18CUB_300001_SM_10006detail6reduce18DeviceReduceKernelINS2_10policy_hubIdyN4cuda3std3__44plusIdEEE10Policy1000EN6thrust24THRUST_300001_SM_1000_NS6detail15normal_iteratorINSD_10device_ptrIdEEEEyS9_dNS7_10__identityEEEvT0_PT3_T1_NS0_13GridEvenShareISN_EET2_T4_E12temp_storage;
	add.s32 	%r262, %r261, %r260;
	st.shared.f64 	[%r262+16], %fd16;
$L__BB18_19:
	bar.sync 	0;
	setp.ne.s32 	%p63, %r5, 0;
	@%p63 bra 	$L__BB18_46;
	ld.shared.f64 	%fd294, [_ZZN3cub18CUB_300001_SM_10006detail6reduce18DeviceReduceKernelINS2_10policy_hubIdyN4cuda3std3__44plusIdEEE10Policy1000EN6thrust24THRUST_300001_SM_1000_NS6detail15normal_iteratorINSD_10device_ptrIdEEEEyS9_dNS7_10__identityEEEvT0_PT3_T1_NS0_13GridEvenShareISN_EET2_T4_E12temp_storage+24];
	add.f64 	%fd295, %fd343, %fd294;
	ld.shared.f64 	%fd296, [_ZZN3cub18CUB_300001_SM_10006detail6reduce18DeviceReduceKernelINS2_10policy_hubIdyN4cuda3std3__44plusIdEEE10Policy1000EN6thrust24THRUST_300001_SM_1000_NS6detail15normal_iteratorINSD_10device_ptrIdEEEEyS9_dNS7_10__identityEEEvT0_PT3_T1_NS0_13GridEvenShareISN_EET2_T4_E12temp_storage+32];
	add.f64 	%fd297, %fd295, %fd296;
	ld.shared.f64 	%fd298, [_ZZN3cub18CUB_300001_SM_10006detail6reduce18DeviceReduceKernelINS2_10policy_hubIdyN4cuda3std3__44plusIdEEE10Policy1000EN6thrust24THRUST_300001_SM_1000_NS6detail15normal_iteratorINSD_10device_ptrIdEEEEyS9_dNS7_10__identityEEEvT0_PT3_T1_NS0_13GridEvenShareISN_EET2_T4_E12temp_storage+40];
	add.f64 	%fd299, %fd297, %fd298;
	ld.shared.f64 	%fd300, [_ZZN3cub18CUB_300001_SM_10006detail6reduce18DeviceReduceKernelINS2_10policy_hubIdyN4cuda3std3__44plusIdEEE10Policy1000EN6thrust24THRUST_300001_SM_1000_NS6detail15normal_iteratorINSD_10device_ptrIdEEEEyS9_dNS7_10__identityEEEvT0_PT3_T1_NS0_13GridEvenShareISN_EET2_T4_E12temp_storage+48];
	add.f64 	%fd301, %fd299, %fd300;
	ld.shared.f64 	%fd302, [_ZZN3cub18CUB_300001_SM_10006detail6reduce18DeviceReduceKernelINS2_10policy_hubIdyN4cuda3std3__44plusIdEEE10Policy1000EN6thrust24THRUST_300001_SM_1000_NS6detail15normal_iteratorINSD_10device_ptrIdEEEEyS9_dNS7_10__identityEEEvT0_PT3_T1_NS0_13GridEvenShareISN_EET2_T4_E12temp_storage+56];
	add.f64 	%fd303, %fd301, %fd302;
	ld.shared.f64 	%fd304, [_ZZN3cub18CUB_300001_SM_10006detail6reduce18DeviceReduceKernelINS2_10policy_hubIdyN4cuda3std3__44plusIdEEE10Policy1000EN6thrust24THRUST_300001_SM_1000_NS6detail15normal_iteratorINSD_10device_ptrIdEEEEyS9_dNS7_10__identityEEEvT0_PT3_T1_NS0_13GridEvenShareISN_EET2_T4_E12temp_storage+64];
	add.f64 	%fd305, %fd303, %fd304;
	ld.shared.f64 	%fd306, [_ZZN3cub18CUB_300001_SM_10006detail6reduce18DeviceReduceKernelINS2_10policy_hubIdyN4cuda3std3__44plusIdEEE10Policy1000EN6thrust24THRUST_300001_SM_1000_NS6detail15normal_iteratorINSD_10device_ptrIdEEEEyS9_dNS7_10__identityEEEvT0_PT3_T1_NS0_13GridEvenShareISN_EET2_T4_E12temp_storage+72];
	add.f64 	%fd307, %fd305, %fd306;
	ld.shared.f64 	%fd308, [_ZZN3cub18CUB_300001_SM_10006detail6reduce18DeviceReduceKernelINS2_10policy_hubIdyN4cuda3std3__44plusIdEEE10Policy1000EN6thrust24THRUST_300001_SM_1000_NS6detail15normal_iteratorINSD_10device_ptrIdEEEEyS9_dNS7_10__identityEEEvT0_PT3_T1_NS0_13GridEvenShareISN_EET2_T4_E12temp_storage+80];
	add.f64 	%fd309, %fd307, %fd308;
	ld.shared.f64 	%fd310, [_ZZN3cub18CUB_300001_SM_10006detail6reduce18DeviceReduceKernelINS2_10policy_hubIdyN4cuda3std3__44plusIdEEE10Policy1000EN6thrust24THRUST_300001_SM_1000_NS6detail15normal_iteratorINSD_10device_ptrIdEEEEyS9_dNS7_10__identityEEEvT0_PT3_T1_NS0_13GridEvenShareISN_EET2_T4_E12temp_storage+88];
	add.f64 	%fd311, %fd309, %fd310;
	ld.shared.f64 	%fd312, [_ZZN3cub18CUB_300001_SM_10006detail6reduce18DeviceReduceKernelINS2_10policy_hubIdyN4cuda3std3__44plusIdEEE10Policy1000EN6thrust24THRUST_300001_SM_1000_NS6detail15normal_iteratorINSD_10device_ptrIdEEEEyS9_dNS7_10__identityEEEvT0_PT3_T1_NS0_13GridEvenShareISN_EET2_T4_E12temp_storage+96];
	add.f64 	%fd313, %fd311, %fd312;
	ld.shared.f64 	%fd314, [_ZZN3cub18CUB_300001_SM_10006detail6reduce18DeviceReduceKernelINS2_10policy_hubIdyN4cuda3std3__44plusIdEEE10Policy1000EN6thrust24THRUST_300001_SM_1000_NS6detail15normal_iteratorINSD_10device_ptrIdEEEEyS9_dNS7_10__identityEEEvT0_PT3_T1_NS0_13GridEvenShareISN_EET2_T4_E12temp_storage+104];
	add.f64 	%fd315, %fd313, %fd314;
	ld.shared.f64 	%fd316, [_ZZN3cub18CUB_300001_SM_10006detail6reduce18DeviceReduceKernelINS2_10policy_hubIdyN4cuda3std3__44plusIdEEE10Policy1000EN6thrust24THRUST_300001_SM_1000_NS6detail15normal_iteratorINSD_10device_ptrIdEEEEyS9_dNS7_10__identityEEEvT0_PT3_T1_NS0_13GridEvenShareISN_EET2_T4_E12temp_storage+112];
	add.f64 	%fd317, %fd315, %fd316;
	ld.shared.f64 	%fd318, [_ZZN3cub18CUB_300001_SM_10006detail6reduce18DeviceReduceKernelINS2_10policy_hubIdyN4cuda3std3__44plusIdEEE10Policy1000EN6thrust24THRUST_300001_SM_1000_NS6detail15normal_iteratorINSD_10device_ptrIdEEEEyS9_dNS7_10__identityEEEvT0_PT3_T1_NS0_13GridEvenShareISN_EET2_T4_E12temp_storage+120];
	add.f64 	%fd319, %fd317, %fd318;
	ld.shared.f64 	%fd320, [_ZZN3cub18CUB_300001_SM_10006detail6reduce18DeviceReduceKernelINS2_10policy_hubIdyN4cuda3std3__44plusIdEEE10Policy1000EN6thrust24THRUST_300001_SM_1000_NS6detail15normal_iteratorINSD_10device_ptrIdEEEEyS9_dNS7_10__identityEEEvT0_PT3_T1_NS0_13GridEvenShareISN_EET2_T4_E12temp_storage+128];
	add.f64 	%fd321, %fd319, %fd320;
	ld.shared.f64 	%fd322, [_ZZN3cub18CUB_300001_SM_10006detail6reduce18DeviceReduceKernelINS2_10policy_hubIdyN4cuda3std3__44plusIdEEE10Policy1000EN6thrust24THRUST_300001_SM_1000_NS6detail15normal_iteratorINSD_10device_ptrIdEEEEyS9_dNS7_10__identityEEEvT0_PT3_T1_NS0_13GridEvenShareISN_EET2_T4_E12temp_storage+136];
	add.f64 	%fd343, %fd321, %fd322;
	bra.uni 	$L__BB18_46;
$L__BB18_21:
	// begin inline asm
	mov.u32 %r145, %laneid;
	// end inline asm
	and.b32  	%r196, %r5, 992;
	add.s32 	%r197, %r196, 32;
	setp.gt.s32 	%p34, %r197, %r4;
	not.b32 	%r198, %r196;
	add.s32 	%r199, %r4, %r198;
	selp.b32 	%r194, %r199, 31, %p34;
	mov.b64 	%rd77, %fd332;
	mov.b64 	{%r147, %r152}, %rd77;
	mov.b32 	%r153, 1;
	mov.b32 	%r195, -1;
	// begin inline asm
	shfl.sync.down.b32 %r146, %r147, %r153, %r194, %r195;
	// end inline asm
	// begin inline asm
	shfl.sync.down.b32 %r151, %r152, %r153, %r194, %r195;
	// end inline asm
	mov.b64 	%rd78, {%r146, %r151};
	mov.b64 	%fd223, %rd78;
	setp.lt.s32 	%p35, %r145, %r194;
	add.f64 	%fd224, %fd332, %fd223;
	selp.f64 	%fd225, %fd224, %fd332, %p35;
	mov.b64 	%rd79, %fd225;
	mov.b64 	{%r157, %r162}, %rd79;
	mov.b32 	%r163, 2;
	// begin inline asm
	shfl.sync.down.b32 %r156, %r157, %r163, %r194, %r195;
	// end inline asm
	// begin inline asm
	shfl.sync.down.b32 %r161, %r162, %r163, %r194, %r195;
	// end inline asm
	mov.b64 	%rd80, {%r156, %r161};
	mov.b64 	%fd226, %rd80;
	add.s32 	%r200, %r145, 2;
	setp.gt.s32 	%p36, %r200, %r194;
	add.f64 	%fd227, %fd225, %fd226;
	selp.f64 	%fd228, %fd225, %fd227, %p36;
	mov.b64 	%rd81, %fd228;
	mov.b64 	{%r167, %r172}, %rd81;
	mov.b32 	%r173, 4;
	// begin inline asm
	shfl.sync.down.b32 %r166, %r167, %r173, %r194, %r195;
	// end inline asm
	// begin inline asm
	shfl.sync.down.b32 %r171, %r172, %r173, %r194, %r195;
	// end inline asm
	mov.b64 	%rd82, {%r166, %r171};
	mov.b64 	%fd229, %rd82;
	add.s32 	%r201, %r145, 4;
	setp.gt.s32 	%p37, %r201, %r194;
	add.f64 	%fd230, %fd228, %fd229;
	selp.f64 	%fd231, %fd228, %fd230, %p37;
	mov.b64 	%rd83, %fd231;
	mov.b64 	{%r177, %r182}, %rd83;
	mov.b32 	%r183, 8;
	// begin inline asm
	shfl.sync.down.b32 %r176, %r177, %r183, %r194, %r195;
	// end inline asm
	// begin inline asm
	shfl.sync.down.b32 %r181, %r182, %r183, %r194, %r195;
	// end inline asm
	mov.b64 	%rd84, {%r176, %r181};
	mov.b64 	%fd232, %rd84;
	add.s32 	%r202, %r145, 8;
	setp.gt.s32 	%p38, %r202, %r194;
	add.f64 	%fd233, %fd231, %fd232;
	selp.f64 	%fd234, %fd231, %fd233, %p38;
	mov.b64 	%rd85, %fd234;
	mov.b64 	{%r187, %r192}, %rd85;
	mov.b32 	%r193, 16;
	// begin inline asm
	shfl.sync.down.b32 %r186, %r187, %r193, %r194, %r195;
	// end inline asm
	// begin inline asm
	shfl.sync.down.b32 %r191, %r192, %r193, %r194, %r195;
	// end inline asm
	mov.b64 	%rd86, {%r186, %r191};
	mov.b64 	%fd235, %rd86;
	add.s32 	%r203, %r145, 16;
	setp.gt.s32 	%p39, %r203, %r194;
	add.f64 	%fd236, %fd234, %fd235;
	selp.f64 	%fd343, %fd234, %fd236, %p39;
	setp.ne.s32 	%p40, %r145, 0;
	@%p40 bra 	$L__BB18_23;
	shr.u32 	%r204, %r5, 2;
	and.b32  	%r205, %r204, 248;
	mov.u32 	%r206, _ZZN3cub18CUB_300001_SM_10006detail6reduce18DeviceReduceKernelINS2_10policy_hubIdyN4cuda3std3__44plusIdEEE10Policy1000EN6thrust24THRUST_300001_SM_1000_NS6detail15normal_iteratorINSD_10device_ptrIdEEEEyS9_dNS7_10__identityEEEvT0_PT3_T1_NS0_13GridEvenShareISN_EET2_T4_E12temp_storage;
	add.s32 	%r207, %r206, %r205;
	st.shared.f64 	[%r207+16], %fd343;
$L__BB18_23:
	bar.sync 	0;
	setp.ne.s32 	%p41, %r5, 0;
	@%p41 bra 	$L__BB18_46;
	setp.gt.s32 	%p42, %r4, 32;
	ld.shared.f64 	%fd237, [_ZZN3cub18CUB_300001_SM_10006detail6reduce18DeviceReduceKernelINS2_10policy_hubIdyN4cuda3std3__44plusIdEEE10Policy1000EN6thrust24THRUST_300001_SM_1000_NS6detail15normal_iteratorINSD_10device_ptrIdEEEEyS9_dNS7_10__identityEEEvT0_PT3_T1_NS0_13GridEvenShareISN_EET2_T4_E12temp_storage+24];
	add.f64 	%fd238, %fd343, %fd237;
	selp.f64 	%fd239, %fd238, %fd343, %p42;
	setp.gt.s32 	%p43, %r4, 64;
	ld.shared.f64 	%fd240, [_ZZN3cub18CUB_300001_SM_10006detail6reduce18DeviceReduceKernelINS2_10policy_hubIdyN4cuda3std3__44plusIdEEE10Policy1000EN6thrust24THRUST_300001_SM_1000_NS6detail15normal_iteratorINSD_10device_ptrIdEEEEyS9_dNS7_10__identityEEEvT0_PT3_T1_NS0_13GridEvenShareISN_EET2_T4_E12temp_storage+32];
	add.f64 	%fd241, %fd240, %fd239;
	selp.f64 	%fd242, %fd241, %fd239, %p43;
	setp.gt.s32 	%p44, %r4, 96;
	ld.shared.f64 	%fd243, [_ZZN3cub18CUB_300001_SM_10006detail6reduce18DeviceReduceKernelINS2_10policy_hubIdyN4cuda3std3__44plusIdEEE10Policy1000EN6thrust24THRUST_300001_SM_1000_NS6detail15normal_iteratorINSD_10device_ptrIdEEEEyS9_dNS7_10__identityEEEvT0_PT3_T1_NS0_13GridEvenShareISN_EET2_T4_E12temp_storage+40];
	add.f64 	%fd244, %fd243, %fd242;
	selp.f64 	%fd245, %fd244, %fd242, %p44;
	setp.gt.s32 	%p45, %r4, 128;
	ld.shared.f64 	%fd246, [_ZZN3cub18CUB_300001_SM_10006detail6reduce18DeviceReduceKernelINS2_10policy_hubIdyN4cuda3std3__44plusIdEEE10Policy1000EN6thrust24THRUST_300001_SM_1000_NS6detail15normal_iteratorINSD_10device_ptrIdEEEEyS9_dNS7_10__identityEEEvT0_PT3_T1_NS0_13GridEvenShareISN_EET2_T4_E12temp_storage+48];
	add.f64 	%fd247, %fd246, %fd245;
	selp.f64 	%fd248, %fd247, %fd245, %p45;
	setp.gt.s32 	%p46, %r4, 160;
	ld.shared.f64 	%fd249, [_ZZN3cub18CUB_300001_SM_10006detail6reduce18DeviceReduceKernelINS2_10policy_hubIdyN4cuda3std3__44plusIdEEE10Policy1000EN6thrust24THRUST_300001_SM_1000_NS6detail15normal_iteratorINSD_10device_ptrIdEEEEyS9_dNS7_10__identityEEEvT0_PT3_T1_NS0_13GridEvenShareISN_EET2_T4_E12temp_storage+56];
	add.f64 	%fd250, %fd249, %fd248;
	selp.f64 	%fd251, %fd250, %fd248, %p46;
	setp.gt.s32 	%p47, %r4, 192;
	ld.shared.f64 	%fd252, [_ZZN3cub18CUB_300001_SM_10006detail6reduce18DeviceReduceKernelINS2_10policy_hubIdyN4cuda3std3__44plusIdEEE10Policy1000EN6thrust24THRUST_300001_SM_1000_NS6detail15normal_iteratorINSD_10device_ptrIdEEEEyS9_dNS7_10__identityEEEvT0_PT3_T1_NS0_13GridEvenShareISN_EET2_T4_E12temp_storage+64];
	add.f64 	%fd253, %fd252, %fd251;
	selp.f64 	%fd254, %fd253, %fd251, %p47;
	setp.gt.s32 	%p48, %r4, 224;
	ld.shared.f64 	%fd255, [_ZZN3cub18CUB_300001_SM_10006detail6reduce18DeviceReduceKernelINS2_10policy_hubIdyN4cuda3std3__44plusIdEEE10Policy1000EN6thrust24THRUST_300001_SM_1000_NS6detail15normal_iteratorINSD_10device_ptrIdEEEEyS9_dNS7_10__identityEEEvT0_PT3_T1_NS0_13GridEvenShareISN_EET2_T4_E12temp_storage+72];
	add.f64 	%fd256, %fd255, %fd254;
	selp.f64 	%fd257, %fd256, %fd254, %p48;
	setp.gt.s32 	%p49, %r4, 256;
	ld.shared.f64 	%fd258, [_ZZN3cub18CUB_300001_SM_10006detail6reduce18DeviceReduceKernelINS2_10policy_hubIdyN4cuda3std3__44plusIdEEE10Policy1000EN6thrust24THRUST_300001_SM_1000_NS6detail15normal_iteratorINSD_10device_ptrIdEEEEyS9_dNS7_10__identityEEEvT0_PT3_T1_NS0_13GridEvenShareISN_EET2_T4_E12temp_storage+80];
	add.f64 	%fd259, %fd258, %fd257;
	selp.f64 	%fd260, %fd259, %fd257, %p49;
	setp.gt.s32 	%p50, %r4, 288;
	ld.shared.f64 	%fd261, [_ZZN3cub18CUB_300001_SM_10006detail6reduce18DeviceReduceKernelINS2_10policy_hubIdyN4cuda3std3__44plusIdEEE10Policy1000EN6thrust24THRUST_300001_SM_1000_NS6detail15normal_iteratorINSD_10device_ptrIdEEEEyS9_dNS7_10__identityEEEvT0_PT3_T1_NS0_13GridEvenShareISN_EET2_T4_E12temp_storage+88];
	add.f64 	%fd262, %fd261, %fd260;
	selp.f64 	%fd263, %fd262, %fd260, %p50;
	setp.gt.s32 	%p51, %r4, 320;
	ld.shared.f64 	%fd264, [_ZZN3cub18CUB_300001_SM_10006detail6reduce18DeviceReduceKernelINS2_10policy_hubIdyN4cuda3std3__44plusIdEEE10Policy1000EN6thrust24THRUST_300001_SM_1000_NS6detail15normal_iteratorINSD_10device_ptrIdEEEEyS9_dNS7_10__identityEEEvT0_PT3_T1_NS0_13GridEvenShareISN_EET2_T4_E12temp_storage+96];
	add.f64 	%fd265, %fd264, %fd263;
	selp.f64 	%fd266, %fd265, %fd263, %p51;
	setp.gt.s32 	%p52, %r4, 352;
	ld.shared.f64 	%fd267, [_ZZN3cub18CUB_300001_SM_10006detail6reduce18DeviceReduceKernelINS2_10policy_hubIdyN4cuda3std3__44plusIdEEE10Policy1000EN6thrust24THRUST_300001_SM_1000_NS6detail15normal_iteratorINSD_10device_ptrIdEEEEyS9_dNS7_10__identityEEEvT0_PT3_T1_NS0_13GridEvenShareISN_EET2_T4_E12temp_storage+104];
	add.f64 	%fd268, %fd267, %fd266;
	selp.f64 	%fd269, %fd268, %fd266, %p52;
	setp.gt.s32 	%p53, %r4, 384;
	ld.shared.f64 	%fd270, [_ZZN3cub18CUB_300001_SM_10006detail6reduce18DeviceReduceKernelINS2_10policy_hubIdyN4cuda3std3__44plusIdEEE10Policy1000EN6thrust24THRUST_300001_SM_1000_NS6detail15normal_iteratorINSD_10device_ptrIdEEEEyS9_dNS7_10__identityEEEvT0_PT3_T1_NS0_13GridEvenShareISN_EET2_T4_E12temp_storage+112];
	add.f64 	%fd271, %fd270, %fd269;
	selp.f64 	%fd272, %fd271, %fd269, %p53;
	setp.gt.s32 	%p54, %r4, 416;
	ld.shared.f64 	%fd273, [_ZZN3cub18CUB_300001_SM_10006detail6reduce18DeviceReduceKernelINS2_10policy_hubIdyN4cuda3std3__44plusIdEEE10Policy1000EN6thrust24THRUST_300001_SM_1000_NS6detail15normal_iteratorINSD_10device_ptrIdEEEEyS9_dNS7_10__identityEEEvT0_PT3_T1_NS0_13GridEvenShareISN_EET2_T4_E12temp_storage+120];
	add.f64 	%fd274, %fd273, %fd272;
	selp.f64 	%fd275, %fd274, %fd272, %p54;
	setp.gt.s32 	%p55, %r4, 448;
	ld.shared.f64 	%fd276, [_ZZN3cub18CUB_300001_SM_10006detail6reduce18DeviceReduceKernelINS2_10policy_hubIdyN4cuda3std3__44plusIdEEE10Policy1000EN6thrust24THRUST_300001_SM_1000_NS6detail15normal_iteratorINSD_10device_ptrIdEEEEyS9_dNS7_10__identityEEEvT0_PT3_T1_NS0_13GridEvenShareISN_EET2_T4_E12temp_storage+128];
	add.f64 	%fd277, %fd276, %fd275;
	selp.f64 	%fd278, %fd277, %fd275, %p55;
	setp.gt.s32 	%p56, %r4, 480;
	ld.shared.f64 	%fd279, [_ZZN3cub18CUB_300001_SM_10006detail6reduce18DeviceReduceKernelINS2_10policy_hubIdyN4cuda3std3__44plusIdEEE10Policy1000EN6thrust24THRUST_300001_SM_1000_NS6detail15normal_iteratorINSD_10device_ptrIdEEEEyS9_dNS7_10__identityEEEvT0_PT3_T1_NS0_13GridEvenShareISN_EET2_T4_E12temp_storage+136];
	add.f64 	%fd280, %fd279, %fd278;
	selp.f64 	%fd343, %fd280, %fd278, %p56;
	bra.uni 	$L__BB18_46;
$L__BB18_25:
	cvt.u32.u64 	%r52, %rd4;
	mov.u32 	%r27, %tid.x;
	add.s32 	%r53, %r52, %r27;
	mul.wide.u32 	%rd27, %r53, 8;
	add.s64 	%rd28, %rd2, %rd27;
	ld.global.f64 	%fd41, [%rd28];
	ld.global.f64 	%fd42, [%rd28+4096];
	ld.global.f64 	%fd43, [%rd28+8192];
	ld.global.f64 	%fd44, [%rd28+12288];
	ld.global.f64 	%fd45, [%rd28+16384];
	ld.global.f64 	%fd46, [%rd28+20480];
	ld.global.f64 	%fd47, [%rd28+24576];
	add.f64 	%fd48, %fd41, %fd42;
	add.f64 	%fd49, %fd48, %fd43;
	add.f64 	%fd50, %fd49, %fd44;
	add.f64 	%fd51, %fd50, %fd45;
	add.f64 	%fd52, %fd51, %fd46;
	add.f64 	%fd342, %fd52, %fd47;
	setp.lt.u64 	%p2, %rd5, %rd3;
	@%p2 bra 	$L__BB18_42;
	cvt.u32.u64 	%r55, %rd3;
	cvt.u64.u32 	%rd10, %r27;
	add.s64 	%rd103, %rd4, %rd3;
	cvt.u32.u64 	%r28, %rd1;
	not.b32 	%r57, %r27;
	add.s32 	%r58, %r57, %r28;
	sub.s32 	%r59, %r58, %r55;
	sub.s32 	%r272, %r59, %r52;
	add.s64 	%rd29, %rd103, %rd10;
	shl.b64 	%rd30, %rd29, 3;
	add.s64 	%rd31, %rd30, %rd2;
	add.s64 	%rd102, %rd31, 32768;
	mov.b32 	%r273, 0;
	mov.u64 	%rd104, %rd4;
$L__BB18_27:
	cvt.s64.s32 	%rd16, %r50;
	add.s64 	%rd104, %rd104, %rd16;
	add.s64 	%rd32, %rd1, -3584;
	setp.gt.u64 	%p3, %rd104, %rd32;
	@%p3 bra 	$L__BB18_29;
	mul.lo.s32 	%r61, %r1, 3584;
	cvt.s64.s32 	%rd33, %r61;
	add.s64 	%rd34, %rd104, %rd10;
	shl.b64 	%rd35, %rd34, 3;
	add.s64 	%rd36, %rd2, %rd35;
	ld.global.f64 	%fd53, [%rd36];
	ld.global.f64 	%fd54, [%rd36+4096];
	ld.global.f64 	%fd55, [%rd36+8192];
	ld.global.f64 	%fd56, [%rd36+12288];
	ld.global.f64 	%fd57, [%rd36+16384];
	ld.global.f64 	%fd58, [%rd36+20480];
	ld.global.f64 	%fd59, [%rd36+24576];
	add.f64 	%fd60, %fd342, %fd53;
	add.f64 	%fd61, %fd60, %fd54;
	add.f64 	%fd62, %fd61, %fd55;
	add.f64 	%fd63, %fd62, %fd56;
	add.f64 	%fd64, %fd63, %fd57;
	add.f64 	%fd65, %fd64, %fd58;
	add.f64 	%fd342, %fd65, %fd59;
	sub.s64 	%rd37, %rd1, %rd104;
	setp.lt.u64 	%p4, %rd37, %rd33;
	add.s32 	%r273, %r273, 1;
	add.s64 	%rd103, %rd103, %rd33;
	sub.s32 	%r272, %r272, %r61;
	mul.wide.s32 	%rd38, %r61, 8;
	add.s64 	%rd102, %rd102, %rd38;
	@%p4 bra 	$L__BB18_42;
	bra.uni 	$L__BB18_27;
$L__BB18_29:
	setp.le.u64 	%p5, %rd1, %rd104;
	cvt.u32.u64 	%r62, %rd104;
	cvt.u32.u64 	%r63, %rd1;
	sub.s32 	%r64, %r63, %r62;
	setp.ge.s32 	%p6, %r27, %r64;
	or.pred  	%p7, %p5, %p6;
	@%p7 bra 	$L__BB18_42;
	cvt.u32.u64 	%r66, %rd16;
	cvt.u32.u64 	%r67, %rd4;
	not.b32 	%r68, %r27;
	add.s32 	%r69, %r68, %r28;
	add.s32 	%r70, %r66, %r67;
	sub.s32 	%r71, %r69, %r70;
	mul.lo.s32 	%r72, %r1, %r273;
	mad.lo.s32 	%r73, %r72, -3584, %r71;
	shr.u32 	%r74, %r73, 9;
	add.s32 	%r34, %r74, 1;
	and.b32  	%r35, %r34, 15;
	setp.lt.u32 	%p8, %r73, 7680;
	mov.u32 	%r276, %r27;
	@%p8 bra 	$L__BB18_33;
	shr.u32 	%r75, %r272, 9;
	add.s32 	%r76, %r75, 1;
	and.b32  	%r77, %r76, 16777200;
	neg.s32 	%r274, %r77;
	mov.u32 	%r276, %r27;
$L__BB18_32:
	.pragma "nounroll";
	ld.global.f64 	%fd67, [%rd102+-32768];
	add.f64 	%fd68, %fd342, %fd67;
	ld.global.f64 	%fd69, [%rd102+-28672];
	add.f64 	%fd70, %fd68, %fd69;
	ld.global.f64 	%fd71, [%rd102+-24576];
	add.f64 	%fd72, %fd70, %fd71;
	ld.global.f64 	%fd73, [%rd102+-20480];
	add.f64 	%fd74, %fd72, %fd73;
	ld.global.f64 	%fd75, [%rd102+-16384];
	add.f64 	%fd76, %fd74, %fd75;
	ld.global.f64 	%fd77, [%rd102+-12288];
	add.f64 	%fd78, %fd76, %fd77;
	ld.global.f64 	%fd79, [%rd102+-8192];
	add.f64 	%fd80, %fd78, %fd79;
	ld.global.f64 	%fd81, [%rd102+-4096];
	add.f64 	%fd82, %fd80, %fd81;
	ld.global.f64 	%fd83, [%rd102];
	add.f64 	%fd84, %fd82, %fd83;
	ld.global.f64 	%fd85, [%rd102+4096];
	add.f64 	%fd86, %fd84, %fd85;
	ld.global.f64 	%fd87, [%rd102+8192];
	add.f64 	%fd88, %fd86, %fd87;
	ld.global.f64 	%fd89, [%rd102+12288];
	add.f64 	%fd90, %fd88, %fd89;
	ld.global.f64 	%fd91, [%rd102+16384];
	add.f64 	%fd92, %fd90, %fd91;
	ld.global.f64 	%fd93, [%rd102+20480];
	add.f64 	%fd94, %fd92, %fd93;
	ld.global.f64 	%fd95, [%rd102+24576];
	add.f64 	%fd96, %fd94, %fd95;
	ld.global.f64 	%fd97, [%rd102+28672];
	add.f64 	%fd342, %fd96, %fd97;
	add.s32 	%r276, %r276, 8192;
	add.s32 	%r274, %r274, 16;
	add.s64 	%rd102, %rd102, 65536;
	setp.ne.s32 	%p9, %r274, 0;
	@%p9 bra 	$L__BB18_32;
$L__BB18_33:
	setp.eq.s32 	%p10, %r35, 0;
	@%p10 bra 	$L__BB18_42;
	and.b32  	%r42, %r34, 7;
	setp.lt.u32 	%p11, %r35, 8;
	@%p11 bra 	$L__BB18_36;
	cvt.u64.u32 	%rd39, %r276;
	add.s64 	%rd40, %rd104, %rd39;
	shl.b64 	%rd41, %rd40, 3;
	add.s64 	%rd42, %rd2, %rd41;
	ld.global.f64 	%fd99, [%rd42];
	add.f64 	%fd100, %fd342, %fd99;
	ld.global.f64 	%fd101, [%rd42+4096];
	add.f64 	%fd102, %fd100, %fd101;
	ld.global.f64 	%fd103, [%rd42+8192];
	add.f64 	%fd104, %fd102, %fd103;
	ld.global.f64 	%fd105, [%rd42+12288];
	add.f64 	%fd106, %fd104, %fd105;
	ld.global.f64 	%fd107, [%rd42+16384];
	add.f64 	%fd108, %fd106, %fd107;
	ld.global.f64 	%fd109, [%rd42+20480];
	add.f64 	%fd110, %fd108, %fd109;
	ld.global.f64 	%fd111, [%rd42+24576];
	add.f64 	%fd112, %fd110, %fd111;
	ld.global.f64 	%fd113, [%rd42+28672];
	add.f64 	%fd342, %fd112, %fd113;
	add.s32 	%r276, %r276, 4096;
$L__BB18_36:
	setp.eq.s32 	%p12, %r42, 0;
	@%p12 bra 	$L__BB18_42;
	setp.lt.u32 	%p13, %r42, 4;
	@%p13 bra 	$L__BB18_39;
	cvt.u64.u32 	%rd43, %r276;
	add.s64 	%rd44, %rd104, %rd43;
	shl.b64 	%rd45, %rd44, 3;
	add.s64 	%rd46, %rd2, %rd45;
	ld.global.f64 	%fd115, [%rd46];
	add.f64 	%fd116, %fd342, %fd115;
	ld.global.f64 	%fd117, [%rd46+4096];
	add.f64 	%fd118, %fd116, %fd117;
	ld.global.f64 	%fd119, [%rd46+8192];
	add.f64 	%fd120, %fd118, %fd119;
	ld.global.f64 	%fd121, [%rd46+12288];
	add.f64 	%fd342, %fd120, %fd121;
	add.s32 	%r276, %r276, 2048;
$L__BB18_39:
	and.b32  	%r78, %r34, 3;
	setp.eq.s32 	%p14, %r78, 0;
	@%p14 bra 	$L__BB18_42;
	cvt.u64.u32 	%rd47, %r276;
	add.s64 	%rd48, %rd47, %rd103;
	shl.b64 	%rd49, %rd48, 3;
	add.s64 	%rd106, %rd2, %rd49;
	cvt.u16.u32 	%rs1, %r272;
	shr.u16 	%rs2, %rs1, 9;
	add.s16 	%rs3, %rs2, 1;
	cvt.u32.u16 	%r79, %rs3;
	and.b32  	%r80, %r79, 3;
	neg.s32 	%r279, %r80;
$L__BB18_41:
	.pragma "nounroll";
	ld.global.f64 	%fd122, [%rd106];
	add.f64 	%fd342, %fd342, %fd122;
	add.s64 	%rd106, %rd106, 4096;
	add.s32 	%r279, %r279, 1;
	setp.ne.s32 	%p15, %r279, 0;
	@%p15 bra 	$L__BB18_41;
$L__BB18_42:
	// begin inline asm
	mov.u32 %r81, %laneid;
	// end inline asm
	mov.b64 	%rd50, %fd342;
	mov.b64 	{%r83, %r88}, %rd50;
	mov.b32 	%r89, 1;
	mov.b32 	%r130, 31;
	mov.b32 	%r131, -1;
	// begin inline asm
	shfl.sync.down.b32 %r82, %r83, %r89, %r130, %r131;
	// end inline asm
	// begin inline asm
	shfl.sync.down.b32 %r87, %r88, %r89, %r130, %r131;
	// end inline asm
	mov.b64 	%rd51, {%r82, %r87};
	mov.b64 	%fd123, %rd51;
	setp.gt.s32 	%p16, %r81, 30;
	add.f64 	%fd124, %fd342, %fd123;
	selp.f64 	%fd125, %fd342, %fd124, %p16;
	mov.b64 	%rd52, %fd125;
	mov.b64 	{%r93, %r98}, %rd52;
	mov.b32 	%r99, 2;
	// begin inline asm
	shfl.sync.down.b32 %r92, %r93, %r99, %r130, %r131;
	// end inline asm
	// begin inline asm
	shfl.sync.down.b32 %r97, %r98, %r99, %r130, %r131;
	// end inline asm
	mov.b64 	%rd53, {%r92, %r97};
	mov.b64 	%fd126, %rd53;
	setp.gt.s32 	%p17, %r81, 29;
	add.f64 	%fd127, %fd125, %fd126;
	selp.f64 	%fd128, %fd125, %fd127, %p17;
	mov.b64 	%rd54, %fd128;
	mov.b64 	{%r103, %r108}, %rd54;
	mov.b32 	%r109, 4;
	// begin inline asm
	shfl.sync.down.b32 %r102, %r103, %r109, %r130, %r131;
	// end inline asm
	// begin inline asm
	shfl.sync.down.b32 %r107, %r108, %r109, %r130, %r131;
	// end inline asm
	mov.b64 	%rd55, {%r102, %r107};
	mov.b64 	%fd129, %rd55;
	setp.gt.s32 	%p18, %r81, 27;
	add.f64 	%fd130, %fd128, %fd129;
	selp.f64 	%fd131, %fd128, %fd130, %p18;
	mov.b64 	%rd56, %fd131;
	mov.b64 	{%r113, %r118}, %rd56;
	mov.b32 	%r119, 8;
	// begin inline asm
	shfl.sync.down.b32 %r112, %r113, %r119, %r130, %r131;
	// end inline asm
	// begin inline asm
	shfl.sync.down.b32 %r117, %r118, %r119, %r130, %r131;
	// end inline asm
	mov.b64 	%rd57, {%r112, %r117};
	mov.b64 	%fd132, %rd57;
	setp.gt.s32 	%p19, %r81, 23;
	add.f64 	%fd133, %fd131, %fd132;
	selp.f64 	%fd134, %fd131, %fd133, %p19;
	mov.b64 	%rd58, %fd134;
	mov.b64 	{%r123, %r128}, %rd58;
	mov.b32 	%r129, 16;
	// begin inline asm
	shfl.sync.down.b32 %r122, %r123, %r129, %r130, %r131;
	// end inline asm
	// begin inline asm
	shfl.sync.down.b32 %r127, %r128, %r129, %r130, %r131;
	// end inline asm
	mov.b64 	%rd59, {%r122, %r127};
	mov.b64 	%fd135, %rd59;
	setp.gt.s32 	%p20, %r81, 15;
	add.f64 	%fd37, %fd134, %fd135;
	selp.f64 	%fd343, %fd134, %fd37, %p20;
	setp.ne.s32 	%p21, %r81, 0;
	@%p21 bra 	$L__BB18_44;
	shr.u32 	%r132, %r27, 2;
	and.b32  	%r133, %r132, 248;
	mov.u32 	%r134, _ZZN3cub18CUB_300001_SM_10006detail6reduce18DeviceReduceKernelINS2_10policy_hubIdyN4cuda3std3__44plusIdEEE10Policy1000EN6thrust24THRUST_300001_SM_1000_NS6detail15normal_iteratorINSD_10device_ptrIdEEEEyS9_dNS7_10__identityEEEvT0_PT3_T1_NS0_13GridEvenShareISN_EET2_T4_E12temp_storage;
	add.s32 	%r135, %r134, %r133;
	st.shared.f64 	[%r135+16], %fd37;
$L__BB18_44:
	bar.sync 	0;
	setp.ne.s32 	%p22, %r27, 0;
	@%p22 bra 	$L__BB18_46;
	ld.shared.f64 	%fd136, [_ZZN3cub18CUB_300001_SM_10006detail6reduce18DeviceReduceKernelINS2_10policy_hubIdyN4cuda3std3__44plusIdEEE10Policy1000EN6thrust24THRUST_300001_SM_1000_NS6detail15normal_iteratorINSD_10device_ptrIdEEEEyS9_dNS7_10__identityEEEvT0_PT3_T1_NS0_13GridEvenShareISN_EET2_T4_E12temp_storage+24];
	add.f64 	%fd137, %fd343, %fd136;
	ld.shared.f64 	%fd138, [_ZZN3cub18CUB_300001_SM_10006detail6reduce18DeviceReduceKernelINS2_10policy_hubIdyN4cuda3std3__44plusIdEEE10Policy1000EN6thrust24THRUST_300001_SM_1000_NS6detail15normal_iteratorINSD_10device_ptrIdEEEEyS9_dNS7_10__identityEEEvT0_PT3_T1_NS0_13GridEvenShareISN_EET2_T4_E12temp_storage+32];
	add.f64 	%fd139, %fd137, %fd138;
	ld.shared.f64 	%fd140, [_ZZN3cub18CUB_300001_SM_10006detail6reduce18DeviceReduceKernelINS2_10policy_hubIdyN4cuda3std3__44plusIdEEE10Policy1000EN6thrust24THRUST_300001_SM_1000_NS6detail15normal_iteratorINSD_10device_ptrIdEEEEyS9_dNS7_10__identityEEEvT0_PT3_T1_NS0_13GridEvenShareISN_EET2_T4_E12temp_storage+40];
	add.f64 	%fd141, %fd139, %fd140;
	ld.shared.f64 	%fd142, [_ZZN3cub18CUB_300001_SM_10006detail6reduce18DeviceReduceKernelINS2_10policy_hubIdyN4cuda3std3__44plusIdEEE10Policy1000EN6thrust24THRUST_300001_SM_1000_NS6detail15normal_iteratorINSD_10device_ptrIdEEEEyS9_dNS7_10__identityEEEvT0_PT3_T1_NS0_13GridEvenShareISN_EET2_T4_E12temp_storage+48];
	add.f64 	%fd143, %fd141, %fd142;
	ld.shared.f64 	%fd144, [_ZZN3cub18CUB_300001_SM_10006detail6reduce18DeviceReduceKernelINS2_10policy_hubIdyN4cuda3std3__44plusIdEEE10Policy1000EN6thrust24THRUST_300001_SM_1000_NS6detail15normal_iteratorINSD_10device_ptrIdEEEEyS9_dNS7_10__identityEEEvT0_PT3_T1_NS0_13GridEvenShareISN_EET2_T4_E12temp_storage+56];
	add.f64 	%fd145, %fd143, %fd144;
	ld.shared.f64 	%fd146, [_ZZN3cub18CUB_300001_SM_10006detail6reduce18DeviceReduceKernelINS2_10policy_hubIdyN4cuda3std3__44plusIdEEE10Policy1000EN6thrust24THRUST_300001_SM_1000_NS6detail15normal_iteratorINSD_10device_ptrIdEEEEyS9_dNS7_10__identityEEEvT0_PT3_T1_NS0_13GridEvenShareISN_EET2_T4_E12temp_storage+64];
	add.f64 	%fd147, %fd145, %fd146;
	ld.shared.f64 	%fd148, [_ZZN3cub18CUB_300001_SM_10006detail6reduce18DeviceReduceKernelINS2_10policy_hubIdyN4cuda3std3__44plusIdEEE10Policy1000EN6thrust24THRUST_300001_SM_1000_NS6detail15normal_iteratorINSD_10device_ptrIdEEEEyS9_dNS7_10__identityEEEvT0_PT3_T1_NS0_13GridEvenShareISN_EET2_T4_E12temp_storage+72];
	add.f64 	%fd149, %fd147, %fd148;
	ld.shared.f64 	%fd150, [_ZZN3cub18CUB_300001_SM_10006detail6reduce18DeviceReduceKernelINS2_10policy_hubIdyN4cuda3std3__44plusIdEEE10Policy1000EN6thrust24THRUST_300001_SM_1000_NS6detail15normal_iteratorINSD_10device_ptrIdEEEEyS9_dNS7_10__identityEEEvT0_PT3_T1_NS0_13GridEvenShareISN_EET2_T4_E12temp_storage+80];
	add.f64 	%fd151, %fd149, %fd150;
	ld.shared.f64 	%fd152, [_ZZN3cub18CUB_300001_SM_10006detail6reduce18DeviceReduceKernelINS2_10policy_hubIdyN4cuda3std3__44plusIdEEE10Policy1000EN6thrust24THRUST_300001_SM_1000_NS6detail15normal_iteratorINSD_10device_ptrIdEEEEyS9_dNS7_10__identityEEEvT0_PT3_T1_NS0_13GridEvenShareISN_EET2_T4_E12temp_storage+88];
	add.f64 	%fd153, %fd151, %fd152;
	ld.shared.f64 	%fd154, [_ZZN3cub18CUB_300001_SM_10006detail6reduce18DeviceReduceKernelINS2_10policy_hubIdyN4cuda3std3__44plusIdEEE10Policy1000EN6thrust24THRUST_300001_SM_1000_NS6detail15normal_iteratorINSD_10device_ptrIdEEEEyS9_dNS7_10__identityEEEvT0_PT3_T1_NS0_13GridEvenShareISN_EET2_T4_E12temp_storage+96];
	add.f64 	%fd155, %fd153, %fd154;
	ld.shared.f64 	%fd156, [_ZZN3cub18CUB_300001_SM_10006detail6reduce18DeviceReduceKernelINS2_10policy_hubIdyN4cuda3std3__44plusIdEEE10Policy1000EN6thrust24THRUST_300001_SM_1000_NS6detail15normal_iteratorINSD_10device_ptrIdEEEEyS9_dNS7_10__identityEEEvT0_PT3_T1_NS0_13GridEvenShareISN_EET2_T4_E12temp_storage+104];
	add.f64 	%fd157, %fd155, %fd156;
	ld.shared.f64 	%fd158, [_ZZN3cub18CUB_300001_SM_10006detail6reduce18DeviceReduceKernelINS2_10policy_hubIdyN4cuda3std3__44plusIdEEE10Policy1000EN6thrust24THRUST_300001_SM_1000_NS6detail15normal_iteratorINSD_10device_ptrIdEEEEyS9_dNS7_10__identityEEEvT0_PT3_T1_NS0_13GridEvenShareISN_EET2_T4_E12temp_storage+112];
	add.f64 	%fd159, %fd157, %fd158;
	ld.shared.f64 	%fd160, [_ZZN3cub18CUB_300001_SM_10006detail6reduce18DeviceReduceKernelINS2_10policy_hubIdyN4cuda3std3__44plusIdEEE10Policy1000EN6thrust24THRUST_300001_SM_1000_NS6detail15normal_iteratorINSD_10device_ptrIdEEEEyS9_dNS7_10__identityEEEvT0_PT3_T1_NS0_13GridEvenShareISN_EET2_T4_E12temp_storage+120];
	add.f64 	%fd161, %fd159, %fd160;
	ld.shared.f64 	%fd162, [_ZZN3cub18CUB_300001_SM_10006detail6reduce18DeviceReduceKernelINS2_10policy_hubIdyN4cuda3std3__44plusIdEEE10Policy1000EN6thrust24THRUST_300001_SM_1000_NS6detail15normal_iteratorINSD_10device_ptrIdEEEEyS9_dNS7_10__identityEEEvT0_PT3_T1_NS0_13GridEvenShareISN_EET2_T4_E12temp_storage+128];
	add.f64 	%fd163, %fd161, %fd162;
	ld.shared.f64 	%fd164, [_ZZN3cub18CUB_300001_SM_10006detail6reduce18DeviceReduceKernelINS2_10policy_hubIdyN4cuda3std3__44plusIdEEE10Policy1000EN6thrust24THRUST_300001_SM_1000_NS6detail15normal_iteratorINSD_10device_ptrIdEEEEyS9_dNS7_10__identityEEEvT0_PT3_T1_NS0_13GridEvenShareISN_EET2_T4_E12temp_storage+136];
	add.f64 	%fd343, %fd163, %fd164;
$L__BB18_46:
	mov.u32 	%r263, %tid.x;
	setp.ne.s32 	%p64, %r263, 0;
	@%p64 bra 	$L__BB18_48;
	ld.param.u64 	%rd100, [_ZN3cub18CUB_300001_SM_10006detail6reduce18DeviceReduceKernelINS2_10policy_hubIdyN4cuda3std3__44plusIdEEE10Policy1000EN6thrust24THRUST_300001_SM_1000_NS6detail15normal_iteratorINSD_10device_ptrIdEEEEyS9_dNS7_10__identityEEEvT0_PT3_T1_NS0_13GridEvenShareISN_EET2_T4__param_1];
	cvta.to.global.u64 	%rd97, %rd100;
	mul.wide.u32 	%rd98, %r2, 8;
	add.s64 	%rd99, %rd97, %rd98;
	st.global.f64 	[%rd99], %fd343;
$L__BB18_48:
	ret;

}
	// .globl	_ZN3cub18CUB_300001_SM_10006detail6reduce28DeviceReduceSingleTileKernelINS2_10policy_hubIdyN4cuda3std3__44plusIdEEE10Policy1000EPdSC_iS9_ddNS7_10__identityEEEvT0_T1_T2_T3_T4_T6_
.visible .entry _ZN3cub18CUB_300001_SM_10006detail6reduce28DeviceReduceSingleTileKernelINS2_10policy_hubIdyN4cuda3std3__44plusIdEEE10Policy1000EPdSC_iS9_ddNS7_10__identityEEEvT0_T1_T2_T3_T4_T6_(
	.param .u64 .ptr .align 1 _ZN3cub18CUB_300001_SM_10006detail6reduce28DeviceReduceSingleTileKernelINS2_10policy_hubIdyN4cuda3std3__44plusIdEEE10Policy1000EPdSC_iS9_ddNS7_10__identityEEEvT0_T1_T2_T3_T4_T6__param_0,
	.param .u64 .ptr .align 1 _ZN3cub18CUB_300001_SM_10006detail6reduce28DeviceReduceSingleTileKernelINS2_10policy_hubIdyN4cuda3std3__44plusIdEEE10Policy1000EPdSC_iS9_ddNS7_10__identityEEEvT0_T1_T2_T3_T4_T6__param_1,
	.param .u32 _ZN3cub18CUB_300001_SM_10006detail6reduce28DeviceReduceSingleTileKernelINS2_10policy_hubIdyN4cuda3std3__44plusIdEEE10Policy1000EPdSC_iS9_ddNS7_10__identityEEEvT0_T1_T2_T3_T4_T6__param_2,
	.param .align 1 .b8 _ZN3cub18CUB_300001_SM_10006detail6reduce28DeviceReduceSingleTileKernelINS2_10policy_hubIdyN4cuda3std3__44plusIdEEE10Policy1000EPdSC_iS9_ddNS7_10__identityEEEvT0_T1_T2_T3_T4_T6__param_3[1],
	.param .f64 _ZN3cub18CUB_300001_SM_10006detail6reduce28DeviceReduceSingleTileKernelINS2_10policy_hubIdyN4cuda3std3__44plusIdEEE10Policy1000EPdSC_iS9_ddNS7_10__identityEEEvT0_T1_T2_T3_T4_T6__param_4,
	.param .align 1 .b8 _ZN3cub18CUB_300001_SM_10006detail6reduce28DeviceReduceSingleTileKernelINS2_10policy_hubIdyN4cuda3std3__44plusIdEEE10Policy1000EPdSC_iS9_ddNS7_10__identityEEEvT0_T1_T2_T3_T4_T6__param_5[1]
)
.maxntid 512
.minnctapersm 1
{
	.reg .pred 	%p<58>;
	.reg .b32 	%r<238>;
	.reg .b64 	%rd<104>;
	.reg .b64 	%fd<232>;
	// demoted variable
	.shared .align 8 .b8 _ZZN3cub18CUB_300001_SM_10006detail6reduce28DeviceReduceSingleTileKernelINS2_10policy_hubIdyN4cuda3std3__44plusIdEEE10Policy1000EPdSC_iS9_ddNS7_10__identityEEEvT0_T1_T2_T3_T4_T6_E12temp_storage[152];
	ld.param.u64 	%rd8, [_ZN3cub18CUB_300001_SM_10006detail6reduce28DeviceReduceSingleTileKernelINS2_10policy_hubIdyN4cuda3std3__44plusIdEEE10Policy1000EPdSC_iS9_ddNS7_10__identityEEEvT0_T1_T2_T3_T4_T6__param_0];
	ld.param.u64 	%rd9, [_ZN3cub18CUB_300001_SM_10006detail6reduce28DeviceReduceSingleTileKernelINS2_10policy_hubIdyN4cuda3std3__44plusIdEEE10Policy1000EPdSC_iS9_ddNS7_10__identityEEEvT0_T1_T2_T3_T4_T6__param_1];
	ld.param.u32 	%r34, [_ZN3cub18CUB_300001_SM_10006detail6reduce28DeviceReduceSingleTileKernelINS2_10policy_hubIdyN4cuda3std3__44plusIdEEE10Policy1000EPdSC_iS9_ddNS7_10__identityEEEvT0_T1_T2_T3_T4_T6__param_2];
	ld.param.f64 	%fd30, [_ZN3cub18CUB_300001_SM_10006detail6reduce28DeviceReduceSingleTileKernelINS2_10policy_hubIdyN4cuda3std3__44plusIdEEE10Policy1000EPdSC_iS9_ddNS7_10__identityEEEvT0_T1_T2_T3_T4_T6__param_4];
	cvta.to.global.u64 	%rd1, %rd9;
	setp.ne.s32 	%p1, %r34, 0;
	@%p1 bra 	$L__BB19_3;
	mov.u32 	%r224, %tid.x;
	setp.ne.s32 	%p57, %r224, 0;
	@%p57 bra 	$L__BB19_39;
	st.global.f64 	[%rd1], %fd30;
	bra.uni 	$L__BB19_39;
$L__BB19_3:
	setp.gt.s32 	%p2, %r34, 3583;
	@%p2 bra 	$L__BB19_21;
	mov.u32 	%r1, %tid.x;
	setp.ge.s32 	%p19, %r1, %r34;
	mov.f64 	%fd223, 0d0000000000000000;
	mov.u32 	%r228, %r1;
	@%p19 bra 	$L__BB19_6;
	mul.wide.u32 	%rd69, %r1, 8;
	add.s64 	%rd68, %rd8, %rd69;
	// begin inline asm
	ld.global.nc.u64 %rd67, [%rd68];
	// end inline asm
	mov.b64 	%fd223, %rd67;
	add.s32 	%r228, %r1, 512;
$L__BB19_6:
	setp.ge.s32 	%p20, %r228, %r34;
	@%p20 bra 	$L__BB19_12;
	not.b32 	%r100, %r228;
	add.s32 	%r4, %r34, %r100;
	and.b32  	%r101, %r4, 1536;
	setp.eq.s32 	%p21, %r101, 1536;
	@%p21 bra 	$L__BB19_10;
	mul.wide.u32 	%rd70, %r228, 8;
	add.s64 	%rd102, %rd8, %rd70;
	shr.u32 	%r102, %r4, 9;
	add.s32 	%r103, %r102, 1;
	and.b32  	%r104, %r103, 3;
	neg.s32 	%r226, %r104;
$L__BB19_9:
	.pragma "nounroll";
	// begin inline asm
	ld.global.nc.u64 %rd71, [%rd102];
	// end inline asm
	mov.b64 	%fd109, %rd71;
	add.f64 	%fd223, %fd223, %fd109;
	add.s32 	%r228, %r228, 512;
	add.s64 	%rd102, %rd102, 4096;
	add.s32 	%r226, %r226, 1;
	setp.ne.s32 	%p22, %r226, 0;
	@%p22 bra 	$L__BB19_9;
$L__BB19_10:
	setp.lt.u32 	%p23, %r4, 1536;
	@%p23 bra 	$L__BB19_12;
$L__BB19_11:
	mul.wide.s32 	%rd81, %r228, 8;
	add.s64 	%rd74, %rd8, %rd81;
	// begin inline asm
	ld.global.nc.u64 %rd73, [%rd74];
	// end inline asm
	mov.b64 	%fd110, %rd73;
	add.f64 	%fd111, %fd223, %fd110;
	add.s64 	%rd76, %rd74, 4096;
	// begin inline asm
	ld.global.nc.u64 %rd75, [%rd76];
	// end inline asm
	mov.b64 	%fd112, %rd75;
	add.f64 	%fd113, %fd111, %fd112;
	add.s64 	%rd78, %rd74, 8192;
	// begin inline asm
	ld.global.nc.u64 %rd77, [%rd78];
	// end inline asm
	mov.b64 	%fd114, %rd77;
	add.f64 	%fd115, %fd113, %fd114;
	add.s64 	%rd80, %rd74, 12288;
	// begin inline asm
	ld.global.nc.u64 %rd79, [%rd80];
	// end inline asm
	mov.b64 	%fd116, %rd79;
	add.f64 	%fd223, %fd115, %fd116;
	add.s32 	%r228, %r228, 2048;
	setp.lt.s32 	%p24, %r228, %r34;
	@%p24 bra 	$L__BB19_11;
$L__BB19_12:
	setp.lt.s32 	%p25, %r34, 512;
	@%p25 bra 	$L__BB19_17;
	// begin inline asm
	mov.u32 %r168, %laneid;
	// end inline asm
	mov.b64 	%rd92, %fd223;
	mov.b64 	{%r170, %r175}, %rd92;
	mov.b32 	%r176, 1;
	mov.b32 	%r217, 31;
	mov.b32 	%r218, -1;
	// begin inline asm
	shfl.sync.down.b32 %r169, %r170, %r176, %r217, %r218;
	// end inline asm
	// begin inline asm
	shfl.sync.down.b32 %r174, %r175, %r176, %r217, %r218;
	// end inline asm
	mov.b64 	%rd93, {%r169, %r174};
	mov.b64 	%fd175, %rd93;
	setp.gt.s32 	%p49, %r168, 30;
	add.f64 	%fd176, %fd223, %fd175;
	selp.f64 	%fd177, %fd223, %fd176, %p49;
	mov.b64 	%rd94, %fd177;
	mov.b64 	{%r180, %r185}, %rd94;
	mov.b32 	%r186, 2;
	// begin inline asm
	shfl.sync.down.b32 %r179, %r180, %r186, %r217, %r218;
	// end inline asm
	// begin inline asm
	shfl.sync.down.b32 %r184, %r185, %r186, %r217, %r218;
	// end inline asm
	mov.b64 	%rd95, {%r179, %r184};
	mov.b64 	%fd178, %rd95;
	setp.gt.s32 	%p50, %r168, 29;
	add.f64 	%fd179, %fd177, %fd178;
	selp.f64 	%fd180, %fd177, %fd179, %p50;
	mov.b64 	%rd96, %fd180;
	mov.b64 	{%r190, %r195}, %rd96;
	mov.b32 	%r196, 4;
	// begin inline asm
	shfl.sync.down.b32 %r189, %r190, %r196, %r217, %r218;
	// end inline asm
	// begin inline asm
	shfl.sync.down.b32 %r194, %r195, %r196, %r217, %r218;
	// end inline asm
	mov.b64 	%rd97, {%r189, %r194};
	mov.b64 	%fd181, %rd97;
	setp.gt.s32 	%p51, %r168, 27;
	add.f64 	%fd182, %fd180, %fd181;
	selp.f64 	%fd183, %fd180, %fd182, %p51;
	mov.b64 	%rd98, %fd183;
	mov.b64 	{%r200, %r205}, %rd98;
	mov.b32 	%r206, 8;
	// begin inline asm
	shfl.sync.down.b32 %r199, %r200, %r206, %r217, %r218;
	// end inline asm
	// begin inline asm
	shfl.sync.down.b32 %r204, %r205, %r206, %r217, %r218;
	// end inline asm
	mov.b64 	%rd99, {%r199, %r204};
	mov.b64 	%fd184, %rd99;
	setp.gt.s32 	%p52, %r168, 23;
	add.f64 	%fd185, %fd183, %fd184;
	selp.f64 	%fd186, %fd183, %fd185, %p52;
	mov.b64 	%rd100, %fd186;
	mov.b64 	{%r210, %r215}, %rd100;
	mov.b32 	%r216, 16;
	// begin inline asm
	shfl.sync.down.b32 %r209, %r210, %r216, %r217, %r218;
	// end inline asm
	// begin inline asm
	shfl.sync.down.b32 %r214, %r215, %r216, %r217, %r218;
	// end inline asm
	mov.b64 	%rd101, {%r209, %r214};
	mov.b64 	%fd187, %rd101;
	setp.gt.s32 	%p53, %r168, 15;
	add.f64 	%fd10, %fd186, %fd187;
	selp.f64 	%fd231, %fd186, %fd10, %p53;
	setp.ne.s32 	%p54, %r168, 0;
	@%p54 bra 	$L__BB19_15;
	shr.u32 	%r219, %r1, 2;
	and.b32  	%r220, %r219, 248;
	mov.u32 	%r221, _ZZN3cub18CUB_300001_SM_10006detail6reduce28DeviceReduceSingleTileKernelINS2_10policy_hubIdyN4cuda3std3__44plusIdEEE10Policy1000EPdSC_iS9_ddNS7_10__identityEEEvT0_T1_T2_T3_T4_T6_E12temp_storage;
	add.s32 	%r222, %r221, %r220;
	st.shared.f64 	[%r222+16], %fd10;
$L__BB19_15:
	bar.sync 	0;
	setp.ne.s32 	%p55, %r1, 0;
	@%p55 bra 	$L__BB19_37;
	ld.shared.f64 	%fd188, [_ZZN3cub18CUB_300001_SM_10006detail6reduce28DeviceReduceSingleTileKernelINS2_10policy_hubIdyN4cuda3std3__44plusIdEEE10Policy1000EPdSC_iS9_ddNS7_10__identityEEEvT0_T1_T2_T3_T4_T6_E12temp_storage+24];
	add.f64 	%fd189, %fd231, %fd188;
	ld.shared.f64 	%fd190, [_ZZN3cub18CUB_300001_SM_10006detail6reduce28DeviceReduceSingleTileKernelINS2_10policy_hubIdyN4cuda3std3__44plusIdEEE10Policy1000EPdSC_iS9_ddNS7_10__identityEEEvT0_T1_T2_T3_T4_T6_E12temp_storage+32];
	add.f64 	%fd191, %fd189, %fd190;
	ld.shared.f64 	%fd192, [_ZZN3cub18CUB_300001_SM_10006detail6reduce28DeviceReduceSingleTileKernelINS2_10policy_hubIdyN4cuda3std3__44plusIdEEE10Policy1000EPdSC_iS9_ddNS7_10__identityEEEvT0_T1_T2_T3_T4_T6_E12temp_storage+40];
	add.f64 	%fd193, %fd191, %fd192;
	ld.shared.f64 	%fd194, [_ZZN3cub18CUB_300001_SM_10006detail6reduce28DeviceReduceSingleTileKernelINS2_10policy_hubIdyN4cuda3std3__44plusIdEEE10Policy1000EPdSC_iS9_ddNS7_10__identityEEEvT0_T1_T2_T3_T4_T6_E12temp_storage+48];
	add.f64 	%fd195, %fd193, %fd194;
	ld.shared.f64 	%fd196, [_ZZN3cub18CUB_300001_SM_10006detail6reduce28DeviceReduceSingleTileKernelINS2_10policy_hubIdyN4cuda3std3__44plusIdEEE10Policy1000EPdSC_iS9_ddNS7_10__identityEEEvT0_T1_T2_T3_T4_T6_E12temp_storage+56];
	add.f64 	%fd197, %fd195, %fd196;
	ld.shared.f64 	%fd198, [_ZZN3cub18CUB_300001_SM_10006detail6reduce28DeviceReduceSingleTileKernelINS2_10policy_hubIdyN4cuda3std3__44plusIdEEE10Policy1000EPdSC_iS9_ddNS7_10__identityEEEvT0_T1_T2_T3_T4_T6_E12temp_storage+64];
	add.f64 	%fd199, %fd197, %fd198;
	ld.shared.f64 	%fd200, [_ZZN3cub18CUB_300001_SM_10006detail6reduce28DeviceReduceSingleTileKernelINS2_10policy_hubIdyN4cuda3std3__44plusIdEEE10Policy1000EPdSC_iS9_ddNS7_10__identityEEEvT0_T1_T2_T3_T4_T6_E12temp_storage+72];
	add.f64 	%fd201, %fd199, %fd200;
	ld.shared.f64 	%fd202, [_ZZN3cub18CUB_300001_SM_10006detail6reduce28DeviceReduceSingleTileKernelINS2_10policy_hubIdyN4cuda3std3__44plusIdEEE10Policy1000EPdSC_iS9_ddNS7_10__identityEEEvT0_T1_T2_T3_T4_T6_E12temp_storage+80];
	add.f64 	%fd203, %fd201, %fd202;
	ld.shared.f64 	%fd204, [_ZZN3cub18CUB_300001_SM_10006detail6reduce28DeviceReduceSingleTileKernelINS2_10policy_hubIdyN4cuda3std3__44plusIdEEE10Policy1000EPdSC_iS9_ddNS7_10__identityEEEvT0_T1_T2_T3_T4_T6_E12temp_storage+88];
	add.f64 	%fd205, %fd203, %fd204;
	ld.shared.f64 	%fd206, [_ZZN3cub18CUB_300001_SM_10006detail6reduce28DeviceReduceSingleTileKernelINS2_10policy_hubIdyN4cuda3std3__44plusIdEEE10Policy1000EPdSC_iS9_ddNS7_10__identityEEEvT0_T1_T2_T3_T4_T6_E12temp_storage+96];
	add.f64 	%fd207, %fd205, %fd206;
	ld.shared.f64 	%fd208, [_ZZN3cub18CUB_300001_SM_10006detail6reduce28DeviceReduceSingleTileKernelINS2_10policy_hubIdyN4cuda3std3__44plusIdEEE10Policy1000EPdSC_iS9_ddNS7_10__identityEEEvT0_T1_T2_T3_T4_T6_E12temp_storage+104];
	add.f64 	%fd209, %fd207, %fd208;
	ld.shared.f64 	%fd210, [_ZZN3cub18CUB_300001_SM_10006detail6reduce28DeviceReduceSingleTileKernelINS2_10policy_hubIdyN4cuda3std3__44plusIdEEE10Policy1000EPdSC_iS9_ddNS7_10__identityEEEvT0_T1_T2_T3_T4_T6_E12temp_storage+112];
	add.f64 	%fd211, %fd209, %fd210;
	ld.shared.f64 	%fd212, [_ZZN3cub18CUB_300001_SM_10006detail6reduce28DeviceReduceSingleTileKernelINS2_10policy_hubIdyN4cuda3std3__44plusIdEEE10Policy1000EPdSC_iS9_ddNS7_10__identityEEEvT0_T1_T2_T3_T4_T6_E12temp_storage+120];
	add.f64 	%fd213, %fd211, %fd212;
	ld.shared.f64 	%fd214, [_ZZN3cub18CUB_300001_SM_10006detail6reduce28DeviceReduceSingleTileKernelINS2_10policy_hubIdyN4cuda3std3__44plusIdEEE10Policy1000EPdSC_iS9_ddNS7_10__identityEEEvT0_T1_T2_T3_T4_T6_E12temp_storage+128];
	add.f64 	%fd215, %fd213, %fd214;
	ld.shared.f64 	%fd216, [_ZZN3cub18CUB_300001_SM_10006detail6reduce28DeviceReduceSingleTileKernelINS2_10policy_hubIdyN4cuda3std3__44plusIdEEE10Policy1000EPdSC_iS9_ddNS7_10__identityEEEvT0_T1_T2_T3_T4_T6_E12temp_storage+136];
	add.f64 	%fd231, %fd215, %fd216;
	bra.uni 	$L__BB19_37;
$L__BB19_17:
	// begin inline asm
	mov.u32 %r105, %laneid;
	// end inline asm
	and.b32  	%r156, %r1, 992;
	add.s32 	%r157, %r156, 32;
	setp.gt.s32 	%p26, %r157, %r34;
	not.b32 	%r158, %r156;
	add.s32 	%r159, %r34, %r158;
	selp.b32 	%r154, %r159, 31, %p26;
	mov.b64 	%rd82, %fd223;
	mov.b64 	{%r107, %r112}, %rd82;
	mov.b32 	%r113, 1;
	mov.b32 	%r155, -1;
	// begin inline asm
	shfl.sync.down.b32 %r106, %r107, %r113, %r154, %r155;
	// end inline asm
	// begin inline asm
	shfl.sync.down.b32 %r111, %r112, %r113, %r154, %r155;
	// end inline asm
	mov.b64 	%rd83, {%r106, %r111};
	mov.b64 	%fd117, %rd83;
	setp.lt.s32 	%p27, %r105, %r154;
	add.f64 	%fd118, %fd223, %fd117;
	selp.f64 	%fd119, %fd118, %fd223, %p27;
	mov.b64 	%rd84, %fd119;
	mov.b64 	{%r117, %r122}, %rd84;
	mov.b32 	%r123, 2;
	// begin inline asm
	shfl.sync.down.b32 %r116, %r117, %r123, %r154, %r155;
	// end inline asm
	// begin inline asm
	shfl.sync.down.b32 %r121, %r122, %r123, %r154, %r155;
	// end inline asm
	mov.b64 	%rd85, {%r116, %r121};
	mov.b64 	%fd120, %rd85;
	add.s32 	%r160, %r105, 2;
	setp.gt.s32 	%p28, %r160, %r154;
	add.f64 	%fd121, %fd119, %fd120;
	selp.f64 	%fd122, %fd119, %fd121, %p28;
	mov.b64 	%rd86, %fd122;
	mov.b64 	{%r127, %r132}, %rd86;
	mov.b32 	%r133, 4;
	// begin inline asm
	shfl.sync.down.b32 %r126, %r127, %r133, %r154, %r155;
	// end inline asm
	// begin inline asm
	shfl.sync.down.b32 %r131, %r132, %r133, %r154, %r155;
	// end inline asm
	mov.b64 	%rd87, {%r126, %r131};
	mov.b64 	%fd123, %rd87;
	add.s32 	%r161, %r105, 4;
	setp.gt.s32 	%p29, %r161, %r154;
	add.f64 	%fd124, %fd122, %fd123;
	selp.f64 	%fd125, %fd122, %fd124, %p29;
	mov.b64 	%rd88, %fd125;
	mov.b64 	{%r137, %r142}, %rd88;
	mov.b32 	%r143, 8;
	// begin inline asm
	shfl.sync.down.b32 %r136, %r137, %r143, %r154, %r155;
	// end inline asm
	// begin inline asm
	shfl.sync.down.b32 %r141, %r142, %r143, %r154, %r155;
	// end inline asm
	mov.b64 	%rd89, {%r136, %r141};
	mov.b64 	%fd126, %rd89;
	add.s32 	%r162, %r105, 8;
	setp.gt.s32 	%p30, %r162, %r154;
	add.f64 	%fd127, %fd125, %fd126;
	selp.f64 	%fd128, %fd125, %fd127, %p30;
	mov.b64 	%rd90, %fd128;
	mov.b64 	{%r147, %r152}, %rd90;
	mov.b32 	%r153, 16;
	// begin inline asm
	shfl.sync.down.b32 %r146, %r147, %r153, %r154, %r155;
	// end inline asm
	// begin inline asm
	shfl.sync.down.b32 %r151, %r152, %r153, %r154, %r155;
	// end inline asm
	mov.b64 	%rd91, {%r146, %r151};
	mov.b64 	%fd129, %rd91;
	add.s32 	%r163, %r105, 16;
	setp.gt.s32 	%p31, %r163, %r154;
	add.f64 	%fd130, %fd128, %fd129;
	selp.f64 	%fd231, %fd128, %fd130, %p31;
	setp.ne.s32 	%p32, %r105, 0;
	@%p32 bra 	$L__BB19_19;
	shr.u32 	%r164, %r1, 2;
	and.b32  	%r165, %r164, 248;
	mov.u32 	%r166, _ZZN3cub18CUB_300001_SM_10006detail6reduce28DeviceReduceSingleTileKernelINS2_10policy_hubIdyN4cuda3std3__44plusIdEEE10Policy1000EPdSC_iS9_ddNS7_10__identityEEEvT0_T1_T2_T3_T4_T6_E12temp_storage;
	add.s32 	%r167, %r166, %r165;
	st.shared.f64 	[%r167+16], %fd231;
$L__BB19_19:
	bar.sync 	0;
	setp.ne.s32 	%p33, %r1, 0;
	@%p33 bra 	$L__BB19_37;
	setp.gt.s32 	%p34, %r34, 32;
	ld.shared.f64 	%fd131, [_ZZN3cub18CUB_300001_SM_10006detail6reduce28DeviceReduceSingleTileKernelINS2_10policy_hubIdyN4cuda3std3__44plusIdEEE10Policy1000EPdSC_iS9_ddNS7_10__identityEEEvT0_T1_T2_T3_T4_T6_E12temp_storage+24];
	add.f64 	%fd132, %fd231, %fd131;
	selp.f64 	%fd133, %fd132, %fd231, %p34;
	setp.gt.s32 	%p35, %r34, 64;
	ld.shared.f64 	%fd134, [_ZZN3cub18CUB_300001_SM_10006detail6reduce28DeviceReduceSingleTileKernelINS2_10policy_hubIdyN4cuda3std3__44plusIdEEE10Policy1000EPdSC_iS9_ddNS7_10__identityEEEvT0_T1_T2_T3_T4_T6_E12temp_storage+32];
	add.f64 	%fd135, %fd134, %fd133;
	selp.f64 	%fd136, %fd135, %fd133, %p35;
	setp.gt.s32 	%p36, %r34, 96;
	ld.shared.f64 	%fd137, [_ZZN3cub18CUB_300001_SM_10006detail6reduce28DeviceReduceSingleTileKernelINS2_10policy_hubIdyN4cuda3std3__44plusIdEEE10Policy1000EPdSC_iS9_ddNS7_10__identityEEEvT0_T1_T2_T3_T4_T6_E12temp_storage+40];
	add.f64 	%fd138, %fd137, %fd136;
	selp.f64 	%fd139, %fd138, %fd136, %p36;
	setp.gt.s32 	%p37, %r34, 128;
	ld.shared.f64 	%fd140, [_ZZN3cub18CUB_300001_SM_10006detail6reduce28DeviceReduceSingleTileKernelINS2_10policy_hubIdyN4cuda3std3__44plusIdEEE10Policy1000EPdSC_iS9_ddNS7_10__identityEEEvT0_T1_T2_T3_T4_T6_E12temp_storage+48];
	add.f64 	%fd141, %fd140, %fd139;
	selp.f64 	%fd142, %fd141, %fd139, %p37;
	setp.gt.s32 	%p38, %r34, 160;
	ld.shared.f64 	%fd143, [_ZZN3cub18CUB_300001_SM_10006detail6reduce28DeviceReduceSingleTileKernelINS2_10policy_hubIdyN4cuda3std3__44plusIdEEE10Policy1000EPdSC_iS9_ddNS7_10__identityEEEvT0_T1_T2_T3_T4_T6_E12temp_storage+56];
	add.f64 	%fd144, %fd143, %fd142;
	selp.f64 	%fd145, %fd144, %fd142, %p38;
	setp.gt.s32 	%p39, %r34, 192;
	ld.shared.f64 	%fd146, [_ZZN3cub18CUB_300001_SM_10006detail6reduce28DeviceReduceSingleTileKernelINS2_10policy_hubIdyN4cuda3std3__44plusIdEEE10Policy1000EPdSC_iS9_ddNS7_10__identityEEEvT0_T1_T2_T3_T4_T6_E12temp_storage+64];
	add.f64 	%fd147, %fd146, %fd145;
	selp.f64 	%fd148, %fd147, %fd145, %p39;
	setp.gt.s32 	%p40, %r34, 224;
	ld.shared.f64 	%fd149, [_ZZN3cub18CUB_300001_SM_10006detail6reduce28DeviceReduceSingleTileKernelINS2_10policy_hubIdyN4cuda3std3__44plusIdEEE10Policy1000EPdSC_iS9_ddNS7_10__identityEEEvT0_T1_T2_T3_T4_T6_E12temp_storage+72];
	add.f64 	%fd150, %fd149, %fd148;
	selp.f64 	%fd151, %fd150, %fd148, %p40;
	setp.gt.s32 	%p41, %r34, 256;
	ld.shared.f64 	%fd152, [_ZZN3cub18CUB_300001_SM_10006detail6reduce28DeviceReduceSingleTileKernelINS2_10policy_hubIdyN4cuda3std3__44plusIdEEE10Policy1000EPdSC_iS9_ddNS7_10__identityEEEvT0_T1_T2_T3_T4_T6_E12temp_storage+80];
	add.f64 	%fd153, %fd152, %fd151;
	selp.f64 	%fd154, %fd153, %fd151, %p41;
	setp.gt.s32 	%p42, %r34, 288;
	ld.shared.f64 	%fd155, [_ZZN3cub18CUB_300001_SM_10006detail6reduce28DeviceReduceSingleTileKernelINS2_10policy_hubIdyN4cuda3std3__44plusIdEEE10Policy1000EPdSC_iS9_ddNS7_10__identityEEEvT0_T1_T2_T3_T4_T6_E12temp_storage+88];
	add.f64 	%fd156, %fd155, %fd154;
	selp.f64 	%fd157, %fd156, %fd154, %p42;
	setp.gt.s32 	%p43, %r34, 320;
	ld.shared.f64 	%fd158, [_ZZN3cub18CUB_300001_SM_10006detail6reduce28DeviceReduceSingleTileKernelINS2_10policy_hubIdyN4cuda3std3__44plusIdEEE10Policy1000EPdSC_iS9_ddNS7_10__identityEEEvT0_T1_T2_T3_T4_T6_E12temp_storage+96];
	add.f64 	%fd159, %fd158, %fd157;
	selp.f64 	%fd160, %fd159, %fd157, %p43;
	setp.gt.s32 	%p44, %r34, 352;
	ld.shared.f64 	%fd161, [_ZZN3cub18CUB_300001_SM_10006detail6reduce28DeviceReduceSingleTileKernelINS2_10policy_hubIdyN4cuda3std3__44plusIdEEE10Policy1000EPdSC_iS9_ddNS7_10__identityEEEvT0_T1_T2_T3_T4_T6_E12temp_storage+104];
	add.f64 	%fd162, %fd161, %fd160;
	selp.f64 	%fd163, %fd162, %fd160, %p44;
	setp.gt.s32 	%p45, %r34, 384;
	ld.shared.f64 	%fd164, [_ZZN3cub18CUB_300001_SM_10006detail6reduce28DeviceReduceSingleTileKernelINS2_10policy_hubIdyN4cuda3std3__44plusIdEEE10Policy1000EPdSC_iS9_ddNS7_10__identityEEEvT0_T1_T2_T3_T4_T6_E12temp_storage+112];
	add.f64 	%fd165, %fd164, %fd163;
	selp.f64 	%fd166, %fd165, %fd163, %p45;
	setp.gt.s32 	%p46, %r34, 416;
	ld.shared.f64 	%fd167, [_ZZN3cub18CUB_300001_SM_10006detail6reduce28DeviceReduceSingleTileKernelINS2_10policy_hubIdyN4cuda3std3__44plusIdEEE10Policy1000EPdSC_iS9_ddNS7_10__identityEEEvT0_T1_T2_T3_T4_T6_E12temp_storage+120];
	add.f64 	%fd168, %fd167, %fd166;
	selp.f64 	%fd169, %fd168, %fd166, %p46;
	setp.gt.s32 	%p47, %r34, 448;
	ld.shared.f64 	%fd170, [_ZZN3cub18CUB_300001_SM_10006detail6reduce28DeviceReduceSingleTileKernelINS2_10policy_hubIdyN4cuda3std3__44plusIdEEE10Policy1000EPdSC_iS9_ddNS7_10__identityEEEvT0_T1_T2_T3_T4_T6_E12temp_storage+128];
	add.f64 	%fd171, %fd170, %fd169;
	selp.f64 	%fd172, %fd171, %fd169, %p47;
	setp.gt.s32 	%p48, %r34, 480;
	ld.shared.f64 	%fd173, [_ZZN3cub18CUB_300001_SM_10006detail6reduce28DeviceReduceSingleTileKernelINS2_10policy_hubIdyN4cuda3std3__44plusIdEEE10Policy1000EPdSC_iS9_ddNS7_10__identityEEEvT0_T1_T2_T3_T4_T6_E12temp_storage+136];
	add.f64 	%fd174, %fd173, %fd172;
	selp.f64 	%fd231, %fd174, %fd172, %p48;
	bra.uni 	$L__BB19_37;
$L__BB19_21:
	mov.u32 	%r13, %tid.x;
	mul.wide.u32 	%rd24, %r13, 8;
	add.s64 	%rd11, %rd8, %rd24;
	// begin inline asm
	ld.global.nc.u64 %rd10, [%rd11];
	// end inline asm
	mov.b64 	%fd31, %rd10;
	add.s64 	%rd13, %rd11, 4096;
	// begin inline asm
	ld.global.nc.u64 %rd12, [%rd13];
	// end inline asm
	mov.b64 	%fd32, %rd12;
	add.s64 	%rd15, %rd11, 8192;
	// begin inline asm
	ld.global.nc.u64 %rd14, [%rd15];
	// end inline asm
	mov.b64 	%fd33, %rd14;
	add.s64 	%rd17, %rd11, 12288;
	// begin inline asm
	ld.global.nc.u64 %rd16, [%rd17];
	// end inline asm
	mov.b64 	%fd34, %rd16;
	add.s64 	%rd19, %rd11, 16384;
	// begin inline asm
	ld.global.nc.u64 %rd18, [%rd19];
	// end inline asm
	mov.b64 	%fd35, %rd18;
	add.s64 	%rd21, %rd11, 20480;
	// begin inline asm
	ld.global.nc.u64 %rd20, [%rd21];
	// end inline asm
	mov.b64 	%fd36, %rd20;
	add.s64 	%rd23, %rd11, 24576;
	// begin inline asm
	ld.global.nc.u64 %rd22, [%rd23];
	// end inline asm
	mov.b64 	%fd37, %rd22;
	add.f64 	%fd38, %fd31, %fd32;
	add.f64 	%fd39, %fd38, %fd33;
	add.f64 	%fd40, %fd39, %fd34;
	add.f64 	%fd41, %fd40, %fd35;
	add.f64 	%fd42, %fd41, %fd36;
	add.f64 	%fd230, %fd42, %fd37;
	setp.lt.u32 	%p3, %r34, 7168;
	mov.b32 	%r231, 3584;
	@%p3 bra 	$L__BB19_25;
	add.s32 	%r14, %r34, -3584;
	mov.b32 	%r231, 3584;
$L__BB19_23:
	add.s32 	%r37, %r231, %r13;
	mul.wide.u32 	%rd39, %r37, 8;
	add.s64 	%rd26, %rd8, %rd39;
	// begin inline asm
	ld.global.nc.u64 %rd25, [%rd26];
	// end inline asm
	mov.b64 	%fd43, %rd25;
	add.s64 	%rd28, %rd26, 4096;
	// begin inline asm
	ld.global.nc.u64 %rd27, [%rd28];
	// end inline asm
	mov.b64 	%fd44, %rd27;
	add.s64 	%rd30, %rd26, 8192;
	// begin inline asm
	ld.global.nc.u64 %rd29, [%rd30];
	// end inline asm
	mov.b64 	%fd45, %rd29;
	add.s64 	%rd32, %rd26, 12288;
	// begin inline asm
	ld.global.nc.u64 %rd31, [%rd32];
	// end inline asm
	mov.b64 	%fd46, %rd31;
	add.s64 	%rd34, %rd26, 16384;
	// begin inline asm
	ld.global.nc.u64 %rd33, [%rd34];
	// end inline asm
	mov.b64 	%fd47, %rd33;
	add.s64 	%rd36, %rd26, 20480;
	// begin inline asm
	ld.global.nc.u64 %rd35, [%rd36];
	// end inline asm
	mov.b64 	%fd48, %rd35;
	add.s64 	%rd38, %rd26, 24576;
	// begin inline asm
	ld.global.nc.u64 %rd37, [%rd38];
	// end inline asm
	mov.b64 	%fd49, %rd37;
	add.f64 	%fd50, %fd230, %fd43;
	add.f64 	%fd51, %fd50, %fd44;
	add.f64 	%fd52, %fd51, %fd45;
	add.f64 	%fd53, %fd52, %fd46;
	add.f64 	%fd54, %fd53, %fd47;
	add.f64 	%fd55, %fd54, %fd48;
	add.f64 	%fd230, %fd55, %fd49;
	sub.s32 	%r38, %r34, %r231;
	setp.lt.s32 	%p4, %r38, 3584;
	@%p4 bra 	$L__BB19_33;
	add.s32 	%r231, %r231, 3584;
	setp.le.s32 	%p5, %r231, %r14;
	@%p5 bra 	$L__BB19_23;
$L__BB19_25:
	setp.le.s32 	%p6, %r34, %r231;
	@%p6 bra 	$L__BB19_33;
	sub.s32 	%r18, %r34, %r231;
	setp.ge.s32 	%p7, %r13, %r18;
	@%p7 bra 	$L__BB19_33;
	not.b32 	%r39, %r13;
	add.s32 	%r40, %r34, %r39;
	sub.s32 	%r19, %r40, %r231;
	and.b32  	%r41, %r19, 1536;
	setp.eq.s32 	%p8, %r41, 1536;
	mov.u32 	%r235, %r13;
	@%p8 bra 	$L__BB19_30;
	add.s32 	%r233, %r13, %r231;
	shr.u32 	%r42, %r19, 9;
	add.s32 	%r43, %r42, 1;
	and.b32  	%r44, %r43, 3;
	neg.s32 	%r232, %r44;
	mov.u32 	%r235, %r13;
$L__BB19_29:
	.pragma "nounroll";
	mul.wide.u32 	%rd42, %r233, 8;
	add.s64 	%rd41, %rd8, %rd42;
	// begin inline asm
	ld.global.nc.u64 %rd40, [%rd41];
	// end inline asm
	mov.b64 	%fd57, %rd40;
	add.f64 	%fd230, %fd230, %fd57;
	add.s32 	%r235, %r235, 512;
	add.s32 	%r233, %r233, 512;
	add.s32 	%r232, %r232, 1;
	setp.ne.s32 	%p9, %r232, 0;
	@%p9 bra 	$L__BB19_29;
$L__BB19_30:
	setp.lt.u32 	%p10, %r19, 1536;
	@%p10 bra 	$L__BB19_33;
	cvt.u64.u32 	%rd43, %r235;
	cvt.u64.u32 	%rd44, %r231;
	add.s64 	%rd45, %rd43, %rd44;
	shl.b64 	%rd46, %rd45, 3;
	add.s64 	%rd47, %rd46, %rd8;
	add.s64 	%rd103, %rd47, 8192;
	add.s32 	%r236, %r235, %r231;
$L__BB19_32:
	mul.wide.u32 	%rd56, %r236, 8;
	add.s64 	%rd49, %rd8, %rd56;
	// begin inline asm
	ld.global.nc.u64 %rd48, [%rd49];
	// end inline asm
	mov.b64 	%fd58, %rd48;
	add.f64 	%fd59, %fd230, %fd58;
	add.s64 	%rd51, %rd103, -4096;
	// begin inline asm
	ld.global.nc.u64 %rd50, [%rd51];
	// end inline asm
	mov.b64 	%fd60, %rd50;
	add.f64 	%fd61, %fd59, %fd60;
	// begin inline asm
	ld.global.nc.u64 %rd52, [%rd103];
	// end inline asm
	mov.b64 	%fd62, %rd52;
	add.f64 	%fd63, %fd61, %fd62;
	add.s64 	%rd55, %rd103, 4096;
	// begin inline asm
	ld.global.nc.u64 %rd54, [%rd55];
	// end inline asm
	mov.b64 	%fd64, %rd54;
	add.f64 	%fd230, %fd63, %fd64;
	add.s32 	%r235, %r235, 2048;
	add.s64 	%rd103, %rd103, 16384;
	add.s32 	%r236, %r236, 2048;
	setp.lt.s32 	%p11, %r235, %r18;
	@%p11 bra 	$L__BB19_32;
$L__BB19_33:
	// begin inline asm
	mov.u32 %r45, %laneid;
	// end inline asm
	mov.b64 	%rd57, %fd230;
	mov.b64 	{%r47, %r52}, %rd57;
	mov.b32 	%r53, 1;
	mov.b32 	%r94, 31;
	mov.b32 	%r95, -1;
	// begin inline asm
	shfl.sync.down.b32 %r46, %r47, %r53, %r94, %r95;
	// end inline asm
	// begin inline asm
	shfl.sync.down.b32 %r51, %r52, %r53, %r94, %r95;
	// end inline asm
	mov.b64 	%rd58, {%r46, %r51};
	mov.b64 	%fd65, %rd58;
	setp.gt.s32 	%p12, %r45, 30;
	add.f64 	%fd66, %fd230, %fd65;
	selp.f64 	%fd67, %fd230, %fd66, %p12;
	mov.b64 	%rd59, %fd67;
	mov.b64 	{%r57, %r62}, %rd59;
	mov.b32 	%r63, 2;
	// begin inline asm
	shfl.sync.down.b32 %r56, %r57, %r63, %r94, %r95;
	// end inline asm
	// begin inline asm
	shfl.sync.down.b32 %r61, %r62, %r63, %r94, %r95;
	// end inline asm
	mov.b64 	%rd60, {%r56, %r61};
	mov.b64 	%fd68, %rd60;
	setp.gt.s32 	%p13, %r45, 29;
	add.f64 	%fd69, %fd67, %fd68;
	selp.f64 	%fd70, %fd67, %fd69, %p13;
	mov.b64 	%rd61, %fd70;
	mov.b64 	{%r67, %r72}, %rd61;
	mov.b32 	%r73, 4;
	// begin inline asm
	shfl.sync.down.b32 %r66, %r67, %r73, %r94, %r95;
	// end inline asm
	// begin inline asm
	shfl.sync.down.b32 %r71, %r72, %r73, %r94, %r95;
	// end inline asm
	mov.b64 	%rd62, {%r66, %r71};
	mov.b64 	%fd71, %rd62;
	setp.gt.s32 	%p14, %r45, 27;
	add.f64 	%fd72, %fd70, %fd71;
	selp.f64 	%fd73, %fd70, %fd72, %p14;
	mov.b64 	%rd63, %fd73;
	mov.b64 	{%r77, %r82}, %rd63;
	mov.b32 	%r83, 8;
	// begin inline asm
	shfl.sync.down.b32 %r76, %r77, %r83, %r94, %r95;
	// end inline asm
	// begin inline asm
	shfl.sync.down.b32 %r81, %r82, %r83, %r94, %r95;
	// end inline asm
	mov.b64 	%rd64, {%r76, %r81};
	mov.b64 	%fd74, %rd64;
	setp.gt.s32 	%p15, %r45, 23;
	add.f64 	%fd75, %fd73, %fd74;
	selp.f64 	%fd76, %fd73, %fd75, %p15;
	mov.b64 	%rd65, %fd76;
	mov.b64 	{%r87, %r92}, %rd65;
	mov.b32 	%r93, 16;
	// begin inline asm
	shfl.sync.down.b32 %r86, %r87, %r93, %r94, %r95;
	// end inline asm
	// begin inline asm
	shfl.sync.down.b32 %r91, %r92, %r93, %r94, %r95;
	// end inline asm
	mov.b64 	%rd66, {%r86, %r91};
	mov.b64 	%fd77, %rd66;
	setp.gt.s32 	%p16, %r45, 15;
	add.f64 	%fd26, %fd76, %fd77;
	selp.f64 	%fd231, %fd76, %fd26, %p16;
	setp.ne.s32 	%p17, %r45, 0;
	@%p17 bra 	$L__BB19_35;
	shr.u32 	%r96, %r13, 2;
	and.b32  	%r97, %r96, 248;
	mov.u32 	%r98, _ZZN3cub18CUB_300001_SM_10006detail6reduce28DeviceReduceSingleTileKernelINS2_10policy_hubIdyN4cuda3std3__44plusIdEEE10Policy1000EPdSC_iS9_ddNS7_10__identityEEEvT0_T1_T2_T3_T4_T6_E12temp_storage;
	add.s32 	%r99, %r98, %r97;
	st.shared.f64 	[%r99+16], %fd26;
$L__BB19_35:
	bar.sync 	0;
	setp.ne.s32 	%p18, %r13, 0;
	@%p18 bra 	$L__BB19_37;
	ld.shared.f64 	%fd78, [_ZZN3cub18CUB_300001_SM_10006detail6reduce28DeviceReduceSingleTileKernelINS2_10policy_hubIdyN4cuda3std3__44plusIdEEE10Policy1000EPdSC_iS9_ddNS7_10__identityEEEvT0_T1_T2_T3_T4_T6_E12temp_storage+24];
	add.f64 	%fd79, %fd231, %fd78;
	ld.shared.f64 	%fd80, [_ZZN3cub18CUB_300001_SM_10006detail6reduce28DeviceReduceSingleTileKernelINS2_10policy_hubIdyN4cuda3std3__44plusIdEEE10Policy1000EPdSC_iS9_ddNS7_10__identityEEEvT0_T1_T2_T3_T4_T6_E12temp_storage+32];
	add.f64 	%fd81, %fd79, %fd80;
	ld.shared.f64 	%fd82, [_ZZN3cub18CUB_300001_SM_10006detail6reduce28DeviceReduceSingleTileKernelINS2_10policy_hubIdyN4cuda3std3__44plusIdEEE10Policy1000EPdSC_iS9_ddNS7_10__identityEEEvT0_T1_T2_T3_T4_T6_E12temp_storage+40];
	add.f64 	%fd83, %fd81, %fd82;
	ld.shared.f64 	%fd84, [_ZZN3cub18CUB_300001_SM_10006detail6reduce28DeviceReduceSingleTileKernelINS2_10policy_hubIdyN4cuda3std3__44plusIdEEE10Policy1000EPdSC_iS9_ddNS7_10__identityEEEvT0_T1_T2_T3_T4_T6_E12temp_storage+48];
	add.f64 	%fd85, %fd83, %fd84;
	ld.shared.f64 	%fd86, [_ZZN3cub18CUB_300001_SM_10006detail6reduce28DeviceReduceSingleTileKernelINS2_10policy_hubIdyN4cuda3std3__44plusIdEEE10Policy1000EPdSC_iS9_ddNS7_10__identityEEEvT0_T1_T2_T3_T4_T6_E12temp_storage+56];
	add.f64 	%fd87, %fd85, %fd86;
	ld.shared.f64 	%fd88, [_ZZN3cub18CUB_300001_SM_10006detail6reduce28DeviceReduceSingleTileKernelINS2_10policy_hubIdyN4cuda3std3__44plusIdEEE10Policy1000EPdSC_iS9_ddNS7_10__identityEEEvT0_T1_T2_T3_T4_T6_E12temp_storage+64];
	add.f64 	%fd89, %fd87, %fd88;
	ld.shared.f64 	%fd90, [_ZZN3cub18CUB_300001_SM_10006detail6reduce28DeviceReduceSingleTileKernelINS2_10policy_hubIdyN4cuda3std3__44plusIdEEE10Policy1000EPdSC_iS9_ddNS7_10__identityEEEvT0_T1_T2_T3_T4_T6_E12temp_storage+72];
	add.f64 	%fd91, %fd89, %fd90;
	ld.shared.f64 	%fd92, [_ZZN3cub18CUB_300001_SM_10006detail6reduce28DeviceReduceSingleTileKernelINS2_10policy_hubIdyN4cuda3std3__44plusIdEEE10Policy1000EPdSC_iS9_ddNS7_10__identityEEEvT0_T1_T2_T3_T4_T6_E12temp_storage+80];
	add.f64 	%fd93, %fd91, %fd92;
	ld.shared.f64 	%fd94, [_ZZN3cub18CUB_300001_SM_10006detail6reduce28DeviceReduceSingleTileKernelINS2_10policy_hubIdyN4cuda3std3__44plusIdEEE10Policy1000EPdSC_iS9_ddNS7_10__identityEEEvT0_T1_T2_T3_T4_T6_E12temp_storage+88];
	add.f64 	%fd95, %fd93, %fd94;
	ld.shared.f64 	%fd96, [_ZZN3cub18CUB_300001_SM_10006detail6reduce28DeviceReduceSingleTileKernelINS2_10policy_hubIdyN4cuda3std3__44plusIdEEE10Policy1000EPdSC_iS9_ddNS7_10__identityEEEvT0_T1_T2_T3_T4_T6_E12temp_storage+96];
	add.f64 	%fd97, %fd95, %fd96;
	ld.shared.f64 	%fd98, [_ZZN3cub18CUB_300001_SM_10006detail6reduce28DeviceReduceSingleTileKernelINS2_10policy_hubIdyN4cuda3std3__44plusIdEEE10Policy1000EPdSC_iS9_ddNS7_10__identityEEEvT0_T1_T2_T3_T4_T6_E12temp_storage+104];
	add.f64 	%fd99, %fd97, %fd98;
	ld.shared.f64 	%fd100, [_ZZN3cub18CUB_300001_SM_10006detail6reduce28DeviceReduceSingleTileKernelINS2_10policy_hubIdyN4cuda3std3__44plusIdEEE10Policy1000EPdSC_iS9_ddNS7_10__identityEEEvT0_T1_T2_T3_T4_T6_E12temp_storage+112];
	add.f64 	%fd101, %fd99, %fd100;
	ld.shared.f64 	%fd102, [_ZZN3cub18CUB_300001_SM_10006detail6reduce28DeviceReduceSingleTileKernelINS2_10policy_hubIdyN4cuda3std3__44plusIdEEE10Policy1000EPdSC_iS9_ddNS7_10__identityEEEvT0_T1_T2_T3_T4_T6_E12temp_storage+120];
	add.f64 	%fd103, %fd101, %fd102;
	ld.shared.f64 	%fd104, [_ZZN3cub18CUB_300001_SM_10006detail6reduce28DeviceReduceSingleTileKernelINS2_10policy_hubIdyN4cuda3std3__44plusIdEEE10Policy1000EPdSC_iS9_ddNS7_10__identityEEEvT0_T1_T2_T3_T4_T6_E12temp_storage+128];
	add.f64 	%fd105, %fd103, %fd104;
	ld.shared.f64 	%fd106, [_ZZN3cub18CUB_300001_SM_10006detail6reduce28DeviceReduceSingleTileKernelINS2_10policy_hubIdyN4cuda3std3__44plusIdEEE10Policy1000EPdSC_iS9_ddNS7_10__identityEEEvT0_T1_T2_T3_T4_T6_E12temp_storage+136];
	add.f64 	%fd231, %fd105, %fd106;
$L__BB19_37:
	mov.u32 	%r223, %tid.x;
	setp.ne.s32 	%p56, %r223, 0;
	@%p56 bra 	$L__BB19_39;
	add.f64 	%fd217, %fd30, %fd231;
	st.global.f64 	[%rd1], %fd217;
$L__BB19_39:
	ret;

}
.func  (.param .b64 func_retval0) __internal_accurate_pow(
	.param .b64 __internal_accurate_pow_param_0,
	.param .b64 __internal_accurate_pow_param_1
)
{
	.reg .pred 	%p<8>;
	.reg .b32 	%r<49>;
	.reg .b32 	%f<3>;
	.reg .b64 	%fd<109>;

	ld.param.f64 	%fd10, [__internal_accurate_pow_param_0];
	ld.param.f64 	%fd11, [__internal_accurate_pow_param_1];
	{
	.reg .b32 %temp; 
	mov.b64 	{%temp, %r46}, %fd10;
	}
	{
	.reg .b32 %temp; 
	mov.b64 	{%r45, %temp}, %fd10;
	}
	shr.u32 	%r47, %r46, 20;
	setp.gt.u32 	%p1, %r46, 1048575;
	@%p1 bra 	$L__BB20_2;
	mul.f64 	%fd12, %fd10, 0d4350000000000000;
	{
	.reg .b32 %temp; 
	mov.b64 	{%temp, %r46}, %fd12;
	}
	{
	.reg .b32 %temp; 
	mov.b64 	{%r45, %temp}, %fd12;
	}
	shr.u32 	%r16, %r46, 20;
	add.s32 	%r47, %r16, -54;
$L__BB20_2:
	add.s32 	%r48, %r47, -1023;
	and.b32  	%r17, %r46, -2146435073;
	or.b32  	%r18, %r17, 1072693248;
	mov.b64 	%fd107, {%r45, %r18};
	setp.lt.u32 	%p2, %r18, 1073127583;
	@%p2 bra 	$L__BB20_4;
	{
	.reg .b32 %temp; 
	mov.b64 	{%r19, %temp}, %fd107;
	}
	{
	.reg .b32 %temp; 
	mov.b64 	{%temp, %r20}, %fd107;
	}
	add.s32 	%r21, %r20, -1048576;
	mov.b64 	%fd107, {%r19, %r21};
	add.s32 	%r48, %r47, -1022;
$L__BB20_4:
	add.f64 	%fd13, %fd107, 0dBFF0000000000000;
	add.f64 	%fd14, %fd107, 0d3FF0000000000000;
	rcp.approx.ftz.f64 	%fd15, %fd14;
	neg.f64 	%fd16, %fd14;
	fma.rn.f64 	%fd17, %fd16, %fd15, 0d3FF0000000000000;
	fma.rn.f64 	%fd18, %fd17, %fd17, %fd17;
	fma.rn.f64 	%fd19, %fd18, %fd15, %fd15;
	mul.f64 	%fd20, %fd13, %fd19;
	fma.rn.f64 	%fd21, %fd13, %fd19, %fd20;
	mul.f64 	%fd22, %fd21, %fd21;
	fma.rn.f64 	%fd23, %fd22, 0d3EB0F5FF7D2CAFE2, 0d3ED0F5D241AD3B5A;
	fma.rn.f64 	%fd24, %fd23, %fd22, 0d3EF3B20A75488A3F;
	fma.rn.f64 	%fd25, %fd24, %fd22, 0d3F1745CDE4FAECD5;
	fma.rn.f64 	%fd26, %fd25, %fd22, 0d3F3C71C7258A578B;
	fma.rn.f64 	%fd27, %fd26, %fd22, 0d3F6249249242B910;
	fma.rn.f64 	%fd28, %fd27, %fd22, 0d3F89999999999DFB;
	sub.f64 	%fd29, %fd13, %fd21;
	add.f64 	%fd30, %fd29, %fd29;
	neg.f64 	%fd31, %fd21;
	fma.rn.f64 	%fd32, %fd31, %fd13, %fd30;
	mul.f64 	%fd33, %fd19, %fd32;
	fma.rn.f64 	%fd34, %fd22, %fd28, 0d3FB5555555555555;
	mov.f64 	%fd35, 0d3FB5555555555555;
	sub.f64 	%fd36, %fd35, %fd34;
	fma.rn.f64 	%fd37, %fd22, %fd28, %fd36;
	add.f64 	%fd38, %fd37, 0dBC46A4CB00B9E7B0;
	add.f64 	%fd39, %fd34, %fd38;
	sub.f64 	%fd40, %fd34, %fd39;
	add.f64 	%fd41, %fd38, %fd40;
	mul.rn.f64 	%fd42, %fd21, %fd21;
	neg.f64 	%fd43, %fd42;
	fma.rn.f64 	%fd44, %fd21, %fd21, %fd43;
	{
	.reg .b32 %temp; 
	mov.b64 	{%r22, %temp}, %fd33;
	}
	{
	.reg .b32 %temp; 
	mov.b64 	{%temp, %r23}, %fd33;
	}
	add.s32 	%r24, %r23, 1048576;
	mov.b64 	%fd45, {%r22, %r24};
	fma.rn.f64 	%fd46, %fd21, %fd45, %fd44;
	mul.rn.f64 	%fd47, %fd42, %fd21;
	neg.f64 	%fd48, %fd47;
	fma.rn.f64 	%fd49, %fd42, %fd21, %fd48;
	fma.rn.f64 	%fd50, %fd42, %fd33, %fd49;
	fma.rn.f64 	%fd51, %fd46, %fd21, %fd50;
	mul.rn.f64 	%fd52, %fd39, %fd47;
	neg.f64 	%fd53, %fd52;
	fma.rn.f64 	%fd54, %fd39, %fd47, %fd53;
	fma.rn.f64 	%fd55, %fd39, %fd51, %fd54;
	fma.rn.f64 	%fd56, %fd41, %fd47, %fd55;
	add.f64 	%fd57, %fd52, %fd56;
	sub.f64 	%fd58, %fd52, %fd57;
	add.f64 	%fd59, %fd56, %fd58;
	add.f64 	%fd60, %fd21, %fd57;
	sub.f64 	%fd61, %fd21, %fd60;
	add.f64 	%fd62, %fd57, %fd61;
	add.f64 	%fd63, %fd59, %fd62;
	add.f64 	%fd64, %fd33, %fd63;
	add.f64 	%fd65, %fd60, %fd64;
	sub.f64 	%fd66, %fd60, %fd65;
	add.f64 	%fd67, %fd64, %fd66;
	xor.b32  	%r25, %r48, -2147483648;
	mov.b32 	%r26, 1127219200;
	mov.b64 	%fd68, {%r25, %r26};
	mov.b32 	%r27, -2147483648;
	mov.b64 	%fd69, {%r27, %r26};
	sub.f64 	%fd70, %fd68, %fd69;
	fma.rn.f64 	%fd71, %fd70, 0d3FE62E42FEFA39EF, %fd65;
	fma.rn.f64 	%fd72, %fd70, 0dBFE62E42FEFA39EF, %fd71;
	sub.f64 	%fd73, %fd72, %fd65;
	sub.f64 	%fd74, %fd67, %fd73;
	fma.rn.f64 	%fd75, %fd70, 0d3C7ABC9E3B39803F, %fd74;
	add.f64 	%fd76, %fd71, %fd75;
	sub.f64 	%fd77, %fd71, %fd76;
	add.f64 	%fd78, %fd75, %fd77;
	{
	.reg .b32 %temp; 
	mov.b64 	{%temp, %r28}, %fd11;
	}
	{
	.reg .b32 %temp; 
	mov.b64 	{%r29, %temp}, %fd11;
	}
	shl.b32 	%r30, %r28, 1;
	setp.gt.u32 	%p3, %r30, -33554433;
	and.b32  	%r31, %r28, -15728641;
	selp.b32 	%r32, %r31, %r28, %p3;
	mov.b64 	%fd79, {%r29, %r32};
	mul.rn.f64 	%fd80, %fd76, %fd79;
	neg.f64 	%fd81, %fd80;
	fma.rn.f64 	%fd82, %fd76, %fd79, %fd81;
	fma.rn.f64 	%fd83, %fd78, %fd79, %fd82;
	add.f64 	%fd4, %fd80, %fd83;
	sub.f64 	%fd84, %fd80, %fd4;
	add.f64 	%fd5, %fd83, %fd84;
	fma.rn.f64 	%fd85, %fd4, 0d3FF71547652B82FE, 0d4338000000000000;
	{
	.reg .b32 %temp; 
	mov.b64 	{%r13, %temp}, %fd85;
	}
	mov.f64 	%fd86, 0dC338000000000000;
	add.rn.f64 	%fd87, %fd85, %fd86;
	fma.rn.f64 	%fd88, %fd87, 0dBFE62E42FEFA39EF, %fd4;
	fma.rn.f64 	%fd89, %fd87, 0dBC7ABC9E3B39803F, %fd88;
	fma.rn.f64 	%fd90, %fd89, 0d3E5ADE1569CE2BDF, 0d3E928AF3FCA213EA;
	fma.rn.f64 	%fd91, %fd90, %fd89, 0d3EC71DEE62401315;
	fma.rn.f64 	%fd92, %fd91, %fd89, 0d3EFA01997C89EB71;
	fma.rn.f64 	%fd93, %fd92, %fd89, 0d3F2A01A014761F65;
	fma.rn.f64 	%fd94, %fd93, %fd89, 0d3F56C16C1852B7AF;
	fma.rn.f64 	%fd95, %fd94, %fd89, 0d3F81111111122322;
	fma.rn.f64 	%fd96, %fd95, %fd89, 0d3FA55555555502A1;
	fma.rn.f64 	%fd97, %fd96, %fd89, 0d3FC5555555555511;
	fma.rn.f64 	%fd98, %fd97, %fd89, 0d3FE000000000000B;
	fma.rn.f64 	%fd99, %fd98, %fd89, 0d3FF0000000000000;
	fma.rn.f64 	%fd100, %fd99, %fd89, 0d3FF0000000000000;
	{
	.reg .b32 %temp; 
	mov.b64 	{%r14, %temp}, %fd100;
	}
	{
	.reg .b32 %temp; 
	mov.b64 	{%temp, %r15}, %fd100;
	}
	shl.b32 	%r33, %r13, 20;
	add.s32 	%r34, %r33, %r15;
	mov.b64 	%fd108, {%r14, %r34};
	{
	.reg .b32 %temp; 
	mov.b64 	{%temp, %r35}, %fd4;
	}
	mov.b32 	%f2, %r35;
	abs.f32 	%f1, %f2;
	setp.lt.f32 	%p4, %f1, 0f4086232B;
	@%p4 bra 	$L__BB20_7;
	setp.lt.f64 	%p5, %fd4, 0d0000000000000000;
	add.f64 	%fd101, %fd4, 0d7FF0000000000000;
	selp.f64 	%fd108, 0d0000000000000000, %fd101, %p5;
	setp.geu.f32 	%p6, %f1, 0f40874800;
	@%p6 bra 	$L__BB20_7;
	shr.u32 	%r36, %r13, 31;
	add.s32 	%r37, %r13, %r36;
	shr.s32 	%r38, %r37, 1;
	shl.b32 	%r39, %r38, 20;
	add.s32 	%r40, %r15, %r39;
	mov.b64 	%fd102, {%r14, %r40};
	sub.s32 	%r41, %r13, %r38;
	shl.b32 	%r42, %r41, 20;
	add.s32 	%r43, %r42, 1072693248;
	mov.b32 	%r44, 0;
	mov.b64 	%fd103, {%r44, %r43};
	mul.f64 	%fd108, %fd103, %fd102;
$L__BB20_7:
	abs.f64 	%fd104, %fd108;
	setp.eq.f64 	%p7, %fd104, 0d7FF0000000000000;
	fma.rn.f64 	%fd105, %fd108, %fd5, %fd108;
	selp.f64 	%fd106, %fd108, %fd105, %p7;
	st.param.f64 	[func_retval0], %fd106;
	ret;

}


// ===== COMPILED SASS (sm_100) =====

	.target	sm_100

	.elftype	@"ET_EXEC"


//--------------------- .note.nv.tkinfo           --------------------------
	.section	.note.nv.tkinfo,"",@"SHT_NOTE"
	.sectionflags	@"SHF_NOTE_NV_TKINFO"
	.tkinfo
        /*0018*/ 	.word	0x00000002
        /*0030*/ 	.string	""
        /*0030*/ 	.string	"ptxas"
        /*0030*/ 	.string	"Cuda compilation tools, release 13.0, V13.0.88"
        /*0030*/ 	.string	"Build cuda_13.0.r13.0/compiler.36424714_0"
        /*0030*/ 	.string	"-arch sm_100 -m 64 "



//--------------------- .note.nv.cuinfo           --------------------------
	.section	.note.nv.cuinfo,"",@"SHT_NOTE"
	.sectionflags	@"SHF_NOTE_NV_CUINFO"
        /*0018*/ 	.short	0x0002
        /*001a*/ 	.short	0x0064
        /*001c*/ 	.short	0x0082
	.zero		2


//--------------------- .nv.info                  --------------------------
	.section	.nv.info,"",@"SHT_CUDA_INFO"
	.align	4


	//----- nvinfo : EIATTR_REGCOUNT
	.align		4
        /*0000*/ 	.byte	0x04, 0x2f
        /*0002*/ 	.short	(.L_56 - .L_55)
	.align		4
.L_55:
        /*0004*/ 	.word	index@(_Z9gen_gammaPdS_S_iP17curandStateXORWOWdS_)
        /*0008*/ 	.word	0x00000038


	//----- nvinfo : EIATTR_FRAME_SIZE
	.align		4
.L_56:
        /*000c*/ 	.byte	0x04, 0x11
        /*000e*/ 	.short	(.L_58 - .L_57)
	.align		4
.L_57:
        /*0010*/ 	.word	index@($_Z9gen_gammaPdS_S_iP17curandStateXORWOWdS_$__internal_accurate_pow)
        /*0014*/ 	.word	0x00000000


	//----- nvinfo : EIATTR_FRAME_SIZE
	.align		4
.L_58:
        /*0018*/ 	.byte	0x04, 0x11
        /*001a*/ 	.short	(.L_60 - .L_59)
	.align		4
.L_59:
        /*001c*/ 	.word	index@($__internal_17_$__cuda_sm20_sqrt_rn_f32_slowpath)
        /*0020*/ 	.word	0x00000000


	//----- nvinfo : EIATTR_FRAME_SIZE
	.align		4
.L_60:
        /*0024*/ 	.byte	0x04, 0x11
        /*0026*/ 	.short	(.L_62 - .L_61)
	.align		4
.L_61:
        /*0028*/ 	.word	index@($__internal_16_$__cuda_sm20_dsqrt_rn_f64_mediumpath_v1)
        /*002c*/ 	.word	0x00000000


	//----- nvinfo : EIATTR_FRAME_SIZE
	.align		4
.L_62:
        /*0030*/ 	.byte	0x04, 0x11
        /*0032*/ 	.short	(.L_64 - .L_63)
	.align		4
.L_63:
        /*0034*/ 	.word	index@($__internal_15_$__cuda_sm20_div_rn_f64_full)
        /*0038*/ 	.word	0x00000000


	//----- nvinfo : EIATTR_FRAME_SIZE
	.align		4
.L_64:
        /*003c*/ 	.byte	0x04, 0x11
        /*003e*/ 	.short	(.L_66 - .L_65)
	.align		4
.L_65:
        /*0040*/ 	.word	index@($__internal_14_$__cuda_sm20_dblrcp_rn_slowpath_v3)
        /*0044*/ 	.word	0x00000000


	//----- nvinfo : EIATTR_FRAME_SIZE
	.align		4
.L_66:
        /*0048*/ 	.byte	0x04, 0x11
        /*004a*/ 	.short	(.L_68 - .L_67)
	.align		4
.L_67:
        /*004c*/ 	.word	index@(_Z9gen_gammaPdS_S_iP17curandStateXORWOWdS_)
        /*0050*/ 	.word	0x00000000


	//----- nvinfo : EIATTR_REGCOUNT
	.align		4
.L_68:
        /*0054*/ 	.byte	0x04, 0x2f
        /*0056*/ 	.short	(.L_70 - .L_69)
	.align		4
.L_69:
        /*0058*/ 	.word	index@(_Z7c_gammadPdS_iP17curandStateXORWOW)
        /*005c*/ 	.word	0x00000030


	//----- nvinfo : EIATTR_FRAME_SIZE
	.align		4
.L_70:
        /*0060*/ 	.byte	0x04, 0x11
        /*0062*/ 	.short	(.L_72 - .L_71)
	.align		4
.L_71:
        /*0064*/ 	.word	index@($_Z7c_gammadPdS_iP17curandStateXORWOW$__internal_accurate_pow)
        /*0068*/ 	.word	0x00000000


	//----- nvinfo : EIATTR_FRAME_SIZE
	.align		4
.L_72:
        /*006c*/ 	.byte	0x04, 0x11
        /*006e*/ 	.short	(.L_74 - .L_73)
	.align		4
.L_73:
        /*0070*/ 	.word	index@($__internal_13_$__cuda_sm20_sqrt_rn_f32_slowpath)
        /*0074*/ 	.word	0x00000000


	//----- nvinfo : EIATTR_FRAME_SIZE
	.align		4
.L_74:
        /*0078*/ 	.byte	0x04, 0x11
        /*007a*/ 	.short	(.L_76 - .L_75)
	.align		4
.L_75:
        /*007c*/ 	.word	index@($__internal_12_$__cuda_sm20_dsqrt_rn_f64_mediumpath_v1)
        /*0080*/ 	.word	0x00000000


	//----- nvinfo : EIATTR_FRAME_SIZE
	.align		4
.L_76:
        /*0084*/ 	.byte	0x04, 0x11
        /*0086*/ 	.short	(.L_78 - .L_77)
	.align		4
.L_77:
        /*0088*/ 	.word	index@($__internal_11_$__cuda_sm20_div_rn_f64_full)
        /*008c*/ 	.word	0x00000000


	//----- nvinfo : EIATTR_FRAME_SIZE
	.align		4
.L_78:
        /*0090*/ 	.byte	0x04, 0x11
        /*0092*/ 	.short	(.L_80 - .L_79)
	.align		4
.L_79:
        /*0094*/ 	.word	index@($__internal_10_$__cuda_sm20_dblrcp_rn_slowpath_v3)
        /*0098*/ 	.word	0x00000000


	//----- nvinfo : EIATTR_FRAME_SIZE
	.align		4
.L_80:
        /*009c*/ 	.byte	0x04, 0x11
        /*009e*/ 	.short	(.L_82 - .L_81)
	.align		4
.L_81:
        /*00a0*/ 	.word	index@(_Z7c_gammadPdS_iP17curandStateXORWOW)
        /*00a4*/ 	.word	0x00000000


	//----- nvinfo : EIATTR_REGCOUNT
	.align		4
.L_82:
        /*00a8*/ 	.byte	0x04, 0x2f
        /*00aa*/ 	.short	(.L_84 - .L_83)
	.align		4
.L_83:
        /*00ac*/ 	.word	index@(_Z6calacpPdS_S_S_S_S_iS_S_S_S_P17curandStateXORWOWdS_)
        /*00b0*/ 	.word	0x0000003a


	//----- nvinfo : EIATTR_FRAME_SIZE
	.align		4
.L_84:
        /*00b4*/ 	.byte	0x04, 0x11
        /*00b6*/ 	.short	(.L_86 - .L_85)
	.align		4
.L_85:
        /*00b8*/ 	.word	index@($_Z6calacpPdS_S_S_S_S_iS_S_S_S_P17curandStateXORWOWdS_$__internal_accurate_pow)
        /*00bc*/ 	.word	0x00000000


	//----- nvinfo : EIATTR_FRAME_SIZE
	.align		4
.L_86:
        /*00c0*/ 	.byte	0x04, 0x11
        /*00c2*/ 	.short	(.L_88 - .L_87)
	.align		4
.L_87:
        /*00c4*/ 	.word	index@($__internal_9_$__cuda_sm20_div_rn_f64_full)
        /*00c8*/ 	.word	0x00000000


	//----- nvinfo : EIATTR_FRAME_SIZE
	.align		4
.L_88:
        /*00cc*/ 	.byte	0x04, 0x11
        /*00ce*/ 	.short	(.L_90 - .L_89)
	.align		4
.L_89:
        /*00d0*/ 	.word	index@($__internal_8_$__cuda_sm20_dblrcp_rn_slowpath_v3)
        /*00d4*/ 	.word	0x00000000


	//----- nvinfo : EIATTR_FRAME_SIZE
	.align		4
.L_90:
        /*00d8*/ 	.byte	0x04, 0x11
        /*00da*/ 	.short	(.L_92 - .L_91)
	.align		4
.L_91:
        /*00dc*/ 	.word	index@(_Z6calacpPdS_S_S_S_S_iS_S_S_S_P17curandStateXORWOWdS_)
        /*00e0*/ 	.word	0x00000000


	//----- nvinfo : EIATTR_REGCOUNT
	.align		4
.L_92:
        /*00e4*/ 	.byte	0x04, 0x2f
        /*00e6*/ 	.short	(.L_94 - .L_93)
	.align		4
.L_93:
        /*00e8*/ 	.word	index@(_Z8calalphaPdS_S_S_S_S_S_ddddiS_S_S_S_S_S_)
        /*00ec*/ 	.word	0x00000022


	//----- nvinfo : EIATTR_FRAME_SIZE
	.align		4
.L_94:
        /*00f0*/ 	.byte	0x04, 0x11
        /*00f2*/ 	.short	(.L_96 - .L_95)
	.align		4
.L_95:
        /*00f4*/ 	.word	index@($_Z8calalphaPdS_S_S_S_S_S_ddddiS_S_S_S_S_S_$__internal_accurate_pow)
        /*00f8*/ 	.word	0x00000000


	//----- nvinfo : EIATTR_FRAME_SIZE
	.align		4
.L_96:
        /*00fc*/ 	.byte	0x04, 0x11
        /*00fe*/ 	.short	(.L_98 - .L_97)
	.align		4
.L_97:
        /*0100*/ 	.word	index@($__internal_7_$__cuda_sm20_div_rn_f64_full)
        /*0104*/ 	.word	0x00000000


	//----- nvinfo : EIATTR_FRAME_SIZE
	.align		4
.L_98:
        /*0108*/ 	.byte	0x04, 0x11
        /*010a*/ 	.short	(.L_100 - .L_99)
	.align		4
.L_99:
        /*010c*/ 	.word	index@(_Z8calalphaPdS_S_S_S_S_S_ddddiS_S_S_S_S_S_)
        /*0110*/ 	.word	0x00000000


	//----- nvinfo : EIATTR_REGCOUNT
	.align		4
.L_100:
        /*0114*/ 	.byte	0x04, 0x2f
        /*0116*/ 	.short	(.L_102 - .L_101)
	.align		4
.L_101:
        /*0118*/ 	.word	index@(_Z4calmPdS_S_S_S_S_S_S_S_S_S_S_S_S_i)
        /*011c*/ 	.word	0x00000026


	//----- nvinfo : EIATTR_FRAME_SIZE
	.align		4
.L_102:
        /*0120*/ 	.byte	0x04, 0x11
        /*0122*/ 	.short	(.L_104 - .L_103)
	.align		4
.L_103:
        /*0124*/ 	.word	index@($_Z4calmPdS_S_S_S_S_S_S_S_S_S_S_S_S_i$__internal_accurate_pow)
        /*0128*/ 	.word	0x00000000


	//----- nvinfo : EIATTR_FRAME_SIZE
	.align		4
.L_104:
        /*012c*/ 	.byte	0x04, 0x11
        /*012e*/ 	.short	(.L_106 - .L_105)
	.align		4
.L_105:
        /*0130*/ 	.word	index@($__internal_6_$__cuda_sm20_div_rn_f64_full)
        /*0134*/ 	.word	0x00000000


	//----- nvinfo : EIATTR_FRAME_SIZE
	.align		4
.L_106:
        /*0138*/ 	.byte	0x04, 0x11
        /*013a*/ 	.short	(.L_108 - .L_107)
	.align		4
.L_107:
        /*013c*/ 	.word	index@(_Z4calmPdS_S_S_S_S_S_S_S_S_S_S_S_S_i)
        /*0140*/ 	.word	0x00000000


	//----- nvinfo : EIATTR_REGCOUNT
	.align		4
.L_108:
        /*0144*/ 	.byte	0x04, 0x2f
        /*0146*/ 	.short	(.L_110 - .L_109)
	.align		4
.L_109:
        /*0148*/ 	.word	index@(_Z5setupP17curandStateXORWOWi)
        /*014c*/ 	.word	0x0000001f


	//----- nvinfo : EIATTR_FRAME_SIZE
	.align		4
.L_110:
        /*0150*/ 	.byte	0x04, 0x11
        /*0152*/ 	.short	(.L_112 - .L_111)
	.align		4
.L_111:
        /*0154*/ 	.word	index@(_Z5setupP17curandStateXORWOWi)
        /*0158*/ 	.word	0x00000000


	//----- nvinfo : EIATTR_REGCOUNT
	.align		4
.L_112:
        /*015c*/ 	.byte	0x04, 0x2f
        /*015e*/ 	.short	(.L_114 - .L_113)
	.align		4
.L_113:
        /*0160*/ 	.word	index@(_Z6setup1P17curandStateXORWOWi)
        /*0164*/ 	.word	0x0000001f


	//----- nvinfo : EIATTR_FRAME_SIZE
	.align		4
.L_114:
        /*0168*/ 	.byte	0x04, 0x11
        /*016a*/ 	.short	(.L_116 - .L_115)
	.align		4
.L_115:
        /*016c*/ 	.word	index@(_Z6setup1P17curandStateXORWOWi)
        /*0170*/ 	.word	0x00000000


	//----- nvinfo : EIATTR_REGCOUNT
	.align		4
.L_116:
        /*0174*/ 	.byte	0x04, 0x2f
        /*0176*/ 	.short	(.L_118 - .L_117)
	.align		4
.L_117:
        /*0178*/ 	.word	index@(_Z5ccopyPdS_S_S_S_S_ii)
        /*017c*/ 	.word	0x00000010


	//----- nvinfo : EIATTR_FRAME_SIZE
	.align		4
.L_118:
        /*0180*/ 	.byte	0x04, 0x11
        /*0182*/ 	.short	(.L_120 - .L_119)
	.align		4
.L_119:
        /*0184*/ 	.word	index@(_Z5ccopyPdS_S_S_S_S_ii)
        /*0188*/ 	.word	0x00000000


	//----- nvinfo : EIATTR_REGCOUNT
	.align		4
.L_120:
        /*018c*/ 	.byte	0x04, 0x2f
        /*018e*/ 	.short	(.L_122 - .L_121)
	.align		4
.L_121:
        /*0190*/ 	.word	index@(_Z6g_sampPdS_S_iP17curandStateXORWOW)
        /*0194*/ 	.word	0x00000036


	//----- nvinfo : EIATTR_FRAME_SIZE
	.align		4
.L_122:
        /*0198*/ 	.byte	0x04, 0x11
        /*019a*/ 	.short	(.L_124 - .L_123)
	.align		4
.L_123:
        /*019c*/ 	.word	index@($_Z6g_sampPdS_S_iP17curandStateXORWOW$__internal_accurate_pow)
        /*01a0*/ 	.word	0x00000000


	//----- nvinfo : EIATTR_FRAME_SIZE
	.align		4
.L_124:
        /*01a4*/ 	.byte	0x04, 0x11
        /*01a6*/ 	.short	(.L_126 - .L_125)
	.align		4
.L_125:
        /*01a8*/ 	.word	index@($__internal_5_$__cuda_sm20_sqrt_rn_f32_slowpath)
        /*01ac*/ 	.word	0x00000000


	//----- nvinfo : EIATTR_FRAME_SIZE
	.align		4
.L_126:
        /*01b0*/ 	.byte	0x04, 0x11
        /*01b2*/ 	.short	(.L_128 - .L_127)
	.align		4
.L_127:
        /*01b4*/ 	.word	index@($__internal_4_$__cuda_sm20_dsqrt_rn_f64_mediumpath_v1)
        /*01b8*/ 	.word	0x00000000


	//----- nvinfo : EIATTR_FRAME_SIZE
	.align		4
.L_128:
        /*01bc*/ 	.byte	0x04, 0x11
        /*01be*/ 	.short	(.L_130 - .L_129)
	.align		4
.L_129:
        /*01c0*/ 	.word	index@($__internal_3_$__cuda_sm20_div_rn_f64_full)
        /*01c4*/ 	.word	0x00000000


	//----- nvinfo : EIATTR_FRAME_SIZE
	.align		4
.L_130:
        /*01c8*/ 	.byte	0x04, 0x11
        /*01ca*/ 	.short	(.L_132 - .L_131)
	.align		4
.L_131:
        /*01cc*/ 	.word	index@($__internal_2_$__cuda_sm20_dblrcp_rn_slowpath_v3)
        /*01d0*/ 	.word	0x00000000


	//----- nvinfo : EIATTR_FRAME_SIZE
	.align		4
.L_132:
        /*01d4*/ 	.byte	0x04, 0x11
        /*01d6*/ 	.short	(.L_134 - .L_133)
	.align		4
.L_133:
        /*01d8*/ 	.word	index@(_Z6g_sampPdS_S_iP17curandStateXORWOW)
        /*01dc*/ 	.word	0x00000000


	//----- nvinfo : EIATTR_REGCOUNT
	.align		4
.L_134:
        /*01e0*/ 	.byte	0x04, 0x2f
        /*01e2*/ 	.short	(.L_136 - .L_135)
	.align		4
.L_135:
        /*01e4*/ 	.word	index@(_ZN3cub18CUB_300001_SM_10006detail11EmptyKernelIvEEvv)
        /*01e8*/ 	.word	0x00000004


	//----- nvinfo : EIATTR_FRAME_SIZE
	.align		4
.L_136:
        /*01ec*/ 	.byte	0x04, 0x11
        /*01ee*/ 	.short	(.L_138 - .L_137)
	.align		4
.L_137:
        /*01f0*/ 	.word	index@(_ZN3cub18CUB_300001_SM_10006detail11EmptyKernelIvEEvv)
        /*01f4*/ 	.word	0x00000000


	//----- nvinfo : EIATTR_REGCOUNT
	.align		4
.L_138:
        /*01f8*/ 	.byte	0x04, 0x2f
        /*01fa*/ 	.short	(.L_140 - .L_139)
	.align		4
.L_139:
        /*01fc*/ 	.word	index@(_ZN3cub18CUB_300001_SM_10006detail8for_each13static_kernelINS2_12policy_hub_t12policy_500_tEmN6thrust24THRUST_300001_SM_1000_NS8cuda_cub20__uninitialized_fill7functorINS7_10device_ptrIdEEdEEEEvT0_T1_)
        /*0200*/ 	.word	0x00000009


	//----- nvinfo : EIATTR_FRAME_SIZE
	.align		4
.L_140:
        /*0204*/ 	.byte	0x04, 0x11
        /*0206*/ 	.short	(.L_142 - .L_141)
	.align		4
.L_141:
        /*0208*/ 	.word	index@(_ZN3cub18CUB_300001_SM_10006detail8for_each13static_kernelINS2_12policy_hub_t12policy_500_tEmN6thrust24THRUST_300001_SM_1000_NS8cuda_cub20__uninitialized_fill7functorINS7_10device_ptrIdEEdEEEEvT0_T1_)
        /*020c*/ 	.word	0x00000000


	//----- nvinfo : EIATTR_REGCOUNT
	.align		4
.L_142:
        /*0210*/ 	.byte	0x04, 0x2f
        /*0212*/ 	.short	(.L_144 - .L_143)
	.align		4
.L_143:
        /*0214*/ 	.word	index@(_ZN3cub18CUB_300001_SM_10006detail8for_each13static_kernelINS2_12policy_hub_t12policy_500_tElN6thrust24THRUST_300001_SM_1000_NS8cuda_cub6__fill7functorINS7_6detail15normal_iteratorINS7_10device_ptrIdEEEEdEEEEvT0_T1_)
        /*0218*/ 	.word	0x00000009


	//----- nvinfo : EIATTR_FRAME_SIZE
	.align		4
.L_144:
        /*021c*/ 	.byte	0x04, 0x11
        /*021e*/ 	.short	(.L_146 - .L_145)
	.align		4
.L_145:
        /*0220*/ 	.word	index@(_ZN3cub18CUB_300001_SM_10006detail8for_each13static_kernelINS2_12policy_hub_t12policy_500_tElN6thrust24THRUST_300001_SM_1000_NS8cuda_cub6__fill7functorINS7_6detail15normal_iteratorINS7_10device_ptrIdEEEEdEEEEvT0_T1_)
        /*0224*/ 	.word	0x00000000


	//----- nvinfo : EIATTR_REGCOUNT
	.align		4
.L_146:
        /*0228*/ 	.byte	0x04, 0x2f
        /*022a*/ 	.short	(.L_148 - .L_147)
	.align		4
.L_147:
        /*022c*/ 	.word	index@(_ZN3cub18CUB_300001_SM_10006detail8for_each13static_kernelINS2_12policy_hub_t12policy_500_tElNS2_12op_wrapper_tIl6alpresN6thrust24THRUST_300001_SM_1000_NS12zip_iteratorIN4cuda3std3__45tupleIJNS9_6detail15normal_iteratorINS9_10device_ptrIdEEEESJ_SJ_SJ_SJ_SJ_SJ_SJ_EEEEEEEEEvT0_T1_)
        /*0230*/ 	.word	0x00000032


	//----- nvinfo : EIATTR_FRAME_SIZE
	.align		4
.L_148:
        /*0234*/ 	.byte	0x04, 0x11
        /*0236*/ 	.short	(.L_150 - .L_149)
	.align		4
.L_149:
        /*0238*/ 	.word	index@($_ZN3cub18CUB_300001_SM_10006detail8for_each13static_kernelINS2_12policy_hub_t12policy_500_tElNS2_12op_wrapper_tIl6alpresN6thrust24THRUST_300001_SM_1000_NS12zip_iteratorIN4cuda3std3__45tupleIJNS9_6detail15normal_iteratorINS9_10device_ptrIdEEEESJ_SJ_SJ_SJ_SJ_SJ_SJ_EEEEEEEEEvT0_T1_$__internal_accurate_pow)
        /*023c*/ 	.word	0x00000000


	//----- nvinfo : EIATTR_FRAME_SIZE
	.align		4
.L_150:
        /*0240*/ 	.byte	0x04, 0x11
        /*0242*/ 	.short	(.L_152 - .L_151)
	.align		4
.L_151:
        /*0244*/ 	.word	index@($__internal_1_$__cuda_sm20_div_rn_f64_full)
        /*0248*/ 	.word	0x00000000


	//----- nvinfo : EIATTR_FRAME_SIZE
	.align		4
.L_152:
        /*024c*/ 	.byte	0x04, 0x11
        /*024e*/ 	.short	(.L_154 - .L_153)
	.align		4
.L_153:
        /*0250*/ 	.word	index@(_ZN3cub18CUB_300001_SM_10006detail8for_each13static_kernelINS2_12policy_hub_t12policy_500_tElNS2_12op_wrapper_tIl6alpresN6thrust24THRUST_300001_SM_1000_NS12zip_iteratorIN4cuda3std3__45tupleIJNS9_6detail15normal_iteratorINS9_10device_ptrIdEEEESJ_SJ_SJ_SJ_SJ_SJ_SJ_EEEEEEEEEvT0_T1_)
        /*0254*/ 	.word	0x00000000


	//----- nvinfo : EIATTR_REGCOUNT
	.align		4
.L_154:
        /*0258*/ 	.byte	0x04, 0x2f
        /*025a*/ 	.short	(.L_156 - .L_155)
	.align		4
.L_155:
        /*025c*/ 	.word	index@(_ZN3cub18CUB_300001_SM_10006detail8for_each13static_kernelINS2_12policy_hub_t12policy_500_tElNS2_12op_wrapper_tIl9dirichletN6thrust24THRUST_300001_SM_1000_NS12zip_iteratorIN4cuda3std3__45tupleIJNS9_6detail15normal_iteratorINS9_10device_ptrIdEEEESJ_SJ_SJ_SJ_SJ_EEEEEEEEEvT0_T1_)
        /*0260*/ 	.word	0x00000024


	//----- nvinfo : EIATTR_FRAME_SIZE
	.align		4
.L_156:
        /*0264*/ 	.byte	0x04, 0x11
        /*0266*/ 	.short	(.L_158 - .L_157)
	.align		4
.L_157:
        /*0268*/ 	.word	index@($__internal_0_$__cuda_sm20_div_rn_f64_full)
        /*026c*/ 	.word	0x00000000


	//----- nvinfo : EIATTR_FRAME_SIZE
	.align		4
.L_158:
        /*0270*/ 	.byte	0x04, 0x11
        /*0272*/ 	.short	(.L_160 - .L_159)
	.align		4
.L_159:
        /*0274*/ 	.word	index@(_ZN3cub18CUB_300001_SM_10006detail8for_each13static_kernelINS2_12policy_hub_t12policy_500_tElNS2_12op_wrapper_tIl9dirichletN6thrust24THRUST_300001_SM_1000_NS12zip_iteratorIN4cuda3std3__45tupleIJNS9_6detail15normal_iteratorINS9_10device_ptrIdEEEESJ_SJ_SJ_SJ_SJ_EEEEEEEEEvT0_T1_)
        /*0278*/ 	.word	0x00000000


	//----- nvinfo : EIATTR_REGCOUNT
	.align		4
.L_160:
        /*027c*/ 	.byte	0x04, 0x2f
        /*027e*/ 	.short	(.L_162 - .L_161)
	.align		4
.L_161:
        /*0280*/ 	.word	index@(_ZN3cub18CUB_300001_SM_10006detail6reduce28DeviceReduceSingleTileKernelINS2_10policy_hubIdjN4cuda3std3__44plusIdEEE10Policy1000EN6thrust24THRUST_300001_SM_1000_NS6detail15normal_iteratorINSD_10device_ptrIdEEEEPdjS9_ddNS7_10__identityEEEvT0_T1_T2_T3_T4_T6_)
        /*0284*/ 	.word	0x0000002d


	//----- nvinfo : EIATTR_FRAME_SIZE
	.align		4
.L_162:
        /*0288*/ 	.byte	0x04, 0x11
        /*028a*/ 	.short	(.L_164 - .L_163)
	.align		4
.L_163:
        /*028c*/ 	.word	index@(_ZN3cub18CUB_300001_SM_10006detail6reduce28DeviceReduceSingleTileKernelINS2_10policy_hubIdjN4cuda3std3__44plusIdEEE10Policy1000EN6thrust24THRUST_300001_SM_1000_NS6detail15normal_iteratorINSD_10device_ptrIdEEEEPdjS9_ddNS7_10__identityEEEvT0_T1_T2_T3_T4_T6_)
        /*0290*/ 	.word	0x00000000


	//----- nvinfo : EIATTR_REGCOUNT
	.align		4
.L_164:
        /*0294*/ 	.byte	0x04, 0x2f
        /*0296*/ 	.short	(.L_166 - .L_165)
	.align		4
.L_165:
        /*0298*/ 	.word	index@(_ZN3cub18CUB_300001_SM_10006detail6reduce18DeviceReduceKernelINS2_10policy_hubIdjN4cuda3std3__44plusIdEEE10Policy1000EN6thrust24THRUST_300001_SM_1000_NS6detail15normal_iteratorINSD_10device_ptrIdEEEEjS9_dNS7_10__identityEEEvT0_PT3_T1_NS0_13GridEvenShareISN_EET2_T4_)
        /*029c*/ 	.word	0x00000020


	//----- nvinfo : EIATTR_FRAME_SIZE
	.align		4
.L_166:
        /*02a0*/ 	.byte	0x04, 0x11
        /*02a2*/ 	.short	(.L_168 - .L_167)
	.align		4
.L_167:
        /*02a4*/ 	.word	index@(_ZN3cub18CUB_300001_SM_10006detail6reduce18DeviceReduceKernelINS2_10policy_hubIdjN4cuda3std3__44plusIdEEE10Policy1000EN6thrust24THRUST_300001_SM_1000_NS6detail15normal_iteratorINSD_10device_ptrIdEEEEjS9_dNS7_10__identityEEEvT0_PT3_T1_NS0_13GridEvenShareISN_EET2_T4_)
        /*02a8*/ 	.word	0x00000000


	//----- nvinfo : EIATTR_REGCOUNT
	.align		4
.L_168:
        /*02ac*/ 	.byte	0x04, 0x2f
        /*02ae*/ 	.short	(.L_170 - .L_169)
	.align		4
.L_169:
        /*02b0*/ 	.word	index@(_ZN3cub18CUB_300001_SM_10006detail6reduce28DeviceReduceSingleTileKernelINS2_10policy_hubIdjN4cuda3std3__44plusIdEEE10Policy1000EPdSC_iS9_ddNS7_10__identityEEEvT0_T1_T2_T3_T4_T6_)
        /*02b4*/ 	.word	0x00000030


	//----- nvinfo : EIATTR_FRAME_SIZE
	.align		4
.L_170:
        /*02b8*/ 	.byte	0x04, 0x11
        /*02ba*/ 	.short	(.L_172 - .L_171)
	.align		4
.L_171:
        /*02bc*/ 	.word	index@(_ZN3cub18CUB_300001_SM_10006detail6reduce28DeviceReduceSingleTileKernelINS2_10policy_hubIdjN4cuda3std3__44plusIdEEE10Policy1000EPdSC_iS9_ddNS7_10__identityEEEvT0_T1_T2_T3_T4_T6_)
        /*02c0*/ 	.word	0x00000000


	//----- nvinfo : EIATTR_REGCOUNT
	.align		4
.L_172:
        /*02c4*/ 	.byte	0x04, 0x2f
        /*02c6*/ 	.short	(.L_174 - .L_173)
	.align		4
.L_173:
        /*02c8*/ 	.word	index@(_ZN3cub18CUB_300001_SM_10006detail6reduce28DeviceReduceSingleTileKernelINS2_10policy_hubIdyN4cuda3std3__44plusIdEEE10Policy1000EN6thrust24THRUST_300001_SM_1000_NS6detail15normal_iteratorINSD_10device_ptrIdEEEEPdyS9_ddNS7_10__identityEEEvT0_T1_T2_T3_T4_T6_)
        /*02cc*/ 	.word	0x0000002e


	//----- nvinfo : EIATTR_FRAME_SIZE
	.align		4
.L_174:
        /*02d0*/ 	.byte	0x04, 0x11
        /*02d2*/ 	.short	(.L_176 - .L_175)
	.align		4
.L_175:
        /*02d4*/ 	.word	index@(_ZN3cub18CUB_300001_SM_10006detail6reduce28DeviceReduceSingleTileKernelINS2_10policy_hubIdyN4cuda3std3__44plusIdEEE10Policy1000EN6thrust24THRUST_300001_SM_1000_NS6detail15normal_iteratorINSD_10device_ptrIdEEEEPdyS9_ddNS7_10__identityEEEvT0_T1_T2_T3_T4_T6_)
        /*02d8*/ 	.word	0x00000000


	//----- nvinfo : EIATTR_REGCOUNT
	.align		4
.L_176:
        /*02dc*/ 	.byte	0x04, 0x2f
        /*02de*/ 	.short	(.L_178 - .L_177)
	.align		4
.L_177:
        /*02e0*/ 	.word	index@(_ZN3cub18CUB_300001_SM_10006detail6reduce18DeviceReduceKernelINS2_10policy_hubIdyN4cuda3std3__44plusIdEEE10Policy1000EN6thrust24THRUST_300001_SM_1000_NS6detail15normal_iteratorINSD_10device_ptrIdEEEEyS9_dNS7_10__identityEEEvT0_PT3_T1_NS0_13GridEvenShareISN_EET2_T4_)
        /*02e4*/ 	.word	0x0000001d


	//----- nvinfo : EIATTR_FRAME_SIZE
	.align		4
.L_178:
        /*02e8*/ 	.byte	0x04, 0x11
        /*02ea*/ 	.short	(.L_180 - .L_179)
	.align		4
.L_179:
        /*02ec*/ 	.word	index@(_ZN3cub18CUB_300001_SM_10006detail6reduce18DeviceReduceKernelINS2_10policy_hubIdyN4cuda3std3__44plusIdEEE10Policy1000EN6thrust24THRUST_300001_SM_1000_NS6detail15normal_iteratorINSD_10device_ptrIdEEEEyS9_dNS7_10__identityEEEvT0_PT3_T1_NS0_13GridEvenShareISN_EET2_T4_)
        /*02f0*/ 	.word	0x00000000


	//----- nvinfo : EIATTR_REGCOUNT
	.align		4
.L_180:
        /*02f4*/ 	.byte	0x04, 0x2f
        /*02f6*/ 	.short	(.L_182 - .L_181)
	.align		4
.L_181:
        /*02f8*/ 	.word	index@(_ZN3cub18CUB_300001_SM_10006detail6reduce28DeviceReduceSingleTileKernelINS2_10policy_hubIdyN4cuda3std3__44plusIdEEE10Policy1000EPdSC_iS9_ddNS7_10__identityEEEvT0_T1_T2_T3_T4_T6_)
        /*02fc*/ 	.word	0x00000030


	//----- nvinfo : EIATTR_FRAME_SIZE
	.align		4
.L_182:
        /*0300*/ 	.byte	0x04, 0x11
        /*0302*/ 	.short	(.L_184 - .L_183)
	.align		4
.L_183:
        /*0304*/ 	.word	index@(_ZN3cub18CUB_300001_SM_10006detail6reduce28DeviceReduceSingleTileKernelINS2_10policy_hubIdyN4cuda3std3__44plusIdEEE10Policy1000EPdSC_iS9_ddNS7_10__identityEEEvT0_T1_T2_T3_T4_T6_)
        /*0308*/ 	.word	0x00000000


	//----- nvinfo : EIATTR_MIN_STACK_SIZE
	.align		4
.L_184:
        /*030c*/ 	.byte	0x04, 0x12
        /*030e*/ 	.short	(.L_186 - .L_185)
	.align		4
.L_185:
        /*0310*/ 	.word	index@(_ZN3cub18CUB_300001_SM_10006detail6reduce28DeviceReduceSingleTileKernelINS2_10policy_hubIdyN4cuda3std3__44plusIdEEE10Policy1000EPdSC_iS9_ddNS7_10__identityEEEvT0_T1_T2_T3_T4_T6_)
        /*0314*/ 	.word	0x00000000


	//----- nvinfo : EIATTR_MIN_STACK_SIZE
	.align		4
.L_186:
        /*0318*/ 	.byte	0x04, 0x12
        /*031a*/ 	.short	(.L_188 - .L_187)
	.align		4
.L_187:
        /*031c*/ 	.word	index@(_ZN3cub18CUB_300001_SM_10006detail6reduce18DeviceReduceKernelINS2_10policy_hubIdyN4cuda3std3__44plusIdEEE10Policy1000EN6thrust24THRUST_300001_SM_1000_NS6detail15normal_iteratorINSD_10device_ptrIdEEEEyS9_dNS7_10__identityEEEvT0_PT3_T1_NS0_13GridEvenShareISN_EET2_T4_)
        /*0320*/ 	.word	0x00000000


	//----- nvinfo : EIATTR_MIN_STACK_SIZE
	.align		4
.L_188:
        /*0324*/ 	.byte	0x04, 0x12
        /*0326*/ 	.short	(.L_190 - .L_189)
	.align		4
.L_189:
        /*0328*/ 	.word	index@(_ZN3cub18CUB_300001_SM_10006detail6reduce28DeviceReduceSingleTileKernelINS2_10policy_hubIdyN4cuda3std3__44plusIdEEE10Policy1000EN6thrust24THRUST_300001_SM_1000_NS6detail15normal_iteratorINSD_10device_ptrIdEEEEPdyS9_ddNS7_10__identityEEEvT0_T1_T2_T3_T4_T6_)
        /*032c*/ 	.word	0x00000000


	//----- nvinfo : EIATTR_MIN_STACK_SIZE
	.align		4
.L_190:
        /*0330*/ 	.byte	0x04, 0x12
        /*0332*/ 	.short	(.L_192 - .L_191)
	.align		4
.L_191:
        /*0334*/ 	.word	index@(_ZN3cub18CUB_300001_SM_10006detail6reduce28DeviceReduceSingleTileKernelINS2_10policy_hubIdjN4cuda3std3__44plusIdEEE10Policy1000EPdSC_iS9_ddNS7_10__identityEEEvT0_T1_T2_T3_T4_T6_)
        /*0338*/ 	.word	0x00000000


	//----- nvinfo : EIATTR_MIN_STACK_SIZE
	.align		4
.L_192:
        /*033c*/ 	.byte	0x04, 0x12
        /*033e*/ 	.short	(.L_194 - .L_193)
	.align		4
.L_193:
        /*0340*/ 	.word	index@(_ZN3cub18CUB_300001_SM_10006detail6reduce18DeviceReduceKernelINS2_10policy_hubIdjN4cuda3std3__44plusIdEEE10Policy1000EN6thrust24THRUST_300001_SM_1000_NS6detail15normal_iteratorINSD_10device_ptrIdEEEEjS9_dNS7_10__identityEEEvT0_PT3_T1_NS0_13GridEvenShareISN_EET2_T4_)
        /*0344*/ 	.word	0x00000000


	//----- nvinfo : EIATTR_MIN_STACK_SIZE
	.align		4
.L_194:
        /*0348*/ 	.byte	0x04, 0x12
        /*034a*/ 	.short	(.L_196 - .L_195)
	.align		4
.L_195:
        /*034c*/ 	.word	index@(_ZN3cub18CUB_300001_SM_10006detail6reduce28DeviceReduceSingleTileKernelINS2_10policy_hubIdjN4cuda3std3__44plusIdEEE10Policy1000EN6thrust24THRUST_300001_SM_1000_NS6detail15normal_iteratorINSD_10device_ptrIdEEEEPdjS9_ddNS7_10__identityEEEvT0_T1_T2_T3_T4_T6_)
        /*0350*/ 	.word	0x00000000


	//----- nvinfo : EIATTR_MIN_STACK_SIZE
	.align		4
.L_196:
        /*0354*/ 	.byte	0x04, 0x12
        /*0356*/ 	.short	(.L_198 - .L_197)
	.align		4
.L_197:
        /*0358*/ 	.word	index@(_ZN3cub18CUB_300001_SM_10006detail8for_each13static_kernelINS2_12policy_hub_t12policy_500_tElNS2_12op_wrapper_tIl9dirichletN6thrust24THRUST_300001_SM_1000_NS12zip_iteratorIN4cuda3std3__45tupleIJNS9_6detail15normal_iteratorINS9_10device_ptrIdEEEESJ_SJ_SJ_SJ_SJ_EEEEEEEEEvT0_T1_)
        /*035c*/ 	.word	0x00000000


	//----- nvinfo : EIATTR_MIN_STACK_SIZE
	.align		4
.L_198:
        /*0360*/ 	.byte	0x04, 0x12
        /*0362*/ 	.short	(.L_200 - .L_199)
	.align		4
.L_199:
        /*0364*/ 	.word	index@(_ZN3cub18CUB_300001_SM_10006detail8for_each13static_kernelINS2_12policy_hub_t12policy_500_tElNS2_12op_wrapper_tIl6alpresN6thrust24THRUST_300001_SM_1000_NS12zip_iteratorIN4cuda3std3__45tupleIJNS9_6detail15normal_iteratorINS9_10device_ptrIdEEEESJ_SJ_SJ_SJ_SJ_SJ_SJ_EEEEEEEEEvT0_T1_)
        /*0368*/ 	.word	0x00000000


	//----- nvinfo : EIATTR_MIN_STACK_SIZE
	.align		4
.L_200:
        /*036c*/ 	.byte	0x04, 0x12
        /*036e*/ 	.short	(.L_202 - .L_201)
	.align		4
.L_201:
        /*0370*/ 	.word	index@(_ZN3cub18CUB_300001_SM_10006detail8for_each13static_kernelINS2_12policy_hub_t12policy_500_tElN6thrust24THRUST_300001_SM_1000_NS8cuda_cub6__fill7functorINS7_6detail15normal_iteratorINS7_10device_ptrIdEEEEdEEEEvT0_T1_)
        /*0374*/ 	.word	0x00000000


	//----- nvinfo : EIATTR_MIN_STACK_SIZE
	.align		4
.L_202:
        /*0378*/ 	.byte	0x04, 0x12
        /*037a*/ 	.short	(.L_204 - .L_203)
	.align		4
.L_203:
        /*037c*/ 	.word	index@(_ZN3cub18CUB_300001_SM_10006detail8for_each13static_kernelINS2_12policy_hub_t12policy_500_tEmN6thrust24THRUST_300001_SM_1000_NS8cuda_cub20__uninitialized_fill7functorINS7_10device_ptrIdEEdEEEEvT0_T1_)
        /*0380*/ 	.word	0x00000000


	//----- nvinfo : EIATTR_MIN_STACK_SIZE
	.align		4
.L_204:
        /*0384*/ 	.byte	0x04, 0x12
        /*0386*/ 	.short	(.L_206 - .L_205)
	.align		4
.L_205:
        /*0388*/ 	.word	index@(_ZN3cub18CUB_300001_SM_10006detail11EmptyKernelIvEEvv)
        /*038c*/ 	.word	0x00000000


	//----- nvinfo : EIATTR_MIN_STACK_SIZE
	.align		4
.L_206:
        /*0390*/ 	.byte	0x04, 0x12
        /*0392*/ 	.short	(.L_208 - .L_207)
	.align		4
.L_207:
        /*0394*/ 	.word	index@(_Z6g_sampPdS_S_iP17curandStateXORWOW)
        /*0398*/ 	.word	0x00000000


	//----- nvinfo : EIATTR_MIN_STACK_SIZE
	.align		4
.L_208:
        /*039c*/ 	.byte	0x04, 0x12
        /*039e*/ 	.short	(.L_210 - .L_209)
	.align		4
.L_209:
        /*03a0*/ 	.word	index@(_Z5ccopyPdS_S_S_S_S_ii)
        /*03a4*/ 	.word	0x00000000


	//----- nvinfo : EIATTR_MIN_STACK_SIZE
	.align		4
.L_210:
        /*03a8*/ 	.byte	0x04, 0x12
        /*03aa*/ 	.short	(.L_212 - .L_211)
	.align		4
.L_211:
        /*03ac*/ 	.word	index@(_Z6setup1P17curandStateXORWOWi)
        /*03b0*/ 	.word	0x00000000


	//----- nvinfo : EIATTR_MIN_STACK_SIZE
	.align		4
.L_212:
        /*03b4*/ 	.byte	0x04, 0x12
        /*03b6*/ 	.short	(.L_214 - .L_213)
	.align		4
.L_213:
        /*03b8*/ 	.word	index@(_Z5setupP17curandStateXORWOWi)
        /*03bc*/ 	.word	0x00000000


	//----- nvinfo : EIATTR_MIN_STACK_SIZE
	.align		4
.L_214:
        /*03c0*/ 	.byte	0x04, 0x12
        /*03c2*/ 	.short	(.L_216 - .L_215)
	.align		4
.L_215:
        /*03c4*/ 	.word	index@(_Z4calmPdS_S_S_S_S_S_S_S_S_S_S_S_S_i)
        /*03c8*/ 	.word	0x00000000


	//----- nvinfo : EIATTR_MIN_STACK_SIZE
	.align		4
.L_216:
        /*03cc*/ 	.byte	0x04, 0x12
        /*03ce*/ 	.short	(.L_218 - .L_217)
	.align		4
.L_217:
        /*03d0*/ 	.word	index@(_Z8calalphaPdS_S_S_S_S_S_ddddiS_S_S_S_S_S_)
        /*03d4*/ 	.word	0x00000000


	//----- nvinfo : EIATTR_MIN_STACK_SIZE
	.align		4
.L_218:
        /*03d8*/ 	.byte	0x04, 0x12
        /*03da*/ 	.short	(.L_220 - .L_219)
	.align		4
.L_219:
        /*03dc*/ 	.word	index@(_Z6calacpPdS_S_S_S_S_iS_S_S_S_P17curandStateXORWOWdS_)
        /*03e0*/ 	.word	0x00000000


	//----- nvinfo : EIATTR_MIN_STACK_SIZE
	.align		4
.L_220:
        /*03e4*/ 	.byte	0x04, 0x12
        /*03e6*/ 	.short	(.L_222 - .L_221)
	.align		4
.L_221:
        /*03e8*/ 	.word	index@(_Z7c_gammadPdS_iP17curandStateXORWOW)
        /*03ec*/ 	.word	0x00000000


	//----- nvinfo : EIATTR_MIN_STACK_SIZE
	.align		4
.L_222:
        /*03f0*/ 	.byte	0x04, 0x12
        /*03f2*/ 	.short	(.L_224 - .L_223)
	.align		4
.L_223:
        /*03f4*/ 	.word	index@(_Z9gen_gammaPdS_S_iP17curandStateXORWOWdS_)
        /*03f8*/ 	.word	0x00000000
.L_224:


//--------------------- .nv.compat                --------------------------
	.section	.nv.compat,"",@"SHT_CUDA_COMPAT_INFO"
	.align	4
        /*0000*/ 	.byte	0x02, 0x09, 0x00, 0x00, 0x02, 0x02, 0x01, 0x00, 0x02, 0x05, 0x05, 0x00, 0x03, 0x07, 0x01, 0x01
        /*0010*/ 	.byte	0x02, 0x03, 0x00, 0x00, 0x02, 0x06, 0x01, 0x00, 0x04, 0x0b, 0x08, 0x00, 0x01, 0x00, 0x00, 0x00
        /*0020*/ 	.byte	0x00, 0x00, 0x00, 0x00


//--------------------- .nv.info._ZN3cub18CUB_300001_SM_10006detail6reduce28DeviceReduceSingleTileKernelINS2_10policy_hubIdyN4cuda3std3__44plusIdEEE10Policy1000EPdSC_iS9_ddNS7_10__identityEEEvT0_T1_T2_T3_T4_T6_ --------------------------
	.section	.nv.info._ZN3cub18CUB_300001_SM_10006detail6reduce28DeviceReduceSingleTileKernelINS2_10policy_hubIdyN4cuda3std3__44plusIdEEE10Policy1000EPdSC_iS9_ddNS7_10__identityEEEvT0_T1_T2_T3_T4_T6_,"",@"SHT_CUDA_INFO"
	.sectionflags	@""
	.align	4


	//----- nvinfo : EIATTR_CUDA_API_VERSION
	.align		4
        /*0000*/ 	.byte	0x04, 0x37
        /*0002*/ 	.short	(.L_226 - .L_225)
.L_225:
        /*0004*/ 	.word	0x00000082


	//----- nvinfo : EIATTR_KPARAM_INFO
	.align		4
.L_226:
        /*0008*/ 	.byte	0x04, 0x17
        /*000a*/ 	.short	(.L_228 - .L_227)
.L_227:
        /*000c*/ 	.word	0x00000000
        /*0010*/ 	.short	0x0005
        /*0012*/ 	.short	0x0020
        /*0014*/ 	.byte	0x00, 0xf0, 0x05, 0x00


	//----- nvinfo : EIATTR_KPARAM_INFO
	.align		4
.L_228:
        /*0018*/ 	.byte	0x04, 0x17
        /*001a*/ 	.short	(.L_230 - .L_229)
.L_229:
        /*001c*/ 	.word	0x00000000
        /*0020*/ 	.short	0x0004
        /*0022*/ 	.short	0x0018
        /*0024*/ 	.byte	0x00, 0xf0, 0x21, 0x00


	//----- nvinfo : EIATTR_KPARAM_INFO
	.align		4
.L_230:
        /*0028*/ 	.byte	0x04, 0x17
        /*002a*/ 	.short	(.L_232 - .L_231)
.L_231:
        /*002c*/ 	.word	0x00000000
        /*0030*/ 	.short	0x0003
        /*0032*/ 	.short	0x0014
        /*0034*/ 	.byte	0x00, 0xf0, 0x05, 0x00


	//----- nvinfo : EIATTR_KPARAM_INFO
	.align		4
.L_232:
        /*0038*/ 	.byte	0x04, 0x17
        /*003a*/ 	.short	(.L_234 - .L_233)
.L_233:
        /*003c*/ 	.word	0x00000000
        /*0040*/ 	.short	0x0002
        /*0042*/ 	.short	0x0010
        /*0044*/ 	.byte	0x00, 0xf0, 0x11, 0x00


	//----- nvinfo : EIATTR_KPARAM_INFO
	.align		4
.L_234:
        /*0048*/ 	.byte	0x04, 0x17
        /*004a*/ 	.short	(.L_236 - .L_235)
.L_235:
        /*004c*/ 	.word	0x00000000
        /*0050*/ 	.short	0x0001
        /*0052*/ 	.short	0x0008
        /*0054*/ 	.byte	0x00, 0xf5, 0x21, 0x00


	//----- nvinfo : EIATTR_KPARAM_INFO
	.align		4
.L_236:
        /*0058*/ 	.byte	0x04, 0x17
        /*005a*/ 	.short	(.L_238 - .L_237)
.L_237:
        /*005c*/ 	.word	0x00000000
        /*0060*/ 	.short	0x0000
        /*0062*/ 	.short	0x0000
        /*0064*/ 	.byte	0x00, 0xf5, 0x21, 0x00


	//----- nvinfo : EIATTR_SPARSE_MMA_MASK
	.align		4
.L_238:
        /*0068*/ 	.byte	0x03, 0x50
        /*006a*/ 	.short	0x0000


	//----- nvinfo : EIATTR_MAXREG_COUNT
	.align		4
        /*006c*/ 	.byte	0x03, 0x1b
        /*006e*/ 	.short	0x0080


	//----- nvinfo : EIATTR_NUM_BARRIERS
	.align		4
        /*0070*/ 	.byte	0x02, 0x4c
        /*0072*/ 	.byte	0x01
	.zero		1


	//----- nvinfo : EIATTR_MERCURY_ISA_VERSION
	.align		4
        /*0074*/ 	.byte	0x03, 0x5f
        /*0076*/ 	.short	0x0101


	//----- nvinfo : EIATTR_COOP_GROUP_MASK_REGIDS
	.align		4
        /*0078*/ 	.byte	0x04, 0x29
        /*007a*/ 	.short	(.L_240 - .L_239)


	//   ....[0]....
.L_239:
        /*007c*/ 	.word	0xffffffff


	//   ....[1]....
        /*0080*/ 	.word	0xffffffff


	//   ....[2]....
        /*0084*/ 	.word	0xffffffff


	//   ....[3]....
        /*0088*/ 	.word	0xffffffff


	//   ....[4]....
        /*008c*/ 	.word	0xffffffff


	//   ....[5]....
        /*0090*/ 	.word	0xffffffff


	//   ....[6]....
        /*0094*/ 	.word	0xffffffff


	//   ....[7]....
        /*0098*/ 	.word	0xffffffff


	//   ....[8]....
        /*009c*/ 	.word	0xffffffff


	//   ....[9]....
        /*00a0*/ 	.word	0xffffffff


	//   ....[10]....
        /*00a4*/ 	.word	0xffffffff


	//   ....[11]....
        /*00a8*/ 	.word	0xffffffff


	//   ....[12]....
        /*00ac*/ 	.word	0xffffffff


	//   ....[13]....
        /*00b0*/ 	.word	0xffffffff


	//   ....[14]....
        /*00b4*/ 	.word	0xffffffff


	//   ....[15]....
        /*00b8*/ 	.word	0xffffffff


	//   ....[16]....
        /*00bc*/ 	.word	0xffffffff


	//   ....[17]....
        /*00c0*/ 	.word	0xffffffff


	//   ....[18]....
        /*00c4*/ 	.word	0xffffffff


	//   ....[19]....
        /*00c8*/ 	.word	0xffffffff


	//   ....[20]....
        /*00cc*/ 	.word	0xffffffff


	//   ....[21]....
        /*00d0*/ 	.word	0xffffffff


	//   ....[22]....
        /*00d4*/ 	.word	0xffffffff


	//   ....[23]....
        /*00d8*/ 	.word	0xffffffff


	//   ....[24]....
        /*00dc*/ 	.word	0xffffffff


	//   ....[25]....
        /*00e0*/ 	.word	0xffffffff


	//   ....[26]....
        /*00e4*/ 	.word	0xffffffff


	//   ....[27]....
        /*00e8*/ 	.word	0xffffffff


	//   ....[28]....
        /*00ec*/ 	.word	0xffffffff


	//   ....[29]....
        /*00f0*/ 	.word	0xffffffff


	//----- nvinfo : EIATTR_COOP_GROUP_INSTR_OFFSETS
	.align		4
.L_240:
        /*00f4*/ 	.byte	0x04, 0x28
        /*00f6*/ 	.short	(.L_242 - .L_241)


	//   ....[0]....
.L_241:
        /*00f8*/ 	.word	0x00000960


	//   ....[1]....
        /*00fc*/ 	.word	0x00000970


	//   ....[2]....
        /*0100*/ 	.word	0x000009e0


	//   ....[3]....
        /*0104*/ 	.word	0x00000a10


	//   ....[4]....
        /*0108*/ 	.word	0x00000a70


	//   ....[5]....
        /*010c*/ 	.word	0x00000a80


	//   ....[6]....
        /*0110*/ 	.word	0x00000ae0


	//   ....[7]....
        /*0114*/ 	.word	0x00000af0


	//   ....[8]....
        /*0118*/ 	.word	0x00000b40


	//   ....[9]....
        /*011c*/ 	.word	0x00000b60


	//   ....[10]....
        /*0120*/ 	.word	0x00000e10


	//   ....[11]....
        /*0124*/ 	.word	0x00000e20


	//   ....[12]....
        /*0128*/ 	.word	0x00000eb0


	//   ....[13]....
        /*012c*/ 	.word	0x00000ed0


	//   ....[14]....
        /*0130*/ 	.word	0x00000f20


	//   ....[15]....
        /*0134*/ 	.word	0x00000f40


	//   ....[16]....
        /*0138*/ 	.word	0x00000f90


	//   ....[17]....
        /*013c*/ 	.word	0x00000fb0


	//   ....[18]....
        /*0140*/ 	.word	0x00001000


	//   ....[19]....
        /*0144*/ 	.word	0x00001030


	//   ....[20]....
        /*0148*/ 	.word	0x000020b0


	//   ....[21]....
        /*014c*/ 	.word	0x000020c0


	//   ....[22]....
        /*0150*/ 	.word	0x00002130


	//   ....[23]....
        /*0154*/ 	.word	0x00002140


	//   ....[24]....
        /*0158*/ 	.word	0x000021a0


	//   ....[25]....
        /*015c*/ 	.word	0x000021b0


	//   ....[26]....
        /*0160*/ 	.word	0x00002200


	//   ....[27]....
        /*0164*/ 	.word	0x00002220


	//   ....[28]....
        /*0168*/ 	.word	0x00002280


	//   ....[29]....
        /*016c*/ 	.word	0x000022b0


	//----- nvinfo : EIATTR_VRC_CTA_INIT_COUNT
	.align		4
.L_242:
        /*0170*/ 	.byte	0x02, 0x4a
	.zero		1
	.zero		1


	//----- nvinfo : EIATTR_EXIT_INSTR_OFFSETS
	.align		4
        /*0174*/ 	.byte	0x04, 0x1c
        /*0176*/ 	.short	(.L_244 - .L_243)


	//   ....[0]....
.L_243:
        /*0178*/ 	.word	0x00000080


	//   ....[1]....
        /*017c*/ 	.word	0x000000c0


	//   ....[2]....
        /*0180*/ 	.word	0x00002510


	//   ....[3]....
        /*0184*/ 	.word	0x00002560


	//----- nvinfo : EIATTR_MAX_THREADS
	.align		4
.L_244:
        /*0188*/ 	.byte	0x04, 0x05
        /*018a*/ 	.short	(.L_246 - .L_245)
.L_245:
        /*018c*/ 	.word	0x00000200
        /*0190*/ 	.word	0x00000001
        /*0194*/ 	.word	0x00000001


	//----- nvinfo : EIATTR_CRS_STACK_SIZE
	.align		4
.L_246:
        /*0198*/ 	.byte	0x04, 0x1e
        /*019a*/ 	.short	(.L_248 - .L_247)
.L_247:
        /*019c*/ 	.word	0x00000000


	//----- nvinfo : EIATTR_CBANK_PARAM_SIZE
	.align		4
.L_248:
        /*01a0*/ 	.byte	0x03, 0x19
        /*01a2*/ 	.short	0x0021


	//----- nvinfo : EIATTR_PARAM_CBANK
	.align		4
        /*01a4*/ 	.byte	0x04, 0x0a
        /*01a6*/ 	.short	(.L_250 - .L_249)
	.align		4
.L_249:
        /*01a8*/ 	.word	index@(.nv.constant0._ZN3cub18CUB_300001_SM_10006detail6reduce28DeviceReduceSingleTileKernelINS2_10policy_hubIdyN4cuda3std3__44plusIdEEE10Policy1000EPdSC_iS9_ddNS7_10__identityEEEvT0_T1_T2_T3_T4_T6_)
        /*01ac*/ 	.short	0x0380
        /*01ae*/ 	.short	0x0021


	//----- nvinfo : EIATTR_SW_WAR
	.align		4
.L_250:
        /*01b0*/ 	.byte	0x04, 0x36
        /*01b2*/ 	.short	(.L_252 - .L_251)
.L_251:
        /*01b4*/ 	.word	0x00000008
.L_252:


//--------------------- .nv.info._ZN3cub18CUB_300001_SM_10006detail6reduce18DeviceReduceKernelINS2_10policy_hubIdyN4cuda3std3__44plusIdEEE10Policy1000EN6thrust24THRUST_300001_SM_1000_NS6detail15normal_iteratorINSD_10device_ptrIdEEEEyS9_dNS7_10__identityEEEvT0_PT3_T1_NS0_13GridEvenShareISN_EET2_T4_ --------------------------
	.section	.nv.info._ZN3cub18CUB_300001_SM_10006detail6reduce18DeviceReduceKernelINS2_10policy_hubIdyN4cuda3std3__44plusIdEEE10Policy1000EN6thrust24THRUST_300001_SM_1000_NS6detail15normal_iteratorINSD_10device_ptrIdEEEEyS9_dNS7_10__identityEEEvT0_PT3_T1_NS0_13GridEvenShareISN_EET2_T4_,"",@"SHT_CUDA_INFO"
	.sectionflags	@""
	.align	4


	//----- nvinfo : EIATTR_CUDA_API_VERSION
	.align		4
        /*0000*/ 	.byte	0x04, 0x37
        /*0002*/ 	.short	(.L_254 - .L_253)
.L_253:
        /*0004*/ 	.word	0x00000082


	//----- nvinfo : EIATTR_KPARAM_INFO
	.align		4
.L_254:
        /*0008*/ 	.byte	0x04, 0x17
        /*000a*/ 	.short	(.L_256 - .L_255)
.L_255:
        /*000c*/ 	.word	0x00000000
        /*0010*/ 	.short	0x0005
        /*0012*/ 	.short	0x0061
        /*0014*/ 	.byte	0x00, 0xf0, 0x05, 0x00


	//----- nvinfo : EIATTR_KPARAM_INFO
	.align		4
.L_256:
        /*0018*/ 	.byte	0x04, 0x17
        /*001a*/ 	.short	(.L_258 - .L_257)
.L_257:
        /*001c*/ 	.word	0x00000000
        /*0020*/ 	.short	0x0004
        /*0022*/ 	.short	0x0060
        /*0024*/ 	.byte	0x00, 0xf0, 0x05, 0x00


	//----- nvinfo : EIATTR_KPARAM_INFO
	.align		4
.L_258:
        /*0028*/ 	.byte	0x04, 0x17
        /*002a*/ 	.short	(.L_260 - .L_259)
.L_259:
        /*002c*/ 	.word	0x00000000
        /*0030*/ 	.short	0x0003
        /*0032*/ 	.short	0x0018
        /*0034*/ 	.byte	0x00, 0xf0, 0x21, 0x01


	//----- nvinfo : EIATTR_KPARAM_INFO
	.align		4
.L_260:
        /*0038*/ 	.byte	0x04, 0x17
        /*003a*/ 	.short	(.L_262 - .L_261)
.L_261:
        /*003c*/ 	.word	0x00000000
        /*0040*/ 	.short	0x0002
        /*0042*/ 	.short	0x0010
        /*0044*/ 	.byte	0x00, 0xf0, 0x21, 0x00


	//----- nvinfo : EIATTR_KPARAM_INFO
	.align		4
.L_262:
        /*0048*/ 	.byte	0x04, 0x17
        /*004a*/ 	.short	(.L_264 - .L_263)
.L_263:
        /*004c*/ 	.word	0x00000000
        /*0050*/ 	.short	0x0001
        /*0052*/ 	.short	0x0008
        /*0054*/ 	.byte	0x00, 0xf5, 0x21, 0x00


	//----- nvinfo : EIATTR_KPARAM_INFO
	.align		4
.L_264:
        /*0058*/ 	.byte	0x04, 0x17
        /*005a*/ 	.short	(.L_266 - .L_265)
.L_265:
        /*005c*/ 	.word	0x00000000
        /*0060*/ 	.short	0x0000
        /*0062*/ 	.short	0x0000
        /*0064*/ 	.byte	0x00, 0xf0, 0x21, 0x00


	//----- nvinfo : EIATTR_SPARSE_MMA_MASK
	.align		4
.L_266:
        /*0068*/ 	.byte	0x03, 0x50
        /*006a*/ 	.short	0x0000


	//----- nvinfo : EIATTR_MAXREG_COUNT
	.align		4
        /*006c*/ 	.byte	0x03, 0x1b
        /*006e*/ 	.short	0x0080


	//----- nvinfo : EIATTR_NUM_BARRIERS
	.align		4
        /*0070*/ 	.byte	0x02, 0x4c
        /*0072*/ 	.byte	0x01
	.zero		1


	//----- nvinfo : EIATTR_MERCURY_ISA_VERSION
	.align		4
        /*0074*/ 	.byte	0x03, 0x5f
        /*0076*/ 	.short	0x0101


	//----- nvinfo : EIATTR_COOP_GROUP_MASK_REGIDS
	.align		4
        /*0078*/ 	.byte	0x04, 0x29
        /*007a*/ 	.short	(.L_268 - .L_267)


	//   ....[0]....
.L_267:
        /*007c*/ 	.word	0xffffffff


	//   ....[1]....
        /*0080*/ 	.word	0xffffffff


	//   ....[2]....
        /*0084*/ 	.word	0xffffffff


	//   ....[3]....
        /*0088*/ 	.word	0xffffffff


	//   ....[4]....
        /*008c*/ 	.word	0xffffffff


	//   ....[5]....
        /*0090*/ 	.word	0xffffffff


	//   ....[6]....
        /*0094*/ 	.word	0xffffffff


	//   ....[7]....
        /*0098*/ 	.word	0xffffffff


	//   ....[8]....
        /*009c*/ 	.word	0xffffffff


	//   ....[9]....
        /*00a0*/ 	.word	0xffffffff


	//   ....[10]....
        /*00a4*/ 	.word	0xffffffff


	//   ....[11]....
        /*00a8*/ 	.word	0xffffffff


	//   ....[12]....
        /*00ac*/ 	.word	0xffffffff


	//   ....[13]....
        /*00b0*/ 	.word	0xffffffff


	//   ....[14]....
        /*00b4*/ 	.word	0xffffffff


	//   ....[15]....
        /*00b8*/ 	.word	0xffffffff


	//   ....[16]....
        /*00bc*/ 	.word	0xffffffff


	//   ....[17]....
        /*00c0*/ 	.word	0xffffffff


	//   ....[18]....
        /*00c4*/ 	.word	0xffffffff


	//   ....[19]....
        /*00c8*/ 	.word	0xffffffff


	//   ....[20]....
        /*00cc*/ 	.word	0xffffffff


	//   ....[21]....
        /*00d0*/ 	.word	0xffffffff


	//   ....[22]....
        /*00d4*/ 	.word	0xffffffff


	//   ....[23]....
        /*00d8*/ 	.word	0xffffffff


	//   ....[24]....
        /*00dc*/ 	.word	0xffffffff


	//   ....[25]....
        /*00e0*/ 	.word	0xffffffff


	//   ....[26]....
        /*00e4*/ 	.word	0xffffffff


	//   ....[27]....
        /*00e8*/ 	.word	0xffffffff


	//   ....[28]....
        /*00ec*/ 	.word	0xffffffff


	//   ....[29]....
        /*00f0*/ 	.word	0xffffffff


	//----- nvinfo : EIATTR_COOP_GROUP_INSTR_OFFSETS
	.align		4
.L_268:
        /*00f4*/ 	.byte	0x04, 0x28
        /*00f6*/ 	.short	(.L_270 - .L_269)


	//   ....[0]....
.L_269:
        /*00f8*/ 	.word	0x000009a0


	//   ....[1]....
        /*00fc*/ 	.word	0x000009b0


	//   ....[2]....
        /*0100*/ 	.word	0x00000a20


	//   ....[3]....
        /*0104*/ 	.word	0x00000a40


	//   ....[4]....
        /*0108*/ 	.word	0x00000ab0


	//   ....[5]....
        /*010c*/ 	.word	0x00000ac0


	//   ....[6]....
        /*0110*/ 	.word	0x00000b10


	//   ....[7]....
        /*0114*/ 	.word	0x00000b30


	//   ....[8]....
        /*0118*/ 	.word	0x00000ba0


	//   ....[9]....
        /*011c*/ 	.word	0x00000bb0


	//   ....[10]....
        /*0120*/ 	.word	0x00000e50


	//   ....[11]....
        /*0124*/ 	.word	0x00000e60


	//   ....[12]....
        /*0128*/ 	.word	0x00000ee0


	//   ....[13]....
        /*012c*/ 	.word	0x00000f00


	//   ....[14]....
        /*0130*/ 	.word	0x00000f50


	//   ....[15]....
        /*0134*/ 	.word	0x00000f80


	//   ....[16]....
        /*0138*/ 	.word	0x00000fd0


	//   ....[17]....
        /*013c*/ 	.word	0x00000ff0


	//   ....[18]....
        /*0140*/ 	.word	0x00001060


	//   ....[19]....
        /*0144*/ 	.word	0x00001090


	//   ....[20]....
        /*0148*/ 	.word	0x00002360


	//   ....[21]....
        /*014c*/ 	.word	0x00002370


	//   ....[22]....
        /*0150*/ 	.word	0x000023f0


	//   ....[23]....
        /*0154*/ 	.word	0x00002400


	//   ....[24]....
        /*0158*/ 	.word	0x00002460


	//   ....[25]....
        /*015c*/ 	.word	0x00002470


	//   ....[26]....
        /*0160*/ 	.word	0x000024c0


	//   ....[27]....
        /*0164*/ 	.word	0x000024f0


	//   ....[28]....
        /*0168*/ 	.word	0x00002570


	//   ....[29]....
        /*016c*/ 	.word	0x00002580


	//----- nvinfo : EIATTR_VRC_CTA_INIT_COUNT
	.align		4
.L_270:
        /*0170*/ 	.byte	0x02, 0x4a
	.zero		1
	.zero		1


	//----- nvinfo : EIATTR_EXIT_INSTR_OFFSETS
	.align		4
        /*0174*/ 	.byte	0x04, 0x1c
        /*0176*/ 	.short	(.L_272 - .L_271)


	//   ....[0]....
.L_271:
        /*0178*/ 	.word	0x000027b0


	//   ....[1]....
        /*017c*/ 	.word	0x00002810


	//----- nvinfo : EIATTR_MAX_THREADS
	.align		4
.L_272:
        /*0180*/ 	.byte	0x04, 0x05
        /*0182*/ 	.short	(.L_274 - .L_273)
.L_273:
        /*0184*/ 	.word	0x00000200
        /*0188*/ 	.word	0x00000001
        /*018c*/ 	.word	0x00000001


	//----- nvinfo : EIATTR_CRS_STACK_SIZE
	.align		4
.L_274:
        /*0190*/ 	.byte	0x04, 0x1e
        /*0192*/ 	.short	(.L_276 - .L_275)
.L_275:
        /*0194*/ 	.word	0x00000000


	//----- nvinfo : EIATTR_CBANK_PARAM_SIZE
	.align		4
.L_276:
        /*0198*/ 	.byte	0x03, 0x19
        /*019a*/ 	.short	0x0062


	//----- nvinfo : EIATTR_PARAM_CBANK
	.align		4
        /*019c*/ 	.byte	0x04, 0x0a
        /*019e*/ 	.short	(.L_278 - .L_277)
	.align		4
.L_277:
        /*01a0*/ 	.word	index@(.nv.constant0._ZN3cub18CUB_300001_SM_10006detail6reduce18DeviceReduceKernelINS2_10policy_hubIdyN4cuda3std3__44plusIdEEE10Policy1000EN6thrust24THRUST_300001_SM_1000_NS6detail15normal_iteratorINSD_10device_ptrIdEEEEyS9_dNS7_10__identityEEEvT0_PT3_T1_NS0_13GridEvenShareISN_EET2_T4_)
        /*01a4*/ 	.short	0x0380
        /*01a6*/ 	.short	0x0062


	//----- nvinfo : EIATTR_SW_WAR
	.align		4
.L_278:
        /*01a8*/ 	.byte	0x04, 0x36
        /*01aa*/ 	.short	(.L_280 - .L_279)
.L_279:
        /*01ac*/ 	.word	0x00000008
.L_280:


//--------------------- .nv.info._ZN3cub18CUB_300001_SM_10006detail6reduce28DeviceReduceSingleTileKernelINS2_10policy_hubIdyN4cuda3std3__44plusIdEEE10Policy1000EN6thrust24THRUST_300001_SM_1000_NS6detail15normal_iteratorINSD_10device_ptrIdEEEEPdyS9_ddNS7_10__identityEEEvT0_T1_T2_T3_T4_T6_ --------------------------
	.section	.nv.info._ZN3cub18CUB_300001_SM_10006detail6reduce28DeviceReduceSingleTileKernelINS2_10policy_hubIdyN4cuda3std3__44plusIdEEE10Policy1000EN6thrust24THRUST_300001_SM_1000_NS6detail15normal_iteratorINSD_10device_ptrIdEEEEPdyS9_ddNS7_10__identityEEEvT0_T1_T2_T3_T4_T6_,"",@"SHT_CUDA_INFO"
	.sectionflags	@""
	.align	4


	//----- nvinfo : EIATTR_CUDA_API_VERSION
	.align		4
        /*0000*/ 	.byte	0x04, 0x37
        /*0002*/ 	.short	(.L_282 - .L_281)
.L_281:
        /*0004*/ 	.word	0x00000082


	//----- nvinfo : EIATTR_KPARAM_INFO
	.align		4
.L_282:
        /*0008*/ 	.byte	0x04, 0x17
        /*000a*/ 	.short	(.L_284 - .L_283)
.L_283:
        /*000c*/ 	.word	0x00000000
        /*0010*/ 	.short	0x0005
        /*0012*/ 	.short	0x0028
        /*0014*/ 	.byte	0x00, 0xf0, 0x05, 0x00


	//----- nvinfo : EIATTR_KPARAM_INFO
	.align		4
.L_284:
        /*0018*/ 	.byte	0x04, 0x17
        /*001a*/ 	.short	(.L_286 - .L_285)
.L_285:
        /*001c*/ 	.word	0x00000000
        /*0020*/ 	.short	0x0004
        /*0022*/ 	.short	0x0020
        /*0024*/ 	.byte	0x00, 0xf0, 0x21, 0x00


	//----- nvinfo : EIATTR_KPARAM_INFO
	.align		4
.L_286:
        /*0028*/ 	.byte	0x04, 0x17
        /*002a*/ 	.short	(.L_288 - .L_287)
.L_287:
        /*002c*/ 	.word	0x00000000
        /*0030*/ 	.short	0x0003
        /*0032*/ 	.short	0x0018
        /*0034*/ 	.byte	0x00, 0xf0, 0x05, 0x00


	//----- nvinfo : EIATTR_KPARAM_INFO
	.align		4
.L_288:
        /*0038*/ 	.byte	0x04, 0x17
        /*003a*/ 	.short	(.L_290 - .L_289)
.L_289:
        /*003c*/ 	.word	0x00000000
        /*0040*/ 	.short	0x0002
        /*0042*/ 	.short	0x0010
        /*0044*/ 	.byte	0x00, 0xf0, 0x21, 0x00


	//----- nvinfo : EIATTR_KPARAM_INFO
	.align		4
.L_290:
        /*0048*/ 	.byte	0x04, 0x17
        /*004a*/ 	.short	(.L_292 - .L_291)
.L_291:
        /*004c*/ 	.word	0x00000000
        /*0050*/ 	.short	0x0001
        /*0052*/ 	.short	0x0008
        /*0054*/ 	.byte	0x00, 0xf5, 0x21, 0x00


	//----- nvinfo : EIATTR_KPARAM_INFO
	.align		4
.L_292:
        /*0058*/ 	.byte	0x04, 0x17
        /*005a*/ 	.short	(.L_294 - .L_293)
.L_293:
        /*005c*/ 	.word	0x00000000
        /*0060*/ 	.short	0x0000
        /*0062*/ 	.short	0x0000
        /*0064*/ 	.byte	0x00, 0xf0, 0x21, 0x00


	//----- nvinfo : EIATTR_SPARSE_MMA_MASK
	.align		4
.L_294:
        /*0068*/ 	.byte	0x03, 0x50
        /*006a*/ 	.short	0x0000


	//----- nvinfo : EIATTR_MAXREG_COUNT
	.align		4
        /*006c*/ 	.byte	0x03, 0x1b
        /*006e*/ 	.short	0x0080


	//----- nvinfo : EIATTR_NUM_BARRIERS
	.align		4
        /*0070*/ 	.byte	0x02, 0x4c
        /*0072*/ 	.byte	0x01
	.zero		1


	//----- nvinfo : EIATTR_MERCURY_ISA_VERSION
	.align		4
        /*0074*/ 	.byte	0x03, 0x5f
        /*0076*/ 	.short	0x0101


	//----- nvinfo : EIATTR_COOP_GROUP_MASK_REGIDS
	.align		4
        /*0078*/ 	.byte	0x04, 0x29
        /*007a*/ 	.short	(.L_296 - .L_295)


	//   ....[0]....
.L_295:
        /*007c*/ 	.word	0xffffffff


	//   ....[1]....
        /*0080*/ 	.word	0xffffffff


	//   ....[2]....
        /*0084*/ 	.word	0xffffffff


	//   ....[3]....
        /*0088*/ 	.word	0xffffffff


	//   ....[4]....
        /*008c*/ 	.word	0xffffffff


	//   ....[5]....
        /*0090*/ 	.word	0xffffffff


	//   ....[6]....
        /*0094*/ 	.word	0xffffffff


	//   ....[7]....
        /*0098*/ 	.word	0xffffffff


	//   ....[8]....
        /*009c*/ 	.word	0xffffffff


	//   ....[9]....
        /*00a0*/ 	.word	0xffffffff


	//   ....[10]....
        /*00a4*/ 	.word	0xffffffff


	//   ....[11]....
        /*00a8*/ 	.word	0xffffffff


	//   ....[12]....
        /*00ac*/ 	.word	0xffffffff


	//   ....[13]....
        /*00b0*/ 	.word	0xffffffff


	//   ....[14]....
        /*00b4*/ 	.word	0xffffffff


	//   ....[15]....
        /*00b8*/ 	.word	0xffffffff


	//   ....[16]....
        /*00bc*/ 	.word	0xffffffff


	//   ....[17]....
        /*00c0*/ 	.word	0xffffffff


	//   ....[18]....
        /*00c4*/ 	.word	0xffffffff


	//   ....[19]....
        /*00c8*/ 	.word	0xffffffff


	//   ....[20]....
        /*00cc*/ 	.word	0xffffffff


	//   ....[21]....
        /*00d0*/ 	.word	0xffffffff


	//   ....[22]....
        /*00d4*/ 	.word	0xffffffff


	//   ....[23]....
        /*00d8*/ 	.word	0xffffffff


	//   ....[24]....
        /*00dc*/ 	.word	0xffffffff


	//   ....[25]....
        /*00e0*/ 	.word	0xffffffff


	//   ....[26]....
        /*00e4*/ 	.word	0xffffffff


	//   ....[27]....
        /*00e8*/ 	.word	0xffffffff


	//   ....[28]....
        /*00ec*/ 	.word	0xffffffff


	//   ....[29]....
        /*00f0*/ 	.word	0xffffffff


	//----- nvinfo : EIATTR_COOP_GROUP_INSTR_OFFSETS
	.align		4
.L_296:
        /*00f4*/ 	.byte	0x04, 0x28
        /*00f6*/ 	.short	(.L_298 - .L_297)


	//   ....[0]....
.L_297:
        /*00f8*/ 	.word	0x00000910


	//   ....[1]....
        /*00fc*/ 	.word	0x00000920


	//   ....[2]....
        /*0100*/ 	.word	0x00000990


	//   ....[3]....
        /*0104*/ 	.word	0x000009a0


	//   ....[4]....
        /*0108*/ 	.word	0x00000a00


	//   ....[5]....
        /*010c*/ 	.word	0x00000a10


	//   ....[6]....
        /*0110*/ 	.word	0x00000a60


	//   ....[7]....
        /*0114*/ 	.word	0x00000a80


	//   ....[8]....
        /*0118*/ 	.word	0x00000ae0


	//   ....[9]....
        /*011c*/ 	.word	0x00000b10


	//   ....[10]....
        /*0120*/ 	.word	0x00000dc0


	//   ....[11]....
        /*0124*/ 	.word	0x00000dd0


	//   ....[12]....
        /*0128*/ 	.word	0x00000e60


	//   ....[13]....
        /*012c*/ 	.word	0x00000e70


	//   ....[14]....
        /*0130*/ 	.word	0x00000ed0


	//   ....[15]....
        /*0134*/ 	.word	0x00000ee0


	//   ....[16]....
        /*0138*/ 	.word	0x00000f30


	//   ....[17]....
        /*013c*/ 	.word	0x00000f50


	//   ....[18]....
        /*0140*/ 	.word	0x00000fc0


	//   ....[19]....
        /*0144*/ 	.word	0x00000ff0


	//   ....[20]....
        /*0148*/ 	.word	0x00002180


	//   ....[21]....
        /*014c*/ 	.word	0x00002190


	//   ....[22]....
        /*0150*/ 	.word	0x00002200


	//   ....[23]....
        /*0154*/ 	.word	0x00002210


	//   ....[24]....
        /*0158*/ 	.word	0x00002270


	//   ....[25]....
        /*015c*/ 	.word	0x00002280


	//   ....[26]....
        /*0160*/ 	.word	0x000022d0


	//   ....[27]....
        /*0164*/ 	.word	0x000022f0


	//   ....[28]....
        /*0168*/ 	.word	0x00002350


	//   ....[29]....
        /*016c*/ 	.word	0x00002380


	//----- nvinfo : EIATTR_VRC_CTA_INIT_COUNT
	.align		4
.L_298:
        /*0170*/ 	.byte	0x02, 0x4a
	.zero		1
	.zero		1


	//----- nvinfo : EIATTR_EXIT_INSTR_OFFSETS
	.align		4
        /*0174*/ 	.byte	0x04, 0x1c
        /*0176*/ 	.short	(.L_300 - .L_299)


	//   ....[0]....
.L_299:
        /*0178*/ 	.word	0x000000a0


	//   ....[1]....
        /*017c*/ 	.word	0x000000e0


	//   ....[2]....
        /*0180*/ 	.word	0x000025e0


	//   ....[3]....
        /*0184*/ 	.word	0x00002630


	//----- nvinfo : EIATTR_MAX_THREADS
	.align		4
.L_300:
        /*0188*/ 	.byte	0x04, 0x05
        /*018a*/ 	.short	(.L_302 - .L_301)
.L_301:
        /*018c*/ 	.word	0x00000200
        /*0190*/ 	.word	0x00000001
        /*0194*/ 	.word	0x00000001


	//----- nvinfo : EIATTR_CRS_STACK_SIZE
	.align		4
.L_302:
        /*0198*/ 	.byte	0x04, 0x1e
        /*019a*/ 	.short	(.L_304 - .L_303)
.L_303:
        /*019c*/ 	.word	0x00000000


	//----- nvinfo : EIATTR_CBANK_PARAM_SIZE
	.align		4
.L_304:
        /*01a0*/ 	.byte	0x03, 0x19
        /*01a2*/ 	.short	0x0029


	//----- nvinfo : EIATTR_PARAM_CBANK
	.align		4
        /*01a4*/ 	.byte	0x04, 0x0a
        /*01a6*/ 	.short	(.L_306 - .L_305)
	.align		4
.L_305:
        /*01a8*/ 	.word	index@(.nv.constant0._ZN3cub18CUB_300001_SM_10006detail6reduce28DeviceReduceSingleTileKernelINS2_10policy_hubIdyN4cuda3std3__44plusIdEEE10Policy1000EN6thrust24THRUST_300001_SM_1000_NS6detail15normal_iteratorINSD_10device_ptrIdEEEEPdyS9_ddNS7_10__identityEEEvT0_T1_T2_T3_T4_T6_)
        /*01ac*/ 	.short	0x0380
        /*01ae*/ 	.short	0x0029


	//----- nvinfo : EIATTR_SW_WAR
	.align		4
.L_306:
        /*01b0*/ 	.byte	0x04, 0x36
        /*01b2*/ 	.short	(.L_308 - .L_307)
.L_307:
        /*01b4*/ 	.word	0x00000008
.L_308:


//--------------------- .nv.info._ZN3cub18CUB_300001_SM_10006detail6reduce28DeviceReduceSingleTileKernelINS2_10policy_hubIdjN4cuda3std3__44plusIdEEE10Policy1000EPdSC_iS9_ddNS7_10__identityEEEvT0_T1_T2_T3_T4_T6_ --------------------------
	.section	.nv.info._ZN3cub18CUB_300001_SM_10006detail6reduce28DeviceReduceSingleTileKernelINS2_10policy_hubIdjN4cuda3std3__44plusIdEEE10Policy1000EPdSC_iS9_ddNS7_10__identityEEEvT0_T1_T2_T3_T4_T6_,"",@"SHT_CUDA_INFO"
	.sectionflags	@""
	.align	4


	//----- nvinfo : EIATTR_CUDA_API_VERSION
	.align		4
        /*0000*/ 	.byte	0x04, 0x37
        /*0002*/ 	.short	(.L_310 - .L_309)
.L_309:
        /*0004*/ 	.word	0x00000082


	//----- nvinfo : EIATTR_KPARAM_INFO
	.align		4
.L_310:
        /*0008*/ 	.byte	0x04, 0x17
        /*000a*/ 	.short	(.L_312 - .L_311)
.L_311:
        /*000c*/ 	.word	0x00000000
        /*0010*/ 	.short	0x0005
        /*0012*/ 	.short	0x0020
        /*0014*/ 	.byte	0x00, 0xf0, 0x05, 0x00


	//----- nvinfo : EIATTR_KPARAM_INFO
	.align		4
.L_312:
        /*0018*/ 	.byte	0x04, 0x17
        /*001a*/ 	.short	(.L_314 - .L_313)
.L_313:
        /*001c*/ 	.word	0x00000000
        /*0020*/ 	.short	0x0004
        /*0022*/ 	.short	0x0018
        /*0024*/ 	.byte	0x00, 0xf0, 0x21, 0x00


	//----- nvinfo : EIATTR_KPARAM_INFO
	.align		4
.L_314:
        /*0028*/ 	.byte	0x04, 0x17
        /*002a*/ 	.short	(.L_316 - .L_315)
.L_315:
        /*002c*/ 	.word	0x00000000
        /*0030*/ 	.short	0x0003
        /*0032*/ 	.short	0x0014
        /*0034*/ 	.byte	0x00, 0xf0, 0x05, 0x00


	//----- nvinfo : EIATTR_KPARAM_INFO
	.align		4
.L_316:
        /*0038*/ 	.byte	0x04, 0x17
        /*003a*/ 	.short	(.L_318 - .L_317)
.L_317:
        /*003c*/ 	.word	0x00000000
        /*0040*/ 	.short	0x0002
        /*0042*/ 	.short	0x0010
        /*0044*/ 	.byte	0x00, 0xf0, 0x11, 0x00


	//----- nvinfo : EIATTR_KPARAM_INFO
	.align		4
.L_318:
        /*0048*/ 	.byte	0x04, 0x17
        /*004a*/ 	.short	(.L_320 - .L_319)
.L_319:
        /*004c*/ 	.word	0x00000000
        /*0050*/ 	.short	0x0001
        /*0052*/ 	.short	0x0008
        /*0054*/ 	.byte	0x00, 0xf5, 0x21, 0x00


	//----- nvinfo : EIATTR_KPARAM_INFO
	.align		4
.L_320:
        /*0058*/ 	.byte	0x04, 0x17
        /*005a*/ 	.short	(.L_322 - .L_321)
.L_321:
        /*005c*/ 	.word	0x00000000
        /*0060*/ 	.short	0x0000
        /*0062*/ 	.short	0x0000
        /*0064*/ 	.byte	0x00, 0xf5, 0x21, 0x00


	//----- nvinfo : EIATTR_SPARSE_MMA_MASK
	.align		4
.L_322:
        /*0068*/ 	.byte	0x03, 0x50
        /*006a*/ 	.short	0x0000


	//----- nvinfo : EIATTR_MAXREG_COUNT
	.align		4
        /*006c*/ 	.byte	0x03, 0x1b
        /*006e*/ 	.short	0x0060


	//----- nvinfo : EIATTR_NUM_BARRIERS
	.align		4
        /*0070*/ 	.byte	0x02, 0x4c
        /*0072*/ 	.byte	0x01
	.zero		1


	//----- nvinfo : EIATTR_MERCURY_ISA_VERSION
	.align		4
        /*0074*/ 	.byte	0x03, 0x5f
        /*0076*/ 	.short	0x0101


	//----- nvinfo : EIATTR_COOP_GROUP_MASK_REGIDS
	.align		4
        /*0078*/ 	.byte	0x04, 0x29
        /*007a*/ 	.short	(.L_324 - .L_323)


	//   ....[0]....
.L_323:
        /*007c*/ 	.word	0xffffffff


	//   ....[1]....
        /*0080*/ 	.word	0xffffffff


	//   ....[2]....
        /*0084*/ 	.word	0xffffffff


	//   ....[3]....
        /*0088*/ 	.word	0xffffffff


	//   ....[4]....
        /*008c*/ 	.word	0xffffffff


	//   ....[5]....
        /*0090*/ 	.word	0xffffffff


	//   ....[6]....
        /*0094*/ 	.word	0xffffffff


	//   ....[7]....
        /*0098*/ 	.word	0xffffffff


	//   ....[8]....
        /*009c*/ 	.word	0xffffffff


	//   ....[9]....
        /*00a0*/ 	.word	0xffffffff


	//   ....[10]....
        /*00a4*/ 	.word	0xffffffff


	//   ....[11]....
        /*00a8*/ 	.word	0xffffffff


	//   ....[12]....
        /*00ac*/ 	.word	0xffffffff


	//   ....[13]....
        /*00b0*/ 	.word	0xffffffff


	//   ....[14]....
        /*00b4*/ 	.word	0xffffffff


	//   ....[15]....
        /*00b8*/ 	.word	0xffffffff


	//   ....[16]....
        /*00bc*/ 	.word	0xffffffff


	//   ....[17]....
        /*00c0*/ 	.word	0xffffffff


	//   ....[18]....
        /*00c4*/ 	.word	0xffffffff


	//   ....[19]....
        /*00c8*/ 	.word	0xffffffff


	//   ....[20]....
        /*00cc*/ 	.word	0xffffffff


	//   ....[21]....
        /*00d0*/ 	.word	0xffffffff


	//   ....[22]....
        /*00d4*/ 	.word	0xffffffff


	//   ....[23]....
        /*00d8*/ 	.word	0xffffffff


	//   ....[24]....
        /*00dc*/ 	.word	0xffffffff


	//   ....[25]....
        /*00e0*/ 	.word	0xffffffff


	//   ....[26]....
        /*00e4*/ 	.word	0xffffffff


	//   ....[27]....
        /*00e8*/ 	.word	0xffffffff


	//   ....[28]....
        /*00ec*/ 	.word	0xffffffff


	//   ....[29]....
        /*00f0*/ 	.word	0xffffffff


	//----- nvinfo : EIATTR_COOP_GROUP_INSTR_OFFSETS
	.align		4
.L_324:
        /*00f4*/ 	.byte	0x04, 0x28
        /*00f6*/ 	.short	(.L_326 - .L_325)


	//   ....[0]....
.L_325:
        /*00f8*/ 	.word	0x00000980


	//   ....[1]....
        /*00fc*/ 	.word	0x00000990


	//   ....[2]....
        /*0100*/ 	.word	0x00000a00


	//   ....[3]....
        /*0104*/ 	.word	0x00000a30


	//   ....[4]....
        /*0108*/ 	.word	0x00000aa0


	//   ....[5]....
        /*010c*/ 	.word	0x00000ab0


	//   ....[6]....
        /*0110*/ 	.word	0x00000b00


	//   ....[7]....
        /*0114*/ 	.word	0x00000b10


	//   ....[8]....
        /*0118*/ 	.word	0x00000b60


	//   ....[9]....
        /*011c*/ 	.word	0x00000b80


	//   ....[10]....
        /*0120*/ 	.word	0x00000e90


	//   ....[11]....
        /*0124*/ 	.word	0x00000ea0


	//   ....[12]....
        /*0128*/ 	.word	0x00000f30


	//   ....[13]....
        /*012c*/ 	.word	0x00000f50


	//   ....[14]....
        /*0130*/ 	.word	0x00000fa0


	//   ....[15]....
        /*0134*/ 	.word	0x00000fc0


	//   ....[16]....
        /*0138*/ 	.word	0x00001010


	//   ....[17]....
        /*013c*/ 	.word	0x00001040


	//   ....[18]....
        /*0140*/ 	.word	0x000010a0


	//   ....[19]....
        /*0144*/ 	.word	0x000010d0


	//   ....[20]....
        /*0148*/ 	.word	0x000022b0


	//   ....[21]....
        /*014c*/ 	.word	0x000022c0


	//   ....[22]....
        /*0150*/ 	.word	0x00002330


	//   ....[23]....
        /*0154*/ 	.word	0x00002340


	//   ....[24]....
        /*0158*/ 	.word	0x000023a0


	//   ....[25]....
        /*015c*/ 	.word	0x000023d0


	//   ....[26]....
        /*0160*/ 	.word	0x00002450


	//   ....[27]....
        /*0164*/ 	.word	0x00002460


	//   ....[28]....
        /*0168*/ 	.word	0x000024b0


	//   ....[29]....
        /*016c*/ 	.word	0x000024c0


	//----- nvinfo : EIATTR_VRC_CTA_INIT_COUNT
	.align		4
.L_326:
        /*0170*/ 	.byte	0x02, 0x4a
	.zero		1
	.zero		1


	//----- nvinfo : EIATTR_EXIT_INSTR_OFFSETS
	.align		4
        /*0174*/ 	.byte	0x04, 0x1c
        /*0176*/ 	.short	(.L_328 - .L_327)


	//   ....[0]....
.L_327:
        /*0178*/ 	.word	0x00000080


	//   ....[1]....
        /*017c*/ 	.word	0x000000c0


	//   ....[2]....
        /*0180*/ 	.word	0x00002750


	//   ....[3]....
        /*0184*/ 	.word	0x000027a0


	//----- nvinfo : EIATTR_MAX_THREADS
	.align		4
.L_328:
        /*0188*/ 	.byte	0x04, 0x05
        /*018a*/ 	.short	(.L_330 - .L_329)
.L_329:
        /*018c*/ 	.word	0x00000280
        /*0190*/ 	.word	0x00000001
        /*0194*/ 	.word	0x00000001


	//----- nvinfo : EIATTR_CRS_STACK_SIZE
	.align		4
.L_330:
        /*0198*/ 	.byte	0x04, 0x1e
        /*019a*/ 	.short	(.L_332 - .L_331)
.L_331:
        /*019c*/ 	.word	0x00000000


	//----- nvinfo : EIATTR_CBANK_PARAM_SIZE
	.align		4
.L_332:
        /*01a0*/ 	.byte	0x03, 0x19
        /*01a2*/ 	.short	0x0021


	//----- nvinfo : EIATTR_PARAM_CBANK
	.align		4
        /*01a4*/ 	.byte	0x04, 0x0a
        /*01a6*/ 	.short	(.L_334 - .L_333)
	.align		4
.L_333:
        /*01a8*/ 	.word	index@(.nv.constant0._ZN3cub18CUB_300001_SM_10006detail6reduce28DeviceReduceSingleTileKernelINS2_10policy_hubIdjN4cuda3std3__44plusIdEEE10Policy1000EPdSC_iS9_ddNS7_10__identityEEEvT0_T1_T2_T3_T4_T6_)
        /*01ac*/ 	.short	0x0380
        /*01ae*/ 	.short	0x0021


	//----- nvinfo : EIATTR_SW_WAR
	.align		4
.L_334:
        /*01b0*/ 	.byte	0x04, 0x36
        /*01b2*/ 	.short	(.L_336 - .L_335)
.L_335:
        /*01b4*/ 	.word	0x00000008
.L_336:


//--------------------- .nv.info._ZN3cub18CUB_300001_SM_10006detail6reduce18DeviceReduceKernelINS2_10policy_hubIdjN4cuda3std3__44plusIdEEE10Policy1000EN6thrust24THRUST_300001_SM_1000_NS6detail15normal_iteratorINSD_10device_ptrIdEEEEjS9_dNS7_10__identityEEEvT0_PT3_T1_NS0_13GridEvenShareISN_EET2_T4_ --------------------------
	.section	.nv.info._ZN3cub18CUB_300001_SM_10006detail6reduce18DeviceReduceKernelINS2_10policy_hubIdjN4cuda3std3__44plusIdEEE10Policy1000EN6thrust24THRUST_300001_SM_1000_NS6detail15normal_iteratorINSD_10device_ptrIdEEEEjS9_dNS7_10__identityEEEvT0_PT3_T1_NS0_13GridEvenShareISN_EET2_T4_,"",@"SHT_CUDA_INFO"
	.sectionflags	@""
	.align	4


	//----- nvinfo : EIATTR_CUDA_API_VERSION
	.align		4
        /*0000*/ 	.byte	0x04, 0x37
        /*0002*/ 	.short	(.L_338 - .L_337)
.L_337:
        /*0004*/ 	.word	0x00000082


	//----- nvinfo : EIATTR_KPARAM_INFO
	.align		4
.L_338:
        /*0008*/ 	.byte	0x04, 0x17
        /*000a*/ 	.short	(.L_340 - .L_339)
.L_339:
        /*000c*/ 	.word	0x00000000
        /*0010*/ 	.short	0x0005
        /*0012*/ 	.short	0x003d
        /*0014*/ 	.byte	0x00, 0xf0, 0x05, 0x00


	//----- nvinfo : EIATTR_KPARAM_INFO
	.align		4
.L_340:
        /*0018*/ 	.byte	0x04, 0x17
        /*001a*/ 	.short	(.L_342 - .L_341)
.L_341:
        /*001c*/ 	.word	0x00000000
        /*0020*/ 	.short	0x0004
        /*0022*/ 	.short	0x003c
        /*0024*/ 	.byte	0x00, 0xf0, 0x05, 0x00


	//----- nvinfo : EIATTR_KPARAM_INFO
	.align		4
.L_342:
        /*0028*/ 	.byte	0x04, 0x17
        /*002a*/ 	.short	(.L_344 - .L_343)
.L_343:
        /*002c*/ 	.word	0x00000000
        /*0030*/ 	.short	0x0003
        /*0032*/ 	.short	0x0014
        /*0034*/ 	.byte	0x00, 0xf0, 0xa1, 0x00


	//----- nvinfo : EIATTR_KPARAM_INFO
	.align		4
.L_344:
        /*0038*/ 	.byte	0x04, 0x17
        /*003a*/ 	.short	(.L_346 - .L_345)
.L_345:
        /*003c*/ 	.word	0x00000000
        /*0040*/ 	.short	0x0002
        /*0042*/ 	.short	0x0010
        /*0044*/ 	.byte	0x00, 0xf0, 0x11, 0x00


	//----- nvinfo : EIATTR_KPARAM_INFO
	.align		4
.L_346:
        /*0048*/ 	.byte	0x04, 0x17
        /*004a*/ 	.short	(.L_348 - .L_347)
.L_347:
        /*004c*/ 	.word	0x00000000
        /*0050*/ 	.short	0x0001
        /*0052*/ 	.short	0x0008
        /*0054*/ 	.byte	0x00, 0xf5, 0x21, 0x00


	//----- nvinfo : EIATTR_KPARAM_INFO
	.align		4
.L_348:
        /*0058*/ 	.byte	0x04, 0x17
        /*005a*/ 	.short	(.L_350 - .L_349)
.L_349:
        /*005c*/ 	.word	0x00000000
        /*0060*/ 	.short	0x0000
        /*0062*/ 	.short	0x0000
        /*0064*/ 	.byte	0x00, 0xf0, 0x21, 0x00


	//----- nvinfo : EIATTR_SPARSE_MMA_MASK
	.align		4
.L_350:
        /*0068*/ 	.byte	0x03, 0x50
        /*006a*/ 	.short	0x0000


	//----- nvinfo : EIATTR_MAXREG_COUNT
	.align		4
        /*006c*/ 	.byte	0x03, 0x1b
        /*006e*/ 	.short	0x0060


	//----- nvinfo : EIATTR_NUM_BARRIERS
	.align		4
        /*0070*/ 	.byte	0x02, 0x4c
        /*0072*/ 	.byte	0x01
	.zero		1


	//----- nvinfo : EIATTR_MERCURY_ISA_VERSION
	.align		4
        /*0074*/ 	.byte	0x03, 0x5f
        /*0076*/ 	.short	0x0101


	//----- nvinfo : EIATTR_COOP_GROUP_MASK_REGIDS
	.align		4
        /*0078*/ 	.byte	0x04, 0x29
        /*007a*/ 	.short	(.L_352 - .L_351)


	//   ....[0]....
.L_351:
        /*007c*/ 	.word	0xffffffff


	//   ....[1]....
        /*0080*/ 	.word	0xffffffff


	//   ....[2]....
        /*0084*/ 	.word	0xffffffff


	//   ....[3]....
        /*0088*/ 	.word	0xffffffff


	//   ....[4]....
        /*008c*/ 	.word	0xffffffff


	//   ....[5]....
        /*0090*/ 	.word	0xffffffff


	//   ....[6]....
        /*0094*/ 	.word	0xffffffff


	//   ....[7]....
        /*0098*/ 	.word	0xffffffff


	//   ....[8]....
        /*009c*/ 	.word	0xffffffff


	//   ....[9]....
        /*00a0*/ 	.word	0xffffffff


	//   ....[10]....
        /*00a4*/ 	.word	0xffffffff


	//   ....[11]....
        /*00a8*/ 	.word	0xffffffff


	//   ....[12]....
        /*00ac*/ 	.word	0xffffffff


	//   ....[13]....
        /*00b0*/ 	.word	0xffffffff


	//   ....[14]....
        /*00b4*/ 	.word	0xffffffff


	//   ....[15]....
        /*00b8*/ 	.word	0xffffffff


	//   ....[16]....
        /*00bc*/ 	.word	0xffffffff


	//   ....[17]....
        /*00c0*/ 	.word	0xffffffff


	//   ....[18]....
        /*00c4*/ 	.word	0xffffffff


	//   ....[19]....
        /*00c8*/ 	.word	0xffffffff


	//   ....[20]....
        /*00cc*/ 	.word	0xffffffff


	//   ....[21]....
        /*00d0*/ 	.word	0xffffffff


	//   ....[22]....
        /*00d4*/ 	.word	0xffffffff


	//   ....[23]....
        /*00d8*/ 	.word	0xffffffff


	//   ....[24]....
        /*00dc*/ 	.word	0xffffffff


	//   ....[25]....
        /*00e0*/ 	.word	0xffffffff


	//   ....[26]....
        /*00e4*/ 	.word	0xffffffff


	//   ....[27]....
        /*00e8*/ 	.word	0xffffffff


	//   ....[28]....
        /*00ec*/ 	.word	0xffffffff


	//   ....[29]....
        /*00f0*/ 	.word	0xffffffff


	//----- nvinfo : EIATTR_COOP_GROUP_INSTR_OFFSETS
	.align		4
.L_352:
        /*00f4*/ 	.byte	0x04, 0x28
        /*00f6*/ 	.short	(.L_354 - .L_353)


	//   ....[0]....
.L_353:
        /*00f8*/ 	.word	0x00000c10


	//   ....[1]....
        /*00fc*/ 	.word	0x00000c20


	//   ....[2]....
        /*0100*/ 	.word	0x00000c90


	//   ....[3]....
        /*0104*/ 	.word	0x00000cb0


	//   ....[4]....
        /*0108*/ 	.word	0x00000d20


	//   ....[5]....
        /*010c*/ 	.word	0x00000d30


	//   ....[6]....
        /*0110*/ 	.word	0x00000d80


	//   ....[7]....
        /*0114*/ 	.word	0x00000da0


	//   ....[8]....
        /*0118*/ 	.word	0x00000df0


	//   ....[9]....
        /*011c*/ 	.word	0x00000e10


	//   ....[10]....
        /*0120*/ 	.word	0x00001120


	//   ....[11]....
        /*0124*/ 	.word	0x00001130


	//   ....[12]....
        /*0128*/ 	.word	0x000011a0


	//   ....[13]....
        /*012c*/ 	.word	0x000011c0


	//   ....[14]....
        /*0130*/ 	.word	0x00001210


	//   ....[15]....
        /*0134*/ 	.word	0x00001230


	//   ....[16]....
        /*0138*/ 	.word	0x00001290


	//   ....[17]....
        /*013c*/ 	.word	0x000012b0


	//   ....[18]....
        /*0140*/ 	.word	0x00001330


	//   ....[19]....
        /*0144*/ 	.word	0x00001360


	//   ....[20]....
        /*0148*/ 	.word	0x000028d0


	//   ....[21]....
        /*014c*/ 	.word	0x000028e0


	//   ....[22]....
        /*0150*/ 	.word	0x00002960


	//   ....[23]....
        /*0154*/ 	.word	0x00002970


	//   ....[24]....
        /*0158*/ 	.word	0x000029d0


	//   ....[25]....
        /*015c*/ 	.word	0x000029e0


	//   ....[26]....
        /*0160*/ 	.word	0x00002a30


	//   ....[27]....
        /*0164*/ 	.word	0x00002a60


	//   ....[28]....
        /*0168*/ 	.word	0x00002ae0


	//   ....[29]....
        /*016c*/ 	.word	0x00002af0


	//----- nvinfo : EIATTR_VRC_CTA_INIT_COUNT
	.align		4
.L_354:
        /*0170*/ 	.byte	0x02, 0x4a
	.zero		1
	.zero		1


	//----- nvinfo : EIATTR_EXIT_INSTR_OFFSETS
	.align		4
        /*0174*/ 	.byte	0x04, 0x1c
        /*0176*/ 	.short	(.L_356 - .L_355)


	//   ....[0]....
.L_355:
        /*0178*/ 	.word	0x00002d80


	//   ....[1]....
        /*017c*/ 	.word	0x00002de0


	//----- nvinfo : EIATTR_MAX_THREADS
	.align		4
.L_356:
        /*0180*/ 	.byte	0x04, 0x05
        /*0182*/ 	.short	(.L_358 - .L_357)
.L_357:
        /*0184*/ 	.word	0x00000280
        /*0188*/ 	.word	0x00000001
        /*018c*/ 	.word	0x00000001


	//----- nvinfo : EIATTR_CRS_STACK_SIZE
	.align		4
.L_358:
        /*0190*/ 	.byte	0x04, 0x1e
        /*0192*/ 	.short	(.L_360 - .L_359)
.L_359:
        /*0194*/ 	.word	0x00000000


	//----- nvinfo : EIATTR_CBANK_PARAM_SIZE
	.align		4
.L_360:
        /*0198*/ 	.byte	0x03, 0x19
        /*019a*/ 	.short	0x003e


	//----- nvinfo : EIATTR_PARAM_CBANK
	.align		4
        /*019c*/ 	.byte	0x04, 0x0a
        /*019e*/ 	.short	(.L_362 - .L_361)
	.align		4
.L_361:
        /*01a0*/ 	.word	index@(.nv.constant0._ZN3cub18CUB_300001_SM_10006detail6reduce18DeviceReduceKernelINS2_10policy_hubIdjN4cuda3std3__44plusIdEEE10Policy1000EN6thrust24THRUST_300001_SM_1000_NS6detail15normal_iteratorINSD_10device_ptrIdEEEEjS9_dNS7_10__identityEEEvT0_PT3_T1_NS0_13GridEvenShareISN_EET2_T4_)
        /*01a4*/ 	.short	0x0380
        /*01a6*/ 	.short	0x003e


	//----- nvinfo : EIATTR_SW_WAR
	.align		4
.L_362:
        /*01a8*/ 	.byte	0x04, 0x36
        /*01aa*/ 	.short	(.L_364 - .L_363)
.L_363:
        /*01ac*/ 	.word	0x00000008
.L_364:


//--------------------- .nv.info._ZN3cub18CUB_300001_SM_10006detail6reduce28DeviceReduceSingleTileKernelINS2_10policy_hubIdjN4cuda3std3__44plusIdEEE10Policy1000EN6thrust24THRUST_300001_SM_1000_NS6detail15normal_iteratorINSD_10device_ptrIdEEEEPdjS9_ddNS7_10__identityEEEvT0_T1_T2_T3_T4_T6_ --------------------------
	.section	.nv.info._ZN3cub18CUB_300001_SM_10006detail6reduce28DeviceReduceSingleTileKernelINS2_10policy_hubIdjN4cuda3std3__44plusIdEEE10Policy1000EN6thrust24THRUST_300001_SM_1000_NS6detail15normal_iteratorINSD_10device_ptrIdEEEEPdjS9_ddNS7_10__identityEEEvT0_T1_T2_T3_T4_T6_,"",@"SHT_CUDA_INFO"
	.sectionflags	@""
	.align	4


	//----- nvinfo : EIATTR_CUDA_API_VERSION
	.align		4
        /*0000*/ 	.byte	0x04, 0x37
        /*0002*/ 	.short	(.L_366 - .L_365)
.L_365:
        /*0004*/ 	.word	0x00000082


	//----- nvinfo : EIATTR_KPARAM_INFO
	.align		4
.L_366:
        /*0008*/ 	.byte	0x04, 0x17
        /*000a*/ 	.short	(.L_368 - .L_367)
.L_367:
        /*000c*/ 	.word	0x00000000
        /*0010*/ 	.short	0x0005
        /*0012*/ 	.short	0x0020
        /*0014*/ 	.byte	0x00, 0xf0, 0x05, 0x00


	//----- nvinfo : EIATTR_KPARAM_INFO
	.align		4
.L_368:
        /*0018*/ 	.byte	0x04, 0x17
        /*001a*/ 	.short	(.L_370 - .L_369)
.L_369:
        /*001c*/ 	.word	0x00000000
        /*0020*/ 	.short	0x0004
        /*0022*/ 	.short	0x0018
        /*0024*/ 	.byte	0x00, 0xf0, 0x21, 0x00


	//----- nvinfo : EIATTR_KPARAM_INFO
	.align		4
.L_370:
        /*0028*/ 	.byte	0x04, 0x17
        /*002a*/ 	.short	(.L_372 - .L_371)
.L_371:
        /*002c*/ 	.word	0x00000000
        /*0030*/ 	.short	0x0003
        /*0032*/ 	.short	0x0014
        /*0034*/ 	.byte	0x00, 0xf0, 0x05, 0x00


	//----- nvinfo : EIATTR_KPARAM_INFO
	.align		4
.L_372:
        /*0038*/ 	.byte	0x04, 0x17
        /*003a*/ 	.short	(.L_374 - .L_373)
.L_373:
        /*003c*/ 	.word	0x00000000
        /*0040*/ 	.short	0x0002
        /*0042*/ 	.short	0x0010
        /*0044*/ 	.byte	0x00, 0xf0, 0x11, 0x00


	//----- nvinfo : EIATTR_KPARAM_INFO
	.align		4
.L_374:
        /*0048*/ 	.byte	0x04, 0x17
        /*004a*/ 	.short	(.L_376 - .L_375)
.L_375:
        /*004c*/ 	.word	0x00000000
        /*0050*/ 	.short	0x0001
        /*0052*/ 	.short	0x0008
        /*0054*/ 	.byte	0x00, 0xf5, 0x21, 0x00


	//----- nvinfo : EIATTR_KPARAM_INFO
	.align		4
.L_376:
        /*0058*/ 	.byte	0x04, 0x17
        /*005a*/ 	.short	(.L_378 - .L_377)
.L_377:
        /*005c*/ 	.word	0x00000000
        /*0060*/ 	.short	0x0000
        /*0062*/ 	.short	0x0000
        /*0064*/ 	.byte	0x00, 0xf0, 0x21, 0x00


	//----- nvinfo : EIATTR_SPARSE_MMA_MASK
	.align		4
.L_378:
        /*0068*/ 	.byte	0x03, 0x50
        /*006a*/ 	.short	0x0000


	//----- nvinfo : EIATTR_MAXREG_COUNT
	.align		4
        /*006c*/ 	.byte	0x03, 0x1b
        /*006e*/ 	.short	0x0060


	//----- nvinfo : EIATTR_NUM_BARRIERS
	.align		4
        /*0070*/ 	.byte	0x02, 0x4c
        /*0072*/ 	.byte	0x01
	.zero		1


	//----- nvinfo : EIATTR_MERCURY_ISA_VERSION
	.align		4
        /*0074*/ 	.byte	0x03, 0x5f
        /*0076*/ 	.short	0x0101


	//----- nvinfo : EIATTR_COOP_GROUP_MASK_REGIDS
	.align		4
        /*0078*/ 	.byte	0x04, 0x29
        /*007a*/ 	.short	(.L_380 - .L_379)


	//   ....[0]....
.L_379:
        /*007c*/ 	.word	0xffffffff


	//   ....[1]....
        /*0080*/ 	.word	0xffffffff


	//   ....[2]....
        /*0084*/ 	.word	0xffffffff


	//   ....[3]....
        /*0088*/ 	.word	0xffffffff


	//   ....[4]....
        /*008c*/ 	.word	0xffffffff


	//   ....[5]....
        /*0090*/ 	.word	0xffffffff


	//   ....[6]....
        /*0094*/ 	.word	0xffffffff


	//   ....[7]....
        /*0098*/ 	.word	0xffffffff


	//   ....[8]....
        /*009c*/ 	.word	0xffffffff


	//   ....[9]....
        /*00a0*/ 	.word	0xffffffff


	//   ....[10]....
        /*00a4*/ 	.word	0xffffffff


	//   ....[11]....
        /*00a8*/ 	.word	0xffffffff


	//   ....[12]....
        /*00ac*/ 	.word	0xffffffff


	//   ....[13]....
        /*00b0*/ 	.word	0xffffffff


	//   ....[14]....
        /*00b4*/ 	.word	0xffffffff


	//   ....[15]....
        /*00b8*/ 	.word	0xffffffff


	//   ....[16]....
        /*00bc*/ 	.word	0xffffffff


	//   ....[17]....
        /*00c0*/ 	.word	0xffffffff


	//   ....[18]....
        /*00c4*/ 	.word	0xffffffff


	//   ....[19]....
        /*00c8*/ 	.word	0xffffffff


	//   ....[20]....
        /*00cc*/ 	.word	0xffffffff


	//   ....[21]....
        /*00d0*/ 	.word	0xffffffff


	//   ....[22]....
        /*00d4*/ 	.word	0xffffffff


	//   ....[23]....
        /*00d8*/ 	.word	0xffffffff


	//   ....[24]....
        /*00dc*/ 	.word	0xffffffff


	//   ....[25]....
        /*00e0*/ 	.word	0xffffffff


	//   ....[26]....
        /*00e4*/ 	.word	0xffffffff


	//   ....[27]....
        /*00e8*/ 	.word	0xffffffff


	//   ....[28]....
        /*00ec*/ 	.word	0xffffffff


	//   ....[29]....
        /*00f0*/ 	.word	0xffffffff


	//----- nvinfo : EIATTR_COOP_GROUP_INSTR_OFFSETS
	.align		4
.L_380:
        /*00f4*/ 	.byte	0x04, 0x28
        /*00f6*/ 	.short	(.L_382 - .L_381)


	//   ....[0]....
.L_381:
        /*00f8*/ 	.word	0x00000930


	//   ....[1]....
        /*00fc*/ 	.word	0x00000940


	//   ....[2]....
        /*0100*/ 	.word	0x000009b0


	//   ....[3]....
        /*0104*/ 	.word	0x000009e0


	//   ....[4]....
        /*0108*/ 	.word	0x00000a50


	//   ....[5]....
        /*010c*/ 	.word	0x00000a60


	//   ....[6]....
        /*0110*/ 	.word	0x00000ab0


	//   ....[7]....
        /*0114*/ 	.word	0x00000ad0


	//   ....[8]....
        /*0118*/ 	.word	0x00000b30


	//   ....[9]....
        /*011c*/ 	.word	0x00000b40


	//   ....[10]....
        /*0120*/ 	.word	0x00000e40


	//   ....[11]....
        /*0124*/ 	.word	0x00000e50


	//   ....[12]....
        /*0128*/ 	.word	0x00000ed0


	//   ....[13]....
        /*012c*/ 	.word	0x00000ef0


	//   ....[14]....
        /*0130*/ 	.word	0x00000f40


	//   ....[15]....
        /*0134*/ 	.word	0x00000f60


	//   ....[16]....
        /*0138*/ 	.word	0x00000fd0


	//   ....[17]....
        /*013c*/ 	.word	0x00000fe0


	//   ....[18]....
        /*0140*/ 	.word	0x00001030


	//   ....[19]....
        /*0144*/ 	.word	0x00001060


	//   ....[20]....
        /*0148*/ 	.word	0x00002450


	//   ....[21]....
        /*014c*/ 	.word	0x00002460


	//   ....[22]....
        /*0150*/ 	.word	0x000024d0


	//   ....[23]....
        /*0154*/ 	.word	0x000024e0


	//   ....[24]....
        /*0158*/ 	.word	0x00002540


	//   ....[25]....
        /*015c*/ 	.word	0x00002550


	//   ....[26]....
        /*0160*/ 	.word	0x000025a0


	//   ....[27]....
        /*0164*/ 	.word	0x000025d0


	//   ....[28]....
        /*0168*/ 	.word	0x00002650


	//   ....[29]....
        /*016c*/ 	.word	0x00002660


	//----- nvinfo : EIATTR_VRC_CTA_INIT_COUNT
	.align		4
.L_382:
        /*0170*/ 	.byte	0x02, 0x4a
	.zero		1
	.zero		1


	//----- nvinfo : EIATTR_EXIT_INSTR_OFFSETS
	.align		4
        /*0174*/ 	.byte	0x04, 0x1c
        /*0176*/ 	.short	(.L_384 - .L_383)


	//   ....[0]....
.L_383:
        /*0178*/ 	.word	0x00000080


	//   ....[1]....
        /*017c*/ 	.word	0x000000c0


	//   ....[2]....
        /*0180*/ 	.word	0x000028f0


	//   ....[3]....
        /*0184*/ 	.word	0x00002940


	//----- nvinfo : EIATTR_MAX_THREADS
	.align		4
.L_384:
        /*0188*/ 	.byte	0x04, 0x05
        /*018a*/ 	.short	(.L_386 - .L_385)
.L_385:
        /*018c*/ 	.word	0x00000280
        /*0190*/ 	.word	0x00000001
        /*0194*/ 	.word	0x00000001


	//----- nvinfo : EIATTR_CRS_STACK_SIZE
	.align		4
.L_386:
        /*0198*/ 	.byte	0x04, 0x1e
        /*019a*/ 	.short	(.L_388 - .L_387)
.L_387:
        /*019c*/ 	.word	0x00000000


	//----- nvinfo : EIATTR_CBANK_PARAM_SIZE
	.align		4
.L_388:
        /*01a0*/ 	.byte	0x03, 0x19
        /*01a2*/ 	.short	0x0021


	//----- nvinfo : EIATTR_PARAM_CBANK
	.align		4
        /*01a4*/ 	.byte	0x04, 0x0a
        /*01a6*/ 	.short	(.L_390 - .L_389)
	.align		4
.L_389:
        /*01a8*/ 	.word	index@(.nv.constant0._ZN3cub18CUB_300001_SM_10006detail6reduce28DeviceReduceSingleTileKernelINS2_10policy_hubIdjN4cuda3std3__44plusIdEEE10Policy1000EN6thrust24THRUST_300001_SM_1000_NS6detail15normal_iteratorINSD_10device_ptrIdEEEEPdjS9_ddNS7_10__identityEEEvT0_T1_T2_T3_T4_T6_)
        /*01ac*/ 	.short	0x0380
        /*01ae*/ 	.short	0x0021


	//----- nvinfo : EIATTR_SW_WAR
	.align		4
.L_390:
        /*01b0*/ 	.byte	0x04, 0x36
        /*01b2*/ 	.short	(.L_392 - .L_391)
.L_391:
        /*01b4*/ 	.word	0x00000008
.L_392:


//--------------------- .nv.info._ZN3cub18CUB_300001_SM_10006detail8for_each13static_kernelINS2_12policy_hub_t12policy_500_tElNS2_12op_wrapper_tIl9dirichletN6thrust24THRUST_300001_SM_1000_NS12zip_iteratorIN4cuda3std3__45tupleIJNS9_6detail15normal_iteratorINS9_10device_ptrIdEEEESJ_SJ_SJ_SJ_SJ_EEEEEEEEEvT0_T1_ --------------------------
	.section	.nv.info._ZN3cub18CUB_300001_SM_10006detail8for_each13static_kernelINS2_12policy_hub_t12policy_500_tElNS2_12op_wrapper_tIl9dirichletN6thrust24THRUST_300001_SM_1000_NS12zip_iteratorIN4cuda3std3__45tupleIJNS9_6detail15normal_iteratorINS9_10device_ptrIdEEEESJ_SJ_SJ_SJ_SJ_EEEEEEEEEvT0_T1_,"",@"SHT_CUDA_INFO"
	.sectionflags	@""
	.align	4


	//----- nvinfo : EIATTR_CUDA_API_VERSION
	.align		4
        /*0000*/ 	.byte	0x04, 0x37
        /*0002*/ 	.short	(.L_394 - .L_393)
.L_393:
        /*0004*/ 	.word	0x00000082


	//----- nvinfo : EIATTR_KPARAM_INFO
	.align		4
.L_394:
        /*0008*/ 	.byte	0x04, 0x17
        /*000a*/ 	.short	(.L_396 - .L_395)
.L_395:
        /*000c*/ 	.word	0x00000000
        /*0010*/ 	.short	0x0001
        /*0012*/ 	.short	0x0008
        /*0014*/ 	.byte	0x00, 0xf0, 0xe1, 0x00


	//----- nvinfo : EIATTR_KPARAM_INFO
	.align		4
.L_396:
        /*0018*/ 	.byte	0x04, 0x17
        /*001a*/ 	.short	(.L_398 - .L_397)
.L_397:
        /*001c*/ 	.word	0x00000000
        /*0020*/ 	.short	0x0000
        /*0022*/ 	.short	0x0000
        /*0024*/ 	.byte	0x00, 0xf0, 0x21, 0x00


	//----- nvinfo : EIATTR_SPARSE_MMA_MASK
	.align		4
.L_398:
        /*0028*/ 	.byte	0x03, 0x50
        /*002a*/ 	.short	0x0000


	//----- nvinfo : EIATTR_MAXREG_COUNT
	.align		4
        /*002c*/ 	.byte	0x03, 0x1b
        /*002e*/ 	.short	0x00ff


	//----- nvinfo : EIATTR_MERCURY_ISA_VERSION
	.align		4
        /*0030*/ 	.byte	0x03, 0x5f
        /*0032*/ 	.short	0x0101


	//----- nvinfo : EIATTR_VRC_CTA_INIT_COUNT
	.align		4
        /*0034*/ 	.byte	0x02, 0x4a
	.zero		1
	.zero		1


	//----- nvinfo : EIATTR_EXIT_INSTR_OFFSETS
	.align		4
        /*0038*/ 	.byte	0x04, 0x1c
        /*003a*/ 	.short	(.L_400 - .L_399)


	//   ....[0]....
.L_399:
        /*003c*/ 	.word	0x00000bb0


	//   ....[1]....
        /*0040*/ 	.word	0x000012a0


	//   ....[2]....
        /*0044*/ 	.word	0x000018d0


	//----- nvinfo : EIATTR_MAX_THREADS
	.align		4
.L_400:
        /*0048*/ 	.byte	0x04, 0x05
        /*004a*/ 	.short	(.L_402 - .L_401)
.L_401:
        /*004c*/ 	.word	0x00000100
        /*0050*/ 	.word	0x00000001
        /*0054*/ 	.word	0x00000001


	//----- nvinfo : EIATTR_CRS_STACK_SIZE
	.align		4
.L_402:
        /*0058*/ 	.byte	0x04, 0x1e
        /*005a*/ 	.short	(.L_404 - .L_403)
.L_403:
        /*005c*/ 	.word	0x00000000


	//----- nvinfo : EIATTR_CBANK_PARAM_SIZE
	.align		4
.L_404:
        /*0060*/ 	.byte	0x03, 0x19
        /*0062*/ 	.short	0x0040


	//----- nvinfo : EIATTR_PARAM_CBANK
	.align		4
        /*0064*/ 	.byte	0x04, 0x0a
        /*0066*/ 	.short	(.L_406 - .L_405)
	.align		4
.L_405:
        /*0068*/ 	.word	index@(.nv.constant0._ZN3cub18CUB_300001_SM_10006detail8for_each13static_kernelINS2_12policy_hub_t12policy_500_tElNS2_12op_wrapper_tIl9dirichletN6thrust24THRUST_300001_SM_1000_NS12zip_iteratorIN4cuda3std3__45tupleIJNS9_6detail15normal_iteratorINS9_10device_ptrIdEEEESJ_SJ_SJ_SJ_SJ_EEEEEEEEEvT0_T1_)
        /*006c*/ 	.short	0x0380
        /*006e*/ 	.short	0x0040


	//----- nvinfo : EIATTR_SW_WAR
	.align		4
.L_406:
        /*0070*/ 	.byte	0x04, 0x36
        /*0072*/ 	.short	(.L_408 - .L_407)
.L_407:
        /*0074*/ 	.word	0x00000008
.L_408:


//--------------------- .nv.info._ZN3cub18CUB_300001_SM_10006detail8for_each13static_kernelINS2_12policy_hub_t12policy_500_tElNS2_12op_wrapper_tIl6alpresN6thrust24THRUST_300001_SM_1000_NS12zip_iteratorIN4cuda3std3__45tupleIJNS9_6detail15normal_iteratorINS9_10device_ptrIdEEEESJ_SJ_SJ_SJ_SJ_SJ_SJ_EEEEEEEEEvT0_T1_ --------------------------
	.section	.nv.info._ZN3cub18CUB_300001_SM_10006detail8for_each13static_kernelINS2_12policy_hub_t12policy_500_tElNS2_12op_wrapper_tIl6alpresN6thrust24THRUST_300001_SM_1000_NS12zip_iteratorIN4cuda3std3__45tupleIJNS9_6detail15normal_iteratorINS9_10device_ptrIdEEEESJ_SJ_SJ_SJ_SJ_SJ_SJ_EEEEEEEEEvT0_T1_,"",@"SHT_CUDA_INFO"
	.sectionflags	@""
	.align	4


	//----- nvinfo : EIATTR_CUDA_API_VERSION
	.align		4
        /*0000*/ 	.byte	0x04, 0x37
        /*0002*/ 	.short	(.L_410 - .L_409)
.L_409:
        /*0004*/ 	.word	0x00000082


	//----- nvinfo : EIATTR_KPARAM_INFO
	.align		4
.L_410:
        /*0008*/ 	.byte	0x04, 0x17
        /*000a*/ 	.short	(.L_412 - .L_411)
.L_411:
        /*000c*/ 	.word	0x00000000
        /*0010*/ 	.short	0x0001
        /*0012*/ 	.short	0x0008
        /*0014*/ 	.byte	0x00, 0xf0, 0x21, 0x01


	//----- nvinfo : EIATTR_KPARAM_INFO
	.align		4
.L_412:
        /*0018*/ 	.byte	0x04, 0x17
        /*001a*/ 	.short	(.L_414 - .L_413)
.L_413:
        /*001c*/ 	.word	0x00000000
        /*0020*/ 	.short	0x0000
        /*0022*/ 	.short	0x0000
        /*0024*/ 	.byte	0x00, 0xf0, 0x21, 0x00


	//----- nvinfo : EIATTR_SPARSE_MMA_MASK
	.align		4
.L_414:
        /*0028*/ 	.byte	0x03, 0x50
        /*002a*/ 	.short	0x0000


	//----- nvinfo : EIATTR_MAXREG_COUNT
	.align		4
        /*002c*/ 	.byte	0x03, 0x1b
        /*002e*/ 	.short	0x00ff


	//----- nvinfo : EIATTR_MERCURY_ISA_VERSION
	.align		4
        /*0030*/ 	.byte	0x03, 0x5f
        /*0032*/ 	.short	0x0101


	//----- nvinfo : EIATTR_VRC_CTA_INIT_COUNT
	.align		4
        /*0034*/ 	.byte	0x02, 0x4a
	.zero		1
	.zero		1


	//----- nvinfo : EIATTR_EXIT_INSTR_OFFSETS
	.align		4
        /*0038*/ 	.byte	0x04, 0x1c
        /*003a*/ 	.short	(.L_416 - .L_415)


	//   ....[0]....
.L_415:
        /*003c*/ 	.word	0x000027a0


	//   ....[1]....
        /*0040*/ 	.word	0x00002be0


	//   ....[2]....
        /*0044*/ 	.word	0x00004330


	//   ....[3]....
        /*0048*/ 	.word	0x000059d0


	//----- nvinfo : EIATTR_MAX_THREADS
	.align		4
.L_416:
        /*004c*/ 	.byte	0x04, 0x05
        /*004e*/ 	.short	(.L_418 - .L_417)
.L_417:
        /*0050*/ 	.word	0x00000100
        /*0054*/ 	.word	0x00000001
        /*0058*/ 	.word	0x00000001


	//----- nvinfo : EIATTR_CRS_STACK_SIZE
	.align		4
.L_418:
        /*005c*/ 	.byte	0x04, 0x1e
        /*005e*/ 	.short	(.L_420 - .L_419)
.L_419:
        /*0060*/ 	.word	0x00000000


	//----- nvinfo : EIATTR_CBANK_PARAM_SIZE
	.align		4
.L_420:
        /*0064*/ 	.byte	0x03, 0x19
        /*0066*/ 	.short	0x0050


	//----- nvinfo : EIATTR_PARAM_CBANK
	.align		4
        /*0068*/ 	.byte	0x04, 0x0a
        /*006a*/ 	.short	(.L_422 - .L_421)
	.align		4
.L_421:
        /*006c*/ 	.word	index@(.nv.constant0._ZN3cub18CUB_300001_SM_10006detail8for_each13static_kernelINS2_12policy_hub_t12policy_500_tElNS2_12op_wrapper_tIl6alpresN6thrust24THRUST_300001_SM_1000_NS12zip_iteratorIN4cuda3std3__45tupleIJNS9_6detail15normal_iteratorINS9_10device_ptrIdEEEESJ_SJ_SJ_SJ_SJ_SJ_SJ_EEEEEEEEEvT0_T1_)
        /*0070*/ 	.short	0x0380
        /*0072*/ 	.short	0x0050


	//----- nvinfo : EIATTR_SW_WAR
	.align		4
.L_422:
        /*0074*/ 	.byte	0x04, 0x36
        /*0076*/ 	.short	(.L_424 - .L_423)
.L_423:
        /*0078*/ 	.word	0x00000008
.L_424:


//--------------------- .nv.info._ZN3cub18CUB_300001_SM_10006detail8for_each13static_kernelINS2_12policy_hub_t12policy_500_tElN6thrust24THRUST_300001_SM_1000_NS8cuda_cub6__fill7functorINS7_6detail15normal_iteratorINS7_10device_ptrIdEEEEdEEEEvT0_T1_ --------------------------
	.section	.nv.info._ZN3cub18CUB_300001_SM_10006detail8for_each13static_kernelINS2_12policy_hub_t12policy_500_tElN6thrust24THRUST_300001_SM_1000_NS8cuda_cub6__fill7functorINS7_6detail15normal_iteratorINS7_10device_ptrIdEEEEdEEEEvT0_T1_,"",@"SHT_CUDA_INFO"
	.sectionflags	@""
	.align	4


	//----- nvinfo : EIATTR_CUDA_API_VERSION
	.align		4
        /*0000*/ 	.byte	0x04, 0x37
        /*0002*/ 	.short	(.L_426 - .L_425)
.L_425:
        /*0004*/ 	.word	0x00000082


	//----- nvinfo : EIATTR_KPARAM_INFO
	.align		4
.L_426:
        /*0008*/ 	.byte	0x04, 0x17
        /*000a*/ 	.short	(.L_428 - .L_427)
.L_427:
        /*000c*/ 	.word	0x00000000
        /*0010*/ 	.short	0x0001
        /*0012*/ 	.short	0x0008
        /*0014*/ 	.byte	0x00, 0xf0, 0x41, 0x00


	//----- nvinfo : EIATTR_KPARAM_INFO
	.align		4
.L_428:
        /*0018*/ 	.byte	0x04, 0x17
        /*001a*/ 	.short	(.L_430 - .L_429)
.L_429:
        /*001c*/ 	.word	0x00000000
        /*0020*/ 	.short	0x0000
        /*0022*/ 	.short	0x0000
        /*0024*/ 	.byte	0x00, 0xf0, 0x21, 0x00


	//----- nvinfo : EIATTR_SPARSE_MMA_MASK
	.align		4
.L_430:
        /*0028*/ 	.byte	0x03, 0x50
        /*002a*/ 	.short	0x0000


	//----- nvinfo : EIATTR_MAXREG_COUNT
	.align		4
        /*002c*/ 	.byte	0x03, 0x1b
        /*002e*/ 	.short	0x00ff


	//----- nvinfo : EIATTR_MERCURY_ISA_VERSION
	.align		4
        /*0030*/ 	.byte	0x03, 0x5f
        /*0032*/ 	.short	0x0101


	//----- nvinfo : EIATTR_VRC_CTA_INIT_COUNT
	.align		4
        /*0034*/ 	.byte	0x02, 0x4a
	.zero		1
	.zero		1


	//----- nvinfo : EIATTR_EXIT_INSTR_OFFSETS
	.align		4
        /*0038*/ 	.byte	0x04, 0x1c
        /*003a*/ 	.short	(.L_432 - .L_431)


	//   ....[0]....
.L_431:
        /*003c*/ 	.word	0x00000130


	//   ....[1]....
        /*0040*/ 	.word	0x00000240


	//   ....[2]....
        /*0044*/ 	.word	0x00000270


	//----- nvinfo : EIATTR_MAX_THREADS
	.align		4
.L_432:
        /*0048*/ 	.byte	0x04, 0x05
        /*004a*/ 	.short	(.L_434 - .L_433)
.L_433:
        /*004c*/ 	.word	0x00000100
        /*0050*/ 	.word	0x00000001
        /*0054*/ 	.word	0x00000001


	//----- nvinfo : EIATTR_CBANK_PARAM_SIZE
	.align		4
.L_434:
        /*0058*/ 	.byte	0x03, 0x19
        /*005a*/ 	.short	0x0018


	//----- nvinfo : EIATTR_PARAM_CBANK
	.align		4
        /*005c*/ 	.byte	0x04, 0x0a
        /*005e*/ 	.short	(.L_436 - .L_435)
	.align		4
.L_435:
        /*0060*/ 	.word	index@(.nv.constant0._ZN3cub18CUB_300001_SM_10006detail8for_each13static_kernelINS2_12policy_hub_t12policy_500_tElN6thrust24THRUST_300001_SM_1000_NS8cuda_cub6__fill7functorINS7_6detail15normal_iteratorINS7_10device_ptrIdEEEEdEEEEvT0_T1_)
        /*0064*/ 	.short	0x0380
        /*0066*/ 	.short	0x0018


	//----- nvinfo : EIATTR_SW_WAR
	.align		4
.L_436:
        /*0068*/ 	.byte	0x04, 0x36
        /*006a*/ 	.short	(.L_438 - .L_437)
.L_437:
        /*006c*/ 	.word	0x00000008
.L_438:


//--------------------- .nv.info._ZN3cub18CUB_300001_SM_10006detail8for_each13static_kernelINS2_12policy_hub_t12policy_500_tEmN6thrust24THRUST_300001_SM_1000_NS8cuda_cub20__uninitialized_fill7functorINS7_10device_ptrIdEEdEEEEvT0_T1_ --------------------------
	.section	.nv.info._ZN3cub18CUB_300001_SM_10006detail8for_each13static_kernelINS2_12policy_hub_t12policy_500_tEmN6thrust24THRUST_300001_SM_1000_NS8cuda_cub20__uninitialized_fill7functorINS7_10device_ptrIdEEdEEEEvT0_T1_,"",@"SHT_CUDA_INFO"
	.sectionflags	@""
	.align	4


	//----- nvinfo : EIATTR_CUDA_API_VERSION
	.align		4
        /*0000*/ 	.byte	0x04, 0x37
        /*0002*/ 	.short	(.L_440 - .L_439)
.L_439:
        /*0004*/ 	.word	0x00000082


	//----- nvinfo : EIATTR_KPARAM_INFO
	.align		4
.L_440:
        /*0008*/ 	.byte	0x04, 0x17
        /*000a*/ 	.short	(.L_442 - .L_441)
.L_441:
        /*000c*/ 	.word	0x00000000
        /*0010*/ 	.short	0x0001
        /*0012*/ 	.short	0x0008
        /*0014*/ 	.byte	0x00, 0xf0, 0x41, 0x00


	//----- nvinfo : EIATTR_KPARAM_INFO
	.align		4
.L_442:
        /*0018*/ 	.byte	0x04, 0x17
        /*001a*/ 	.short	(.L_444 - .L_443)
.L_443:
        /*001c*/ 	.word	0x00000000
        /*0020*/ 	.short	0x0000
        /*0022*/ 	.short	0x0000
        /*0024*/ 	.byte	0x00, 0xf0, 0x21, 0x00


	//----- nvinfo : EIATTR_SPARSE_MMA_MASK
	.align		4
.L_444:
        /*0028*/ 	.byte	0x03, 0x50
        /*002a*/ 	.short	0x0000


	//----- nvinfo : EIATTR_MAXREG_COUNT
	.align		4
        /*002c*/ 	.byte	0x03, 0x1b
        /*002e*/ 	.short	0x00ff


	//----- nvinfo : EIATTR_MERCURY_ISA_VERSION
	.align		4
        /*0030*/ 	.byte	0x03, 0x5f
        /*0032*/ 	.short	0x0101


	//----- nvinfo : EIATTR_VRC_CTA_INIT_COUNT
	.align		4
        /*0034*/ 	.byte	0x02, 0x4a
	.zero		1
	.zero		1


	//----- nvinfo : EIATTR_EXIT_INSTR_OFFSETS
	.align		4
        /*0038*/ 	.byte	0x04, 0x1c
        /*003a*/ 	.short	(.L_446 - .L_445)


	//   ....[0]....
.L_445:
        /*003c*/ 	.word	0x00000130


	//   ....[1]....
        /*0040*/ 	.word	0x00000230


	//   ....[2]....
        /*0044*/ 	.word	0x00000260


	//----- nvinfo : EIATTR_MAX_THREADS
	.align		4
.L_446:
        /*0048*/ 	.byte	0x04, 0x05
        /*004a*/ 	.short	(.L_448 - .L_447)
.L_447:
        /*004c*/ 	.word	0x00000100
        /*0050*/ 	.word	0x00000001
        /*0054*/ 	.word	0x00000001


	//----- nvinfo : EIATTR_CBANK_PARAM_SIZE
	.align		4
.L_448:
        /*0058*/ 	.byte	0x03, 0x19
        /*005a*/ 	.short	0x0018


	//----- nvinfo : EIATTR_PARAM_CBANK
	.align		4
        /*005c*/ 	.byte	0x04, 0x0a
        /*005e*/ 	.short	(.L_450 - .L_449)
	.align		4
.L_449:
        /*0060*/ 	.word	index@(.nv.constant0._ZN3cub18CUB_300001_SM_10006detail8for_each13static_kernelINS2_12policy_hub_t12policy_500_tEmN6thrust24THRUST_300001_SM_1000_NS8cuda_cub20__uninitialized_fill7functorINS7_10device_ptrIdEEdEEEEvT0_T1_)
        /*0064*/ 	.short	0x0380
        /*0066*/ 	.short	0x0018


	//----- nvinfo : EIATTR_SW_WAR
	.align		4
.L_450:
        /*0068*/ 	.byte	0x04, 0x36
        /*006a*/ 	.short	(.L_452 - .L_451)
.L_451:
        /*006c*/ 	.word	0x00000008
.L_452:


//--------------------- .nv.info._ZN3cub18CUB_300001_SM_10006detail11EmptyKernelIvEEvv --------------------------
	.section	.nv.info._ZN3cub18CUB_300001_SM_10006detail11EmptyKernelIvEEvv,"",@"SHT_CUDA_INFO"
	.sectionflags	@""
	.align	4


	//----- nvinfo : EIATTR_CUDA_API_VERSION
	.align		4
        /*0000*/ 	.byte	0x04, 0x37
        /*0002*/ 	.short	(.L_454 - .L_453)
.L_453:
        /*0004*/ 	.word	0x00000082


	//----- nvinfo : EIATTR_SPARSE_MMA_MASK
	.align		4
.L_454:
        /*0008*/ 	.byte	0x03, 0x50
        /*000a*/ 	.short	0x0000


	//----- nvinfo : EIATTR_MAXREG_COUNT
	.align		4
        /*000c*/ 	.byte	0x03, 0x1b
        /*000e*/ 	.short	0x00ff


	//----- nvinfo : EIATTR_MERCURY_ISA_VERSION
	.align		4
        /*0010*/ 	.byte	0x03, 0x5f
        /*0012*/ 	.short	0x0101


	//----- nvinfo : EIATTR_VRC_CTA_INIT_COUNT
	.align		4
        /*0014*/ 	.byte	0x02, 0x4a
	.zero		1
	.zero		1


	//----- nvinfo : EIATTR_EXIT_INSTR_OFFSETS
	.align		4
        /*0018*/ 	.byte	0x04, 0x1c
        /*001a*/ 	.short	(.L_456 - .L_455)


	//   ....[0]....
.L_455:
        /*001c*/ 	.word	0x00000010


	//----- nvinfo : EIATTR_SW_WAR
	.align		4
.L_456:
        /*0020*/ 	.byte	0x04, 0x36
        /*0022*/ 	.short	(.L_458 - .L_457)
.L_457:
        /*0024*/ 	.word	0x00000008
.L_458:


//--------------------- .nv.info._Z6g_sampPdS_S_iP17curandStateXORWOW --------------------------
	.section	.nv.info._Z6g_sampPdS_S_iP17curandStateXORWOW,"",@"SHT_CUDA_INFO"
	.sectionflags	@""
	.align	4


	//----- nvinfo : EIATTR_CUDA_API_VERSION
	.align		4
        /*0000*/ 	.byte	0x04, 0x37
        /*0002*/ 	.short	(.L_460 - .L_459)
.L_459:
        /*0004*/ 	.word	0x00000082


	//----- nvinfo : EIATTR_KPARAM_INFO
	.align		4
.L_460:
        /*0008*/ 	.byte	0x04, 0x17
        /*000a*/ 	.short	(.L_462 - .L_461)
.L_461:
        /*000c*/ 	.word	0x00000000
        /*0010*/ 	.short	0x0004
        /*0012*/ 	.short	0x0020
        /*0014*/ 	.byte	0x00, 0xf5, 0x21, 0x00


	//----- nvinfo : EIATTR_KPARAM_INFO
	.align		4
.L_462:
        /*0018*/ 	.byte	0x04, 0x17
        /*001a*/ 	.short	(.L_464 - .L_463)
.L_463:
        /*001c*/ 	.word	0x00000000
        /*0020*/ 	.short	0x0003
        /*0022*/ 	.short	0x0018
        /*0024*/ 	.byte	0x00, 0xf0, 0x11, 0x00


	//----- nvinfo : EIATTR_KPARAM_INFO
	.align		4
.L_464:
        /*0028*/ 	.byte	0x04, 0x17
        /*002a*/ 	.short	(.L_466 - .L_465)
.L_465:
        /*002c*/ 	.word	0x00000000
        /*0030*/ 	.short	0x0002
        /*0032*/ 	.short	0x0010
        /*0034*/ 	.byte	0x00, 0xf5, 0x21, 0x00


	//----- nvinfo : EIATTR_KPARAM_INFO
	.align		4
.L_466:
        /*0038*/ 	.byte	0x04, 0x17
        /*003a*/ 	.short	(.L_468 - .L_467)
.L_467:
        /*003c*/ 	.word	0x00000000
        /*0040*/ 	.short	0x0001
        /*0042*/ 	.short	0x0008
        /*0044*/ 	.byte	0x00, 0xf5, 0x21, 0x00


	//----- nvinfo : EIATTR_KPARAM_INFO
	.align		4
.L_468:
        /*0048*/ 	.byte	0x04, 0x17
        /*004a*/ 	.short	(.L_470 - .L_469)
.L_469:
        /*004c*/ 	.word	0x00000000
        /*0050*/ 	.short	0x0000
        /*0052*/ 	.short	0x0000
        /*0054*/ 	.byte	0x00, 0xf5, 0x21, 0x00


	//----- nvinfo : EIATTR_SPARSE_MMA_MASK
	.align		4
.L_470:
        /*0058*/ 	.byte	0x03, 0x50
        /*005a*/ 	.short	0x0000


	//----- nvinfo : EIATTR_MAXREG_COUNT
	.align		4
        /*005c*/ 	.byte	0x03, 0x1b
        /*005e*/ 	.short	0x00ff


	//----- nvinfo : EIATTR_MERCURY_ISA_VERSION
	.align		4
        /*0060*/ 	.byte	0x03, 0x5f
        /*0062*/ 	.short	0x0101


	//----- nvinfo : EIATTR_VRC_CTA_INIT_COUNT
	.align		4
        /*0064*/ 	.byte	0x02, 0x4a
	.zero		1
	.zero		1


	//----- nvinfo : EIATTR_EXIT_INSTR_OFFSETS
	.align		4
        /*0068*/ 	.byte	0x04, 0x1c
        /*006a*/ 	.short	(.L_472 - .L_471)


	//   ....[0]....
.L_471:
        /*006c*/ 	.word	0x00000070


	//   ....[1]....
        /*0070*/ 	.word	0x00002310


	//   ....[2]....
        /*0074*/ 	.word	0x00003bd0


	//----- nvinfo : EIATTR_CRS_STACK_SIZE
	.align		4
.L_472:
        /*0078*/ 	.byte	0x04, 0x1e
        /*007a*/ 	.short	(.L_474 - .L_473)
.L_473:
        /*007c*/ 	.word	0x00000000


	//----- nvinfo : EIATTR_CBANK_PARAM_SIZE
	.align		4
.L_474:
        /*0080*/ 	.byte	0x03, 0x19
        /*0082*/ 	.short	0x0028


	//----- nvinfo : EIATTR_PARAM_CBANK
	.align		4
        /*0084*/ 	.byte	0x04, 0x0a
        /*0086*/ 	.short	(.L_476 - .L_475)
	.align		4
.L_475:
        /*0088*/ 	.word	index@(.nv.constant0._Z6g_sampPdS_S_iP17curandStateXORWOW)
        /*008c*/ 	.short	0x0380
        /*008e*/ 	.short	0x0028


	//----- nvinfo : EIATTR_SW_WAR
	.align		4
.L_476:
        /*0090*/ 	.byte	0x04, 0x36
        /*0092*/ 	.short	(.L_478 - .L_477)
.L_477:
        /*0094*/ 	.word	0x00000008
.L_478:


//--------------------- .nv.info._Z5ccopyPdS_S_S_S_S_ii --------------------------
	.section	.nv.info._Z5ccopyPdS_S_S_S_S_ii,"",@"SHT_CUDA_INFO"
	.sectionflags	@""
	.align	4


	//----- nvinfo : EIATTR_CUDA_API_VERSION
	.align		4
        /*0000*/ 	.byte	0x04, 0x37
        /*0002*/ 	.short	(.L_480 - .L_479)
.L_479:
        /*0004*/ 	.word	0x00000082


	//----- nvinfo : EIATTR_KPARAM_INFO
	.align		4
.L_480:
        /*0008*/ 	.byte	0x04, 0x17
        /*000a*/ 	.short	(.L_482 - .L_481)
.L_481:
        /*000c*/ 	.word	0x00000000
        /*0010*/ 	.short	0x0007
        /*0012*/ 	.short	0x0034
        /*0014*/ 	.byte	0x00, 0xf0, 0x11, 0x00


	//----- nvinfo : EIATTR_KPARAM_INFO
	.align		4
.L_482:
        /*0018*/ 	.byte	0x04, 0x17
        /*001a*/ 	.short	(.L_484 - .L_483)
.L_483:
        /*001c*/ 	.word	0x00000000
        /*0020*/ 	.short	0x0006
        /*0022*/ 	.short	0x0030
        /*0024*/ 	.byte	0x00, 0xf0, 0x11, 0x00


	//----- nvinfo : EIATTR_KPARAM_INFO
	.align		4
.L_484:
        /*0028*/ 	.byte	0x04, 0x17
        /*002a*/ 	.short	(.L_486 - .L_485)
.L_485:
        /*002c*/ 	.word	0x00000000
        /*0030*/ 	.short	0x0005
        /*0032*/ 	.short	0x0028
        /*0034*/ 	.byte	0x00, 0xf5, 0x21, 0x00


	//----- nvinfo : EIATTR_KPARAM_INFO
	.align		4
.L_486:
        /*0038*/ 	.byte	0x04, 0x17
        /*003a*/ 	.short	(.L_488 - .L_487)
.L_487:
        /*003c*/ 	.word	0x00000000
        /*0040*/ 	.short	0x0004
        /*0042*/ 	.short	0x0020
        /*0044*/ 	.byte	0x00, 0xf5, 0x21, 0x00


	//----- nvinfo : EIATTR_KPARAM_INFO
	.align		4
.L_488:
        /*0048*/ 	.byte	0x04, 0x17
        /*004a*/ 	.short	(.L_490 - .L_489)
.L_489:
        /*004c*/ 	.word	0x00000000
        /*0050*/ 	.short	0x0003
        /*0052*/ 	.short	0x0018
        /*0054*/ 	.byte	0x00, 0xf5, 0x21, 0x00


	//----- nvinfo : EIATTR_KPARAM_INFO
	.align		4
.L_490:
        /*0058*/ 	.byte	0x04, 0x17
        /*005a*/ 	.short	(.L_492 - .L_491)
.L_491:
        /*005c*/ 	.word	0x00000000
        /*0060*/ 	.short	0x0002
        /*0062*/ 	.short	0x0010
        /*0064*/ 	.byte	0x00, 0xf5, 0x21, 0x00


	//----- nvinfo : EIATTR_KPARAM_INFO
	.align		4
.L_492:
        /*0068*/ 	.byte	0x04, 0x17
        /*006a*/ 	.short	(.L_494 - .L_493)
.L_493:
        /*006c*/ 	.word	0x00000000
        /*0070*/ 	.short	0x0001
        /*0072*/ 	.short	0x0008
        /*0074*/ 	.byte	0x00, 0xf5, 0x21, 0x00


	//----- nvinfo : EIATTR_KPARAM_INFO
	.align		4
.L_494:
        /*0078*/ 	.byte	0x04, 0x17
        /*007a*/ 	.short	(.L_496 - .L_495)
.L_495:
        /*007c*/ 	.word	0x00000000
        /*0080*/ 	.short	0x0000
        /*0082*/ 	.short	0x0000
        /*0084*/ 	.byte	0x00, 0xf5, 0x21, 0x00


	//----- nvinfo : EIATTR_SPARSE_MMA_MASK
	.align		4
.L_496:
        /*0088*/ 	.byte	0x03, 0x50
        /*008a*/ 	.short	0x0000


	//----- nvinfo : EIATTR_MAXREG_COUNT
	.align		4
        /*008c*/ 	.byte	0x03, 0x1b
        /*008e*/ 	.short	0x00ff


	//----- nvinfo : EIATTR_MERCURY_ISA_VERSION
	.align		4
        /*0090*/ 	.byte	0x03, 0x5f
        /*0092*/ 	.short	0x0101


	//----- nvinfo : EIATTR_VRC_CTA_INIT_COUNT
	.align		4
        /*0094*/ 	.byte	0x02, 0x4a
	.zero		1
	.zero		1


	//----- nvinfo : EIATTR_EXIT_INSTR_OFFSETS
	.align		4
        /*0098*/ 	.byte	0x04, 0x1c
        /*009a*/ 	.short	(.L_498 - .L_497)


	//   ....[0]....
.L_497:
        /*009c*/ 	.word	0x00000070


	//   ....[1]....
        /*00a0*/ 	.word	0x000001d0


	//----- nvinfo : EIATTR_CBANK_PARAM_SIZE
	.align		4
.L_498:
        /*00a4*/ 	.byte	0x03, 0x19
        /*00a6*/ 	.short	0x0038


	//----- nvinfo : EIATTR_PARAM_CBANK
	.align		4
        /*00a8*/ 	.byte	0x04, 0x0a
        /*00aa*/ 	.short	(.L_500 - .L_499)
	.align		4
.L_499:
        /*00ac*/ 	.word	index@(.nv.constant0._Z5ccopyPdS_S_S_S_S_ii)
        /*00b0*/ 	.short	0x0380
        /*00b2*/ 	.short	0x0038


	//----- nvinfo : EIATTR_SW_WAR
	.align		4
.L_500:
        /*00b4*/ 	.byte	0x04, 0x36
        /*00b6*/ 	.short	(.L_502 - .L_501)
.L_501:
        /*00b8*/ 	.word	0x00000008
.L_502:


//--------------------- .nv.info._Z6setup1P17curandStateXORWOWi --------------------------
	.section	.nv.info._Z6setup1P17curandStateXORWOWi,"",@"SHT_CUDA_INFO"
	.sectionflags	@""
	.align	4


	//----- nvinfo : EIATTR_CUDA_API_VERSION
	.align		4
        /*0000*/ 	.byte	0x04, 0x37
        /*0002*/ 	.short	(.L_504 - .L_503)
.L_503:
        /*0004*/ 	.word	0x00000082


	//----- nvinfo : EIATTR_KPARAM_INFO
	.align		4
.L_504:
        /*0008*/ 	.byte	0x04, 0x17
        /*000a*/ 	.short	(.L_506 - .L_505)
.L_505:
        /*000c*/ 	.word	0x00000000
        /*0010*/ 	.short	0x0001
        /*0012*/ 	.short	0x0008
        /*0014*/ 	.byte	0x00, 0xf0, 0x11, 0x00


	//----- nvinfo : EIATTR_KPARAM_INFO
	.align		4
.L_506:
        /*0018*/ 	.byte	0x04, 0x17
        /*001a*/ 	.short	(.L_508 - .L_507)
.L_507:
        /*001c*/ 	.word	0x00000000
        /*0020*/ 	.short	0x0000
        /*0022*/ 	.short	0x0000
        /*0024*/ 	.byte	0x00, 0xf5, 0x21, 0x00


	//----- nvinfo : EIATTR_SPARSE_MMA_MASK
	.align		4
.L_508:
        /*0028*/ 	.byte	0x03, 0x50
        /*002a*/ 	.short	0x0000


	//----- nvinfo : EIATTR_MAXREG_COUNT
	.align		4
        /*002c*/ 	.byte	0x03, 0x1b
        /*002e*/ 	.short	0x00ff


	//----- nvinfo : EIATTR_MERCURY_ISA_VERSION
	.align		4
        /*0030*/ 	.byte	0x03, 0x5f
        /*0032*/ 	.short	0x0101


	//----- nvinfo : EIATTR_VRC_CTA_INIT_COUNT
	.align		4
        /*0034*/ 	.byte	0x02, 0x4a
	.zero		1
	.zero		1


	//----- nvinfo : EIATTR_EXIT_INSTR_OFFSETS
	.align		4
        /*0038*/ 	.byte	0x04, 0x1c
        /*003a*/ 	.short	(.L_510 - .L_509)


	//   ....[0]....
.L_509:
        /*003c*/ 	.word	0x00000ee0


	//----- nvinfo : EIATTR_CRS_STACK_SIZE
	.align		4
.L_510:
        /*0040*/ 	.byte	0x04, 0x1e
        /*0042*/ 	.short	(.L_512 - .L_511)
.L_511:
        /*0044*/ 	.word	0x00000000


	//----- nvinfo : EIATTR_CBANK_PARAM_SIZE
	.align		4
.L_512:
        /*0048*/ 	.byte	0x03, 0x19
        /*004a*/ 	.short	0x000c


	//----- nvinfo : EIATTR_PARAM_CBANK
	.align		4
        /*004c*/ 	.byte	0x04, 0x0a
        /*004e*/ 	.short	(.L_514 - .L_513)
	.align		4
.L_513:
        /*0050*/ 	.word	index@(.nv.constant0._Z6setup1P17curandStateXORWOWi)
        /*0054*/ 	.short	0x0380
        /*0056*/ 	.short	0x000c


	//----- nvinfo : EIATTR_SW_WAR
	.align		4
.L_514:
        /*0058*/ 	.byte	0x04, 0x36
        /*005a*/ 	.short	(.L_516 - .L_515)
.L_515:
        /*005c*/ 	.word	0x00000008
.L_516:


//--------------------- .nv.info._Z5setupP17curandStateXORWOWi --------------------------
	.section	.nv.info._Z5setupP17curandStateXORWOWi,"",@"SHT_CUDA_INFO"
	.sectionflags	@""
	.align	4


	//----- nvinfo : EIATTR_CUDA_API_VERSION
	.align		4
        /*0000*/ 	.byte	0x04, 0x37
        /*0002*/ 	.short	(.L_518 - .L_517)
.L_517:
        /*0004*/ 	.word	0x00000082


	//----- nvinfo : EIATTR_KPARAM_INFO
	.align		4
.L_518:
        /*0008*/ 	.byte	0x04, 0x17
        /*000a*/ 	.short	(.L_520 - .L_519)
.L_519:
        /*000c*/ 	.word	0x00000000
        /*0010*/ 	.short	0x0001
        /*0012*/ 	.short	0x0008
        /*0014*/ 	.byte	0x00, 0xf0, 0x11, 0x00


	//----- nvinfo : EIATTR_KPARAM_INFO
	.align		4
.L_520:
        /*0018*/ 	.byte	0x04, 0x17
        /*001a*/ 	.short	(.L_522 - .L_521)
.L_521:
        /*001c*/ 	.word	0x00000000
        /*0020*/ 	.short	0x0000
        /*0022*/ 	.short	0x0000
        /*0024*/ 	.byte	0x00, 0xf5, 0x21, 0x00


	//----- nvinfo : EIATTR_SPARSE_MMA_MASK
	.align		4
.L_522:
        /*0028*/ 	.byte	0x03, 0x50
        /*002a*/ 	.short	0x0000


	//----- nvinfo : EIATTR_MAXREG_COUNT
	.align		4
        /*002c*/ 	.byte	0x03, 0x1b
        /*002e*/ 	.short	0x00ff


	//----- nvinfo : EIATTR_MERCURY_ISA_VERSION
	.align		4
        /*0030*/ 	.byte	0x03, 0x5f
        /*0032*/ 	.short	0x0101


	//----- nvinfo : EIATTR_VRC_CTA_INIT_COUNT
	.align		4
        /*0034*/ 	.byte	0x02, 0x4a
	.zero		1
	.zero		1


	//----- nvinfo : EIATTR_EXIT_INSTR_OFFSETS
	.align		4
        /*0038*/ 	.byte	0x04, 0x1c
        /*003a*/ 	.short	(.L_524 - .L_523)


	//   ....[0]....
.L_523:
        /*003c*/ 	.word	0x00000ee0


	//----- nvinfo : EIATTR_CRS_STACK_SIZE
	.align		4
.L_524:
        /*0040*/ 	.byte	0x04, 0x1e
        /*0042*/ 	.short	(.L_526 - .L_525)
.L_525:
        /*0044*/ 	.word	0x00000000


	//----- nvinfo : EIATTR_CBANK_PARAM_SIZE
	.align		4
.L_526:
        /*0048*/ 	.byte	0x03, 0x19
        /*004a*/ 	.short	0x000c


	//----- nvinfo : EIATTR_PARAM_CBANK
	.align		4
        /*004c*/ 	.byte	0x04, 0x0a
        /*004e*/ 	.short	(.L_528 - .L_527)
	.align		4
.L_527:
        /*0050*/ 	.word	index@(.nv.constant0._Z5setupP17curandStateXORWOWi)
        /*0054*/ 	.short	0x0380
        /*0056*/ 	.short	0x000c


	//----- nvinfo : EIATTR_SW_WAR
	.align		4
.L_528:
        /*0058*/ 	.byte	0x04, 0x36
        /*005a*/ 	.short	(.L_530 - .L_529)
.L_529:
        /*005c*/ 	.word	0x00000008
.L_530:


//--------------------- .nv.info._Z4calmPdS_S_S_S_S_S_S_S_S_S_S_S_S_i --------------------------
	.section	.nv.info._Z4calmPdS_S_S_S_S_S_S_S_S_S_S_S_S_i,"",@"SHT_CUDA_INFO"
	.sectionflags	@""
	.align	4


	//----- nvinfo : EIATTR_CUDA_API_VERSION
	.align		4
        /*0000*/ 	.byte	0x04, 0x37
        /*0002*/ 	.short	(.L_532 - .L_531)
.L_531:
        /*0004*/ 	.word	0x00000082


	//----- nvinfo : EIATTR_KPARAM_INFO
	.align		4
.L_532:
        /*0008*/ 	.byte	0x04, 0x17
        /*000a*/ 	.short	(.L_534 - .L_533)
.L_533:
        /*000c*/ 	.word	0x00000000
        /*0010*/ 	.short	0x000e
        /*0012*/ 	.short	0x0070
        /*0014*/ 	.byte	0x00, 0xf0, 0x11, 0x00


	//----- nvinfo : EIATTR_KPARAM_INFO
	.align		4
.L_534:
        /*0018*/ 	.byte	0x04, 0x17
        /*001a*/ 	.short	(.L_536 - .L_535)
.L_535:
        /*001c*/ 	.word	0x00000000
        /*0020*/ 	.short	0x000d
        /*0022*/ 	.short	0x0068
        /*0024*/ 	.byte	0x00, 0xf5, 0x21, 0x00


	//----- nvinfo : EIATTR_KPARAM_INFO
	.align		4
.L_536:
        /*0028*/ 	.byte	0x04, 0x17
        /*002a*/ 	.short	(.L_538 - .L_537)
.L_537:
        /*002c*/ 	.word	0x00000000
        /*0030*/ 	.short	0x000c
        /*0032*/ 	.short	0x0060
        /*0034*/ 	.byte	0x00, 0xf5, 0x21, 0x00


	//----- nvinfo : EIATTR_KPARAM_INFO
	.align		4
.L_538:
        /*0038*/ 	.byte	0x04, 0x17
        /*003a*/ 	.short	(.L_540 - .L_539)
.L_539:
        /*003c*/ 	.word	0x00000000
        /*0040*/ 	.short	0x000b
        /*0042*/ 	.short	0x0058
        /*0044*/ 	.byte	0x00, 0xf5, 0x21, 0x00


	//----- nvinfo : EIATTR_KPARAM_INFO
	.align		4
.L_540:
        /*0048*/ 	.byte	0x04, 0x17
        /*004a*/ 	.short	(.L_542 - .L_541)
.L_541:
        /*004c*/ 	.word	0x00000000
        /*0050*/ 	.short	0x000a
        /*0052*/ 	.short	0x0050
        /*0054*/ 	.byte	0x00, 0xf5, 0x21, 0x00


	//----- nvinfo : EIATTR_KPARAM_INFO
	.align		4
.L_542:
        /*0058*/ 	.byte	0x04, 0x17
        /*005a*/ 	.short	(.L_544 - .L_543)
.L_543:
        /*005c*/ 	.word	0x00000000
        /*0060*/ 	.short	0x0009
        /*0062*/ 	.short	0x0048
        /*0064*/ 	.byte	0x00, 0xf5, 0x21, 0x00


	//----- nvinfo : EIATTR_KPARAM_INFO
	.align		4
.L_544:
        /*0068*/ 	.byte	0x04, 0x17
        /*006a*/ 	.short	(.L_546 - .L_545)
.L_545:
        /*006c*/ 	.word	0x00000000
        /*0070*/ 	.short	0x0008
        /*0072*/ 	.short	0x0040
        /*0074*/ 	.byte	0x00, 0xf5, 0x21, 0x00


	//----- nvinfo : EIATTR_KPARAM_INFO
	.align		4
.L_546:
        /*0078*/ 	.byte	0x04, 0x17
        /*007a*/ 	.short	(.L_548 - .L_547)
.L_547:
        /*007c*/ 	.word	0x00000000
        /*0080*/ 	.short	0x0007
        /*0082*/ 	.short	0x0038
        /*0084*/ 	.byte	0x00, 0xf5, 0x21, 0x00


	//----- nvinfo : EIATTR_KPARAM_INFO
	.align		4
.L_548:
        /*0088*/ 	.byte	0x04, 0x17
        /*008a*/ 	.short	(.L_550 - .L_549)
.L_549:
        /*008c*/ 	.word	0x00000000
        /*0090*/ 	.short	0x0006
        /*0092*/ 	.short	0x0030
        /*0094*/ 	.byte	0x00, 0xf5, 0x21, 0x00


	//----- nvinfo : EIATTR_KPARAM_INFO
	.align		4
.L_550:
        /*0098*/ 	.byte	0x04, 0x17
        /*009a*/ 	.short	(.L_552 - .L_551)
.L_551:
        /*009c*/ 	.word	0x00000000
        /*00a0*/ 	.short	0x0005
        /*00a2*/ 	.short	0x0028
        /*00a4*/ 	.byte	0x00, 0xf5, 0x21, 0x00


	//----- nvinfo : EIATTR_KPARAM_INFO
	.align		4
.L_552:
        /*00a8*/ 	.byte	0x04, 0x17
        /*00aa*/ 	.short	(.L_554 - .L_553)
.L_553:
        /*00ac*/ 	.word	0x00000000
        /*00b0*/ 	.short	0x0004
        /*00b2*/ 	.short	0x0020
        /*00b4*/ 	.byte	0x00, 0xf5, 0x21, 0x00


	//----- nvinfo : EIATTR_KPARAM_INFO
	.align		4
.L_554:
        /*00b8*/ 	.byte	0x04, 0x17
        /*00ba*/ 	.short	(.L_556 - .L_555)
.L_555:
        /*00bc*/ 	.word	0x00000000
        /*00c0*/ 	.short	0x0003
        /*00c2*/ 	.short	0x0018
        /*00c4*/ 	.byte	0x00, 0xf5, 0x21, 0x00


	//----- nvinfo : EIATTR_KPARAM_INFO
	.align		4
.L_556:
        /*00c8*/ 	.byte	0x04, 0x17
        /*00ca*/ 	.short	(.L_558 - .L_557)
.L_557:
        /*00cc*/ 	.word	0x00000000
        /*00d0*/ 	.short	0x0002
        /*00d2*/ 	.short	0x0010
        /*00d4*/ 	.byte	0x00, 0xf5, 0x21, 0x00


	//----- nvinfo : EIATTR_KPARAM_INFO
	.align		4
.L_558:
        /*00d8*/ 	.byte	0x04, 0x17
        /*00da*/ 	.short	(.L_560 - .L_559)
.L_559:
        /*00dc*/ 	.word	0x00000000
        /*00e0*/ 	.short	0x0001
        /*00e2*/ 	.short	0x0008
        /*00e4*/ 	.byte	0x00, 0xf5, 0x21, 0x00


	//----- nvinfo : EIATTR_KPARAM_INFO
	.align		4
.L_560:
        /*00e8*/ 	.byte	0x04, 0x17
        /*00ea*/ 	.short	(.L_562 - .L_561)
.L_561:
        /*00ec*/ 	.word	0x00000000
        /*00f0*/ 	.short	0x0000
        /*00f2*/ 	.short	0x0000
        /*00f4*/ 	.byte	0x00, 0xf5, 0x21, 0x00


	//----- nvinfo : EIATTR_SPARSE_MMA_MASK
	.align		4
.L_562:
        /*00f8*/ 	.byte	0x03, 0x50
        /*00fa*/ 	.short	0x0000


	//----- nvinfo : EIATTR_MAXREG_COUNT
	.align		4
        /*00fc*/ 	.byte	0x03, 0x1b
        /*00fe*/ 	.short	0x00ff


	//----- nvinfo : EIATTR_MERCURY_ISA_VERSION
	.align		4
        /*0100*/ 	.byte	0x03, 0x5f
        /*0102*/ 	.short	0x0101


	//----- nvinfo : EIATTR_VRC_CTA_INIT_COUNT
	.align		4
        /*0104*/ 	.byte	0x02, 0x4a
	.zero		1
	.zero		1


	//----- nvinfo : EIATTR_EXIT_INSTR_OFFSETS
	.align		4
        /*0108*/ 	.byte	0x04, 0x1c
        /*010a*/ 	.short	(.L_564 - .L_563)


	//   ....[0]....
.L_563:
        /*010c*/ 	.word	0x00000070


	//   ....[1]....
        /*0110*/ 	.word	0x00000f20


	//----- nvinfo : EIATTR_CRS_STACK_SIZE
	.align		4
.L_564:
        /*0114*/ 	.byte	0x04, 0x1e
        /*0116*/ 	.short	(.L_566 - .L_565)
.L_565:
        /*0118*/ 	.word	0x00000000


	//----- nvinfo : EIATTR_CBANK_PARAM_SIZE
	.align		4
.L_566:
        /*011c*/ 	.byte	0x03, 0x19
        /*011e*/ 	.short	0x0074


	//----- nvinfo : EIATTR_PARAM_CBANK
	.align		4
        /*0120*/ 	.byte	0x04, 0x0a
        /*0122*/ 	.short	(.L_568 - .L_567)
	.align		4
.L_567:
        /*0124*/ 	.word	index@(.nv.constant0._Z4calmPdS_S_S_S_S_S_S_S_S_S_S_S_S_i)
        /*0128*/ 	.short	0x0380
        /*012a*/ 	.short	0x0074


	//----- nvinfo : EIATTR_SW_WAR
	.align		4
.L_568:
        /*012c*/ 	.byte	0x04, 0x36
        /*012e*/ 	.short	(.L_570 - .L_569)
.L_569:
        /*0130*/ 	.word	0x00000008
.L_570:


//--------------------- .nv.info._Z8calalphaPdS_S_S_S_S_S_ddddiS_S_S_S_S_S_ --------------------------
	.section	.nv.info._Z8calalphaPdS_S_S_S_S_S_ddddiS_S_S_S_S_S_,"",@"SHT_CUDA_INFO"
	.sectionflags	@""
	.align	4


	//----- nvinfo : EIATTR_CUDA_API_VERSION
	.align		4
        /*0000*/ 	.byte	0x04, 0x37
        /*0002*/ 	.short	(.L_572 - .L_571)
.L_571:
        /*0004*/ 	.word	0x00000082


	//----- nvinfo : EIATTR_KPARAM_INFO
	.align		4
.L_572:
        /*0008*/ 	.byte	0x04, 0x17
        /*000a*/ 	.short	(.L_574 - .L_573)
.L_573:
        /*000c*/ 	.word	0x00000000
        /*0010*/ 	.short	0x0011
        /*0012*/ 	.short	0x0088
        /*0014*/ 	.byte	0x00, 0xf5, 0x21, 0x00


	//----- nvinfo : EIATTR_KPARAM_INFO
	.align		4
.L_574:
        /*0018*/ 	.byte	0x04, 0x17
        /*001a*/ 	.short	(.L_576 - .L_575)
.L_575:
        /*001c*/ 	.word	0x00000000
        /*0020*/ 	.short	0x0010
        /*0022*/ 	.short	0x0080
        /*0024*/ 	.byte	0x00, 0xf5, 0x21, 0x00


	//----- nvinfo : EIATTR_KPARAM_INFO
	.align		4
.L_576:
        /*0028*/ 	.byte	0x04, 0x17
        /*002a*/ 	.short	(.L_578 - .L_577)
.L_577:
        /*002c*/ 	.word	0x00000000
        /*0030*/ 	.short	0x000f
        /*0032*/ 	.short	0x0078
        /*0034*/ 	.byte	0x00, 0xf5, 0x21, 0x00


	//----- nvinfo : EIATTR_KPARAM_INFO
	.align		4
.L_578:
        /*0038*/ 	.byte	0x04, 0x17
        /*003a*/ 	.short	(.L_580 - .L_579)
.L_579:
        /*003c*/ 	.word	0x00000000
        /*0040*/ 	.short	0x000e
        /*0042*/ 	.short	0x0070
        /*0044*/ 	.byte	0x00, 0xf5, 0x21, 0x00


	//----- nvinfo : EIATTR_KPARAM_INFO
	.align		4
.L_580:
        /*0048*/ 	.byte	0x04, 0x17
        /*004a*/ 	.short	(.L_582 - .L_581)
.L_581:
        /*004c*/ 	.word	0x00000000
        /*0050*/ 	.short	0x000d
        /*0052*/ 	.short	0x0068
        /*0054*/ 	.byte	0x00, 0xf5, 0x21, 0x00


	//----- nvinfo : EIATTR_KPARAM_INFO
	.align		4
.L_582:
        /*0058*/ 	.byte	0x04, 0x17
        /*005a*/ 	.short	(.L_584 - .L_583)
.L_583:
        /*005c*/ 	.word	0x00000000
        /*0060*/ 	.short	0x000c
        /*0062*/ 	.short	0x0060
        /*0064*/ 	.byte	0x00, 0xf5, 0x21, 0x00


	//----- nvinfo : EIATTR_KPARAM_INFO
	.align		4
.L_584:
        /*0068*/ 	.byte	0x04, 0x17
        /*006a*/ 	.short	(.L_586 - .L_585)
.L_585:
        /*006c*/ 	.word	0x00000000
        /*0070*/ 	.short	0x000b
        /*0072*/ 	.short	0x0058
        /*0074*/ 	.byte	0x00, 0xf0, 0x11, 0x00


	//----- nvinfo : EIATTR_KPARAM_INFO
	.align		4
.L_586:
        /*0078*/ 	.byte	0x04, 0x17
        /*007a*/ 	.short	(.L_588 - .L_587)
.L_587:
        /*007c*/ 	.word	0x00000000
        /*0080*/ 	.short	0x000a
        /*0082*/ 	.short	0x0050
        /*0084*/ 	.byte	0x00, 0xf0, 0x21, 0x00


	//----- nvinfo : EIATTR_KPARAM_INFO
	.align		4
.L_588:
        /*0088*/ 	.byte	0x04, 0x17
        /*008a*/ 	.short	(.L_590 - .L_589)
.L_589:
        /*008c*/ 	.word	0x00000000
        /*0090*/ 	.short	0x0009
        /*0092*/ 	.short	0x0048
        /*0094*/ 	.byte	0x00, 0xf0, 0x21, 0x00


	//----- nvinfo : EIATTR_KPARAM_INFO
	.align		4
.L_590:
        /*0098*/ 	.byte	0x04, 0x17
        /*009a*/ 	.short	(.L_592 - .L_591)
.L_591:
        /*009c*/ 	.word	0x00000000
        /*00a0*/ 	.short	0x0008
        /*00a2*/ 	.short	0x0040
        /*00a4*/ 	.byte	0x00, 0xf0, 0x21, 0x00


	//----- nvinfo : EIATTR_KPARAM_INFO
	.align		4
.L_592:
        /*00a8*/ 	.byte	0x04, 0x17
        /*00aa*/ 	.short	(.L_594 - .L_593)
.L_593:
        /*00ac*/ 	.word	0x00000000
        /*00b0*/ 	.short	0x0007
        /*00b2*/ 	.short	0x0038
        /*00b4*/ 	.byte	0x00, 0xf0, 0x21, 0x00


	//----- nvinfo : EIATTR_KPARAM_INFO
	.align		4
.L_594:
        /*00b8*/ 	.byte	0x04, 0x17
        /*00ba*/ 	.short	(.L_596 - .L_595)
.L_595:
        /*00bc*/ 	.word	0x00000000
        /*00c0*/ 	.short	0x0006
        /*00c2*/ 	.short	0x0030
        /*00c4*/ 	.byte	0x00, 0xf5, 0x21, 0x00


	//----- nvinfo : EIATTR_KPARAM_INFO
	.align		4
.L_596:
        /*00c8*/ 	.byte	0x04, 0x17
        /*00ca*/ 	.short	(.L_598 - .L_597)
.L_597:
        /*00cc*/ 	.word	0x00000000
        /*00d0*/ 	.short	0x0005
        /*00d2*/ 	.short	0x0028
        /*00d4*/ 	.byte	0x00, 0xf5, 0x21, 0x00


	//----- nvinfo : EIATTR_KPARAM_INFO
	.align		4
.L_598:
        /*00d8*/ 	.byte	0x04, 0x17
        /*00da*/ 	.short	(.L_600 - .L_599)
.L_599:
        /*00dc*/ 	.word	0x00000000
        /*00e0*/ 	.short	0x0004
        /*00e2*/ 	.short	0x0020
        /*00e4*/ 	.byte	0x00, 0xf5, 0x21, 0x00


	//----- nvinfo : EIATTR_KPARAM_INFO
	.align		4
.L_600:
        /*00e8*/ 	.byte	0x04, 0x17
        /*00ea*/ 	.short	(.L_602 - .L_601)
.L_601:
        /*00ec*/ 	.word	0x00000000
        /*00f0*/ 	.short	0x0003
        /*00f2*/ 	.short	0x0018
        /*00f4*/ 	.byte	0x00, 0xf5, 0x21, 0x00


	//----- nvinfo : EIATTR_KPARAM_INFO
	.align		4
.L_602:
        /*00f8*/ 	.byte	0x04, 0x17
        /*00fa*/ 	.short	(.L_604 - .L_603)
.L_603:
        /*00fc*/ 	.word	0x00000000
        /*0100*/ 	.short	0x0002
        /*0102*/ 	.short	0x0010
        /*0104*/ 	.byte	0x00, 0xf5, 0x21, 0x00


	//----- nvinfo : EIATTR_KPARAM_INFO
	.align		4
.L_604:
        /*0108*/ 	.byte	0x04, 0x17
        /*010a*/ 	.short	(.L_606 - .L_605)
.L_605:
        /*010c*/ 	.word	0x00000000
        /*0110*/ 	.short	0x0001
        /*0112*/ 	.short	0x0008
        /*0114*/ 	.byte	0x00, 0xf5, 0x21, 0x00


	//----- nvinfo : EIATTR_KPARAM_INFO
	.align		4
.L_606:
        /*0118*/ 	.byte	0x04, 0x17
        /*011a*/ 	.short	(.L_608 - .L_607)
.L_607:
        /*011c*/ 	.word	0x00000000
        /*0120*/ 	.short	0x0000
        /*0122*/ 	.short	0x0000
        /*0124*/ 	.byte	0x00, 0xf5, 0x21, 0x00


	//----- nvinfo : EIATTR_SPARSE_MMA_MASK
	.align		4
.L_608:
        /*0128*/ 	.byte	0x03, 0x50
        /*012a*/ 	.short	0x0000


	//----- nvinfo : EIATTR_MAXREG_COUNT
	.align		4
        /*012c*/ 	.byte	0x03, 0x1b
        /*012e*/ 	.short	0x00ff


	//----- nvinfo : EIATTR_MERCURY_ISA_VERSION
	.align		4
        /*0130*/ 	.byte	0x03, 0x5f
        /*0132*/ 	.short	0x0101


	//----- nvinfo : EIATTR_VRC_CTA_INIT_COUNT
	.align		4
        /*0134*/ 	.byte	0x02, 0x4a
	.zero		1
	.zero		1


	//----- nvinfo : EIATTR_EXIT_INSTR_OFFSETS
	.align		4
        /*0138*/ 	.byte	0x04, 0x1c
        /*013a*/ 	.short	(.L_610 - .L_609)


	//   ....[0]....
.L_609:
        /*013c*/ 	.word	0x00000070


	//   ....[1]....
        /*0140*/ 	.word	0x00003770


	//----- nvinfo : EIATTR_CRS_STACK_SIZE
	.align		4
.L_610:
        /*0144*/ 	.byte	0x04, 0x1e
        /*0146*/ 	.short	(.L_612 - .L_611)
.L_611:
        /*0148*/ 	.word	0x00000000


	//----- nvinfo : EIATTR_CBANK_PARAM_SIZE
	.align		4
.L_612:
        /*014c*/ 	.byte	0x03, 0x19
        /*014e*/ 	.short	0x0090


	//----- nvinfo : EIATTR_PARAM_CBANK
	.align		4
        /*0150*/ 	.byte	0x04, 0x0a
        /*0152*/ 	.short	(.L_614 - .L_613)
	.align		4
.L_613:
        /*0154*/ 	.word	index@(.nv.constant0._Z8calalphaPdS_S_S_S_S_S_ddddiS_S_S_S_S_S_)
        /*0158*/ 	.short	0x0380
        /*015a*/ 	.short	0x0090


	//----- nvinfo : EIATTR_SW_WAR
	.align		4
.L_614:
        /*015c*/ 	.byte	0x04, 0x36
        /*015e*/ 	.short	(.L_616 - .L_615)
.L_615:
        /*0160*/ 	.word	0x00000008
.L_616:


//--------------------- .nv.info._Z6calacpPdS_S_S_S_S_iS_S_S_S_P17curandStateXORWOWdS_ --------------------------
	.section	.nv.info._Z6calacpPdS_S_S_S_S_iS_S_S_S_P17curandStateXORWOWdS_,"",@"SHT_CUDA_INFO"
	.sectionflags	@""
	.align	4


	//----- nvinfo : EIATTR_CUDA_API_VERSION
	.align		4
        /*0000*/ 	.byte	0x04, 0x37
        /*0002*/ 	.short	(.L_618 - .L_617)
.L_617:
        /*0004*/ 	.word	0x00000082


	//----- nvinfo : EIATTR_KPARAM_INFO
	.align		4
.L_618:
        /*0008*/ 	.byte	0x04, 0x17
        /*000a*/ 	.short	(.L_620 - .L_619)
.L_619:
        /*000c*/ 	.word	0x00000000
        /*0010*/ 	.short	0x000d
        /*0012*/ 	.short	0x0068
        /*0014*/ 	.byte	0x00, 0xf5, 0x21, 0x00


	//----- nvinfo : EIATTR_KPARAM_INFO
	.align		4
.L_620:
        /*0018*/ 	.byte	0x04, 0x17
        /*001a*/ 	.short	(.L_622 - .L_621)
.L_621:
        /*001c*/ 	.word	0x00000000
        /*0020*/ 	.short	0x000c
        /*0022*/ 	.short	0x0060
        /*0024*/ 	.byte	0x00, 0xf0, 0x21, 0x00


	//----- nvinfo : EIATTR_KPARAM_INFO
	.align		4
.L_622:
        /*0028*/ 	.byte	0x04, 0x17
        /*002a*/ 	.short	(.L_624 - .L_623)
.L_623:
        /*002c*/ 	.word	0x00000000
        /*0030*/ 	.short	0x000b
        /*0032*/ 	.short	0x0058
        /*0034*/ 	.byte	0x00, 0xf5, 0x21, 0x00


	//----- nvinfo : EIATTR_KPARAM_INFO
	.align		4
.L_624:
        /*0038*/ 	.byte	0x04, 0x17
        /*003a*/ 	.short	(.L_626 - .L_625)
.L_625:
        /*003c*/ 	.word	0x00000000
        /*0040*/ 	.short	0x000a
        /*0042*/ 	.short	0x0050
        /*0044*/ 	.byte	0x00, 0xf5, 0x21, 0x00


	//----- nvinfo : EIATTR_KPARAM_INFO
	.align		4
.L_626:
        /*0048*/ 	.byte	0x04, 0x17
        /*004a*/ 	.short	(.L_628 - .L_627)
.L_627:
        /*004c*/ 	.word	0x00000000
        /*0050*/ 	.short	0x0009
        /*0052*/ 	.short	0x0048
        /*0054*/ 	.byte	0x00, 0xf5, 0x21, 0x00


	//----- nvinfo : EIATTR_KPARAM_INFO
	.align		4
.L_628:
        /*0058*/ 	.byte	0x04, 0x17
        /*005a*/ 	.short	(.L_630 - .L_629)
.L_629:
        /*005c*/ 	.word	0x00000000
        /*0060*/ 	.short	0x0008
        /*0062*/ 	.short	0x0040
        /*0064*/ 	.byte	0x00, 0xf5, 0x21, 0x00


	//----- nvinfo : EIATTR_KPARAM_INFO
	.align		4
.L_630:
        /*0068*/ 	.byte	0x04, 0x17
        /*006a*/ 	.short	(.L_632 - .L_631)
.L_631:
        /*006c*/ 	.word	0x00000000
        /*0070*/ 	.short	0x0007
        /*0072*/ 	.short	0x0038
        /*0074*/ 	.byte	0x00, 0xf5, 0x21, 0x00


	//----- nvinfo : EIATTR_KPARAM_INFO
	.align		4
.L_632:
        /*0078*/ 	.byte	0x04, 0x17
        /*007a*/ 	.short	(.L_634 - .L_633)
.L_633:
        /*007c*/ 	.word	0x00000000
        /*0080*/ 	.short	0x0006
        /*0082*/ 	.short	0x0030
        /*0084*/ 	.byte	0x00, 0xf0, 0x11, 0x00


	//----- nvinfo : EIATTR_KPARAM_INFO
	.align		4
.L_634:
        /*0088*/ 	.byte	0x04, 0x17
        /*008a*/ 	.short	(.L_636 - .L_635)
.L_635:
        /*008c*/ 	.word	0x00000000
        /*0090*/ 	.short	0x0005
        /*0092*/ 	.short	0x0028
        /*0094*/ 	.byte	0x00, 0xf5, 0x21, 0x00


	//----- nvinfo : EIATTR_KPARAM_INFO
	.align		4
.L_636:
        /*0098*/ 	.byte	0x04, 0x17
        /*009a*/ 	.short	(.L_638 - .L_637)
.L_637:
        /*009c*/ 	.word	0x00000000
        /*00a0*/ 	.short	0x0004
        /*00a2*/ 	.short	0x0020
        /*00a4*/ 	.byte	0x00, 0xf5, 0x21, 0x00


	//----- nvinfo : EIATTR_KPARAM_INFO
	.align		4
.L_638:
        /*00a8*/ 	.byte	0x04, 0x17
        /*00aa*/ 	.short	(.L_640 - .L_639)
.L_639:
        /*00ac*/ 	.word	0x00000000
        /*00b0*/ 	.short	0x0003
        /*00b2*/ 	.short	0x0018
        /*00b4*/ 	.byte	0x00, 0xf5, 0x21, 0x00


	//----- nvinfo : EIATTR_KPARAM_INFO
	.align		4
.L_640:
        /*00b8*/ 	.byte	0x04, 0x17
        /*00ba*/ 	.short	(.L_642 - .L_641)
.L_641:
        /*00bc*/ 	.word	0x00000000
        /*00c0*/ 	.short	0x0002
        /*00c2*/ 	.short	0x0010
        /*00c4*/ 	.byte	0x00, 0xf5, 0x21, 0x00


	//----- nvinfo : EIATTR_KPARAM_INFO
	.align		4
.L_642:
        /*00c8*/ 	.byte	0x04, 0x17
        /*00ca*/ 	.short	(.L_644 - .L_643)
.L_643:
        /*00cc*/ 	.word	0x00000000
        /*00d0*/ 	.short	0x0001
        /*00d2*/ 	.short	0x0008
        /*00d4*/ 	.byte	0x00, 0xf5, 0x21, 0x00


	//----- nvinfo : EIATTR_KPARAM_INFO
	.align		4
.L_644:
        /*00d8*/ 	.byte	0x04, 0x17
        /*00da*/ 	.short	(.L_646 - .L_645)
.L_645:
        /*00dc*/ 	.word	0x00000000
        /*00e0*/ 	.short	0x0000
        /*00e2*/ 	.short	0x0000
        /*00e4*/ 	.byte	0x00, 0xf5, 0x21, 0x00


	//----- nvinfo : EIATTR_SPARSE_MMA_MASK
	.align		4
.L_646:
        /*00e8*/ 	.byte	0x03, 0x50
        /*00ea*/ 	.short	0x0000


	//----- nvinfo : EIATTR_MAXREG_COUNT
	.align		4
        /*00ec*/ 	.byte	0x03, 0x1b
        /*00ee*/ 	.short	0x00ff


	//----- nvinfo : EIATTR_NUM_BARRIERS
	.align		4
        /*00f0*/ 	.byte	0x02, 0x4c
        /*00f2*/ 	.byte	0x01
	.zero		1


	//----- nvinfo : EIATTR_MERCURY_ISA_VERSION
	.align		4
        /*00f4*/ 	.byte	0x03, 0x5f
        /*00f6*/ 	.short	0x0101


	//----- nvinfo : EIATTR_VRC_CTA_INIT_COUNT
	.align		4
        /*00f8*/ 	.byte	0x02, 0x4a
	.zero		1
	.zero		1


	//----- nvinfo : EIATTR_EXIT_INSTR_OFFSETS
	.align		4
        /*00fc*/ 	.byte	0x04, 0x1c
        /*00fe*/ 	.short	(.L_648 - .L_647)


	//   ....[0]....
.L_647:
        /*0100*/ 	.word	0x00000070


	//   ....[1]....
        /*0104*/ 	.word	0x00019450


	//   ....[2]....
        /*0108*/ 	.word	0x00019520


	//----- nvinfo : EIATTR_CRS_STACK_SIZE
	.align		4
.L_648:
        /*010c*/ 	.byte	0x04, 0x1e
        /*010e*/ 	.short	(.L_650 - .L_649)
.L_649:
        /*0110*/ 	.word	0x00000000


	//----- nvinfo : EIATTR_CBANK_PARAM_SIZE
	.align		4
.L_650:
        /*0114*/ 	.byte	0x03, 0x19
        /*0116*/ 	.short	0x0070


	//----- nvinfo : EIATTR_PARAM_CBANK
	.align		4
        /*0118*/ 	.byte	0x04, 0x0a
        /*011a*/ 	.short	(.L_652 - .L_651)
	.align		4
.L_651:
        /*011c*/ 	.word	index@(.nv.constant0._Z6calacpPdS_S_S_S_S_iS_S_S_S_P17curandStateXORWOWdS_)
        /*0120*/ 	.short	0x0380
        /*0122*/ 	.short	0x0070


	//----- nvinfo : EIATTR_SW_WAR
	.align		4
.L_652:
        /*0124*/ 	.byte	0x04, 0x36
        /*0126*/ 	.short	(.L_654 - .L_653)
.L_653:
        /*0128*/ 	.word	0x00000008
.L_654:


//--------------------- .nv.info._Z7c_gammadPdS_iP17curandStateXORWOW --------------------------
	.section	.nv.info._Z7c_gammadPdS_iP17curandStateXORWOW,"",@"SHT_CUDA_INFO"
	.sectionflags	@""
	.align	4


	//----- nvinfo : EIATTR_CUDA_API_VERSION
	.align		4
        /*0000*/ 	.byte	0x04, 0x37
        /*0002*/ 	.short	(.L_656 - .L_655)
.L_655:
        /*0004*/ 	.word	0x00000082


	//----- nvinfo : EIATTR_KPARAM_INFO
	.align		4
.L_656:
        /*0008*/ 	.byte	0x04, 0x17
        /*000a*/ 	.short	(.L_658 - .L_657)
.L_657:
        /*000c*/ 	.word	0x00000000
        /*0010*/ 	.short	0x0004
        /*0012*/ 	.short	0x0020
        /*0014*/ 	.byte	0x00, 0xf5, 0x21, 0x00


	//----- nvinfo : EIATTR_KPARAM_INFO
	.align		4
.L_658:
        /*0018*/ 	.byte	0x04, 0x17
        /*001a*/ 	.short	(.L_660 - .L_659)
.L_659:
        /*001c*/ 	.word	0x00000000
        /*0020*/ 	.short	0x0003
        /*0022*/ 	.short	0x0018
        /*0024*/ 	.byte	0x00, 0xf0, 0x11, 0x00


	//----- nvinfo : EIATTR_KPARAM_INFO
	.align		4
.L_660:
        /*0028*/ 	.byte	0x04, 0x17
        /*002a*/ 	.short	(.L_662 - .L_661)
.L_661:
        /*002c*/ 	.word	0x00000000
        /*0030*/ 	.short	0x0002
        /*0032*/ 	.short	0x0010
        /*0034*/ 	.byte	0x00, 0xf5, 0x21, 0x00


	//----- nvinfo : EIATTR_KPARAM_INFO
	.align		4
.L_662:
        /*0038*/ 	.byte	0x04, 0x17
        /*003a*/ 	.short	(.L_664 - .L_663)
.L_663:
        /*003c*/ 	.word	0x00000000
        /*0040*/ 	.short	0x0001
        /*0042*/ 	.short	0x0008
        /*0044*/ 	.byte	0x00, 0xf5, 0x21, 0x00


	//----- nvinfo : EIATTR_KPARAM_INFO
	.align		4
.L_664:
        /*0048*/ 	.byte	0x04, 0x17
        /*004a*/ 	.short	(.L_666 - .L_665)
.L_665:
        /*004c*/ 	.word	0x00000000
        /*0050*/ 	.short	0x0000
        /*0052*/ 	.short	0x0000
        /*0054*/ 	.byte	0x00, 0xf0, 0x21, 0x00


	//----- nvinfo : EIATTR_SPARSE_MMA_MASK
	.align		4
.L_666:
        /*0058*/ 	.byte	0x03, 0x50
        /*005a*/ 	.short	0x0000


	//----- nvinfo : EIATTR_MAXREG_COUNT
	.align		4
        /*005c*/ 	.byte	0x03, 0x1b
        /*005e*/ 	.short	0x00ff


	//----- nvinfo : EIATTR_MERCURY_ISA_VERSION
	.align		4
        /*0060*/ 	.byte	0x03, 0x5f
        /*0062*/ 	.short	0x0101


	//----- nvinfo : EIATTR_VRC_CTA_INIT_COUNT
	.align		4
        /*0064*/ 	.byte	0x02, 0x4a
	.zero		1
	.zero		1


	//----- nvinfo : EIATTR_EXIT_INSTR_OFFSETS
	.align		4
        /*0068*/ 	.byte	0x04, 0x1c
        /*006a*/ 	.short	(.L_668 - .L_667)


	//   ....[0]....
.L_667:
        /*006c*/ 	.word	0x000019d0


	//----- nvinfo : EIATTR_CRS_STACK_SIZE
	.align		4
.L_668:
        /*0070*/ 	.byte	0x04, 0x1e
        /*0072*/ 	.short	(.L_670 - .L_669)
.L_669:
        /*0074*/ 	.word	0x00000000


	//----- nvinfo : EIATTR_CBANK_PARAM_SIZE
	.align		4
.L_670:
        /*0078*/ 	.byte	0x03, 0x19
        /*007a*/ 	.short	0x0028


	//----- nvinfo : EIATTR_PARAM_CBANK
	.align		4
        /*007c*/ 	.byte	0x04, 0x0a
        /*007e*/ 	.short	(.L_672 - .L_671)
	.align		4
.L_671:
        /*0080*/ 	.word	index@(.nv.constant0._Z7c_gammadPdS_iP17curandStateXORWOW)
        /*0084*/ 	.short	0x0380
        /*0086*/ 	.short	0x0028


	//----- nvinfo : EIATTR_SW_WAR
	.align		4
.L_672:
        /*0088*/ 	.byte	0x04, 0x36
        /*008a*/ 	.short	(.L_674 - .L_673)
.L_673:
        /*008c*/ 	.word	0x00000008
.L_674:


//--------------------- .nv.info._Z9gen_gammaPdS_S_iP17curandStateXORWOWdS_ --------------------------
	.section	.nv.info._Z9gen_gammaPdS_S_iP17curandStateXORWOWdS_,"",@"SHT_CUDA_INFO"
	.sectionflags	@""
	.align	4


	//----- nvinfo : EIATTR_CUDA_API_VERSION
	.align		4
        /*0000*/ 	.byte	0x04, 0x37
        /*0002*/ 	.short	(.L_676 - .L_675)
.L_675:
        /*0004*/ 	.word	0x00000082


	//----- nvinfo : EIATTR_KPARAM_INFO
	.align		4
.L_676:
        /*0008*/ 	.byte	0x04, 0x17
        /*000a*/ 	.short	(.L_678 - .L_677)
.L_677:
        /*000c*/ 	.word	0x00000000
        /*0010*/ 	.short	0x0006
        /*0012*/ 	.short	0x0030
        /*0014*/ 	.byte	0x00, 0xf5, 0x21, 0x00


	//----- nvinfo : EIATTR_KPARAM_INFO
	.align		4
.L_678:
        /*0018*/ 	.byte	0x04, 0x17
        /*001a*/ 	.short	(.L_680 - .L_679)
.L_679:
        /*001c*/ 	.word	0x00000000
        /*0020*/ 	.short	0x0005
        /*0022*/ 	.short	0x0028
        /*0024*/ 	.byte	0x00, 0xf0, 0x21, 0x00


	//----- nvinfo : EIATTR_KPARAM_INFO
	.align		4
.L_680:
        /*0028*/ 	.byte	0x04, 0x17
        /*002a*/ 	.short	(.L_682 - .L_681)
.L_681:
        /*002c*/ 	.word	0x00000000
        /*0030*/ 	.short	0x0004
        /*0032*/ 	.short	0x0020
        /*0034*/ 	.byte	0x00, 0xf5, 0x21, 0x00


	//----- nvinfo : EIATTR_KPARAM_INFO
	.align		4
.L_682:
        /*0038*/ 	.byte	0x04, 0x17
        /*003a*/ 	.short	(.L_684 - .L_683)
.L_683:
        /*003c*/ 	.word	0x00000000
        /*0040*/ 	.short	0x0003
        /*0042*/ 	.short	0x0018
        /*0044*/ 	.byte	0x00, 0xf0, 0x11, 0x00


	//----- nvinfo : EIATTR_KPARAM_INFO
	.align		4
.L_684:
        /*0048*/ 	.byte	0x04, 0x17
        /*004a*/ 	.short	(.L_686 - .L_685)
.L_685:
        /*004c*/ 	.word	0x00000000
        /*0050*/ 	.short	0x0002
        /*0052*/ 	.short	0x0010
        /*0054*/ 	.byte	0x00, 0xf5, 0x21, 0x00


	//----- nvinfo : EIATTR_KPARAM_INFO
	.align		4
.L_686:
        /*0058*/ 	.byte	0x04, 0x17
        /*005a*/ 	.short	(.L_688 - .L_687)
.L_687:
        /*005c*/ 	.word	0x00000000
        /*0060*/ 	.short	0x0001
        /*0062*/ 	.short	0x0008
        /*0064*/ 	.byte	0x00, 0xf5, 0x21, 0x00


	//----- nvinfo : EIATTR_KPARAM_INFO
	.align		4
.L_688:
        /*0068*/ 	.byte	0x04, 0x17
        /*006a*/ 	.short	(.L_690 - .L_689)
.L_689:
        /*006c*/ 	.word	0x00000000
        /*0070*/ 	.short	0x0000
        /*0072*/ 	.short	0x0000
        /*0074*/ 	.byte	0x00, 0xf5, 0x21, 0x00


	//----- nvinfo : EIATTR_SPARSE_MMA_MASK
	.align		4
.L_690:
        /*0078*/ 	.byte	0x03, 0x50
        /*007a*/ 	.short	0x0000


	//----- nvinfo : EIATTR_MAXREG_COUNT
	.align		4
        /*007c*/ 	.byte	0x03, 0x1b
        /*007e*/ 	.short	0x00ff


	//----- nvinfo : EIATTR_MERCURY_ISA_VERSION
	.align		4
        /*0080*/ 	.byte	0x03, 0x5f
        /*0082*/ 	.short	0x0101


	//----- nvinfo : EIATTR_VRC_CTA_INIT_COUNT
	.align		4
        /*0084*/ 	.byte	0x02, 0x4a
	.zero		1
	.zero		1


	//----- nvinfo : EIATTR_EXIT_INSTR_OFFSETS
	.align		4
        /*0088*/ 	.byte	0x04, 0x1c
        /*008a*/ 	.short	(.L_692 - .L_691)


	//   ....[0]....
.L_691:
        /*008c*/ 	.word	0x00000070


	//   ....[1]....
        /*0090*/ 	.word	0x00002340


	//   ....[2]....
        /*0094*/ 	.word	0x00003c20


	//----- nvinfo : EIATTR_CRS_STACK_SIZE
	.align		4
.L_692:
        /*0098*/ 	.byte	0x04, 0x1e
        /*009a*/ 	.short	(.L_694 - .L_693)
.L_693:
        /*009c*/ 	.word	0x00000000


	//----- nvinfo : EIATTR_CBANK_PARAM_SIZE
	.align		4
.L_694:
        /*00a0*/ 	.byte	0x03, 0x19
        /*00a2*/ 	.short	0x0038


	//----- nvinfo : EIATTR_PARAM_CBANK
	.align		4
        /*00a4*/ 	.byte	0x04, 0x0a
        /*00a6*/ 	.short	(.L_696 - .L_695)
	.align		4
.L_695:
        /*00a8*/ 	.word	index@(.nv.constant0._Z9gen_gammaPdS_S_iP17curandStateXORWOWdS_)
        /*00ac*/ 	.short	0x0380
        /*00ae*/ 	.short	0x0038


	//----- nvinfo : EIATTR_SW_WAR
	.align		4
.L_696:
        /*00b0*/ 	.byte	0x04, 0x36
        /*00b2*/ 	.short	(.L_698 - .L_697)
.L_697:
        /*00b4*/ 	.word	0x00000008
.L_698:


//--------------------- .nv.callgraph             --------------------------
	.section	.nv.callgraph,"",@"SHT_CUDA_CALLGRAPH"
	.align	4
	.sectionentsize	8
	.align		4
        /*0000*/ 	.word	0x00000000
	.align		4
        /*0004*/ 	.word	0xffffffff
	.align		4
        /*0008*/ 	.word	0x00000000
	.align		4
        /*000c*/ 	.word	0xfffffffe
	.align		4
        /*0010*/ 	.word	0x00000000
	.align		4
        /*0014*/ 	.word	0xfffffffd
	.align		4
        /*0018*/ 	.word	0x00000000
	.align		4
        /*001c*/ 	.word	0xfffffffc


//--------------------- .nv.constant4             --------------------------
	.section	.nv.constant4,"a",@progbits
	.align	8
	.align		8
.nv.constant4:
        /*0000*/ 	.dword	precalc_xorwow_matrix
	.align		8
        /*0008*/ 	.dword	precalc_xorwow_offset_matrix
	.align		8
        /*0010*/ 	.dword	mrg32k3aM1
	.align		8
        /*0018*/ 	.dword	mrg32k3aM2
	.align		8
        /*0020*/ 	.dword	mrg32k3aM1SubSeq
	.align		8
        /*0028*/ 	.dword	mrg32k3aM2SubSeq
	.align		8
        /*0030*/ 	.dword	mrg32k3aM1Seq
	.align		8
        /*0038*/ 	.dword	mrg32k3aM2Seq
	.align		8
        /*0040*/ 	.dword	_ZN34_INTERNAL_8a041b92_4_k_cu_0fda79ab4cuda3std3__45__cpo5beginE
	.align		8
        /*0048*/ 	.dword	_ZN34_INTERNAL_8a041b92_4_k_cu_0fda79ab4cuda3std3__45__cpo3endE
	.align		8
        /*0050*/ 	.dword	_ZN34_INTERNAL_8a041b92_4_k_cu_0fda79ab4cuda3std3__45__cpo6cbeginE
	.align		8
        /*0058*/ 	.dword	_ZN34_INTERNAL_8a041b92_4_k_cu_0fda79ab4cuda3std3__45__cpo4cendE
	.align		8
        /*0060*/ 	.dword	_ZN34_INTERNAL_8a041b92_4_k_cu_0fda79ab4cuda3std3__45__cpo6rbeginE
	.align		8
        /*0068*/ 	.dword	_ZN34_INTERNAL_8a041b92_4_k_cu_0fda79ab4cuda3std3__45__cpo4rendE
	.align		8
        /*0070*/ 	.dword	_ZN34_INTERNAL_8a041b92_4_k_cu_0fda79ab4cuda3std3__45__cpo7crbeginE
	.align		8
        /*0078*/ 	.dword	_ZN34_INTERNAL_8a041b92_4_k_cu_0fda79ab4cuda3std3__45__cpo5crendE
	.align		8
        /*0080*/ 	.dword	_ZN34_INTERNAL_8a041b92_4_k_cu_0fda79ab4cuda3std3__436_GLOBAL__N__8a041b92_4_k_cu_0fda79ab6ignoreE
	.align		8
        /*0088*/ 	.dword	_ZN34_INTERNAL_8a041b92_4_k_cu_0fda79ab4cuda3std3__419piecewise_constructE
	.align		8
        /*0090*/ 	.dword	_ZN34_INTERNAL_8a041b92_4_k_cu_0fda79ab4cuda3std3__48in_placeE
	.align		8
        /*0098*/ 	.dword	_ZN34_INTERNAL_8a041b92_4_k_cu_0fda79ab4cuda3std3__420unreachable_sentinelE
	.align		8
        /*00a0*/ 	.dword	_ZN34_INTERNAL_8a041b92_4_k_cu_0fda79ab4cuda3std3__47nulloptE
	.align		8
        /*00a8*/ 	.dword	_ZN34_INTERNAL_8a041b92_4_k_cu_0fda79ab4cuda3std3__48unexpectE
	.align		8
        /*00b0*/ 	.dword	_ZN34_INTERNAL_8a041b92_4_k_cu_0fda79ab4cuda3std6ranges3__45__cpo4swapE
	.align		8
        /*00b8*/ 	.dword	_ZN34_INTERNAL_8a041b92_4_k_cu_0fda79ab4cuda3std6ranges3__45__cpo9iter_moveE
	.align		8
        /*00c0*/ 	.dword	_ZN34_INTERNAL_8a041b92_4_k_cu_0fda79ab4cuda3std6ranges3__45__cpo5beginE
	.align		8
        /*00c8*/ 	.dword	_ZN34_INTERNAL_8a041b92_4_k_cu_0fda79ab4cuda3std6ranges3__45__cpo3endE
	.align		8
        /*00d0*/ 	.dword	_ZN34_INTERNAL_8a041b92_4_k_cu_0fda79ab4cuda3std6ranges3__45__cpo6cbeginE
	.align		8
        /*00d8*/ 	.dword	_ZN34_INTERNAL_8a041b92_4_k_cu_0fda79ab4cuda3std6ranges3__45__cpo4cendE
	.align		8
        /*00e0*/ 	.dword	_ZN34_INTERNAL_8a041b92_4_k_cu_0fda79ab4cuda3std6ranges3__45__cpo7advanceE
	.align		8
        /*00e8*/ 	.dword	_ZN34_INTERNAL_8a041b92_4_k_cu_0fda79ab4cuda3std6ranges3__45__cpo9iter_swapE
	.align		8
        /*00f0*/ 	.dword	_ZN34_INTERNAL_8a041b92_4_k_cu_0fda79ab4cuda3std6ranges3__45__cpo4nextE
	.align		8
        /*00f8*/ 	.dword	_ZN34_INTERNAL_8a041b92_4_k_cu_0fda79ab4cuda3std6ranges3__45__cpo4prevE
	.align		8
        /*0100*/ 	.dword	_ZN34_INTERNAL_8a041b92_4_k_cu_0fda79ab4cuda3std6ranges3__45__cpo4dataE
	.align		8
        /*0108*/ 	.dword	_ZN34_INTERNAL_8a041b92_4_k_cu_0fda79ab4cuda3std6ranges3__45__cpo5cdataE
	.align		8
        /*0110*/ 	.dword	_ZN34_INTERNAL_8a041b92_4_k_cu_0fda79ab4cuda3std6ranges3__45__cpo4sizeE
	.align		8
        /*0118*/ 	.dword	_ZN34_INTERNAL_8a041b92_4_k_cu_0fda79ab4cuda3std6ranges3__45__cpo5ssizeE
	.align		8
        /*0120*/ 	.dword	_ZN34_INTERNAL_8a041b92_4_k_cu_0fda79ab4cuda3std6ranges3__45__cpo8distanceE
	.align		8
        /*0128*/ 	.dword	_ZN34_INTERNAL_8a041b92_4_k_cu_0fda79ab6thrust24THRUST_300001_SM_1000_NS8cuda_cub3parE
	.align		8
        /*0130*/ 	.dword	_ZN34_INTERNAL_8a041b92_4_k_cu_0fda79ab6thrust24THRUST_300001_SM_1000_NS8cuda_cub10par_nosyncE
	.align		8
        /*0138*/ 	.dword	_ZN34_INTERNAL_8a041b92_4_k_cu_0fda79ab6thrust24THRUST_300001_SM_1000_NS6system6detail10sequential3seqE
	.align		8
        /*0140*/ 	.dword	_ZN34_INTERNAL_8a041b92_4_k_cu_0fda79ab6thrust24THRUST_300001_SM_1000_NS6system3cpp3parE
	.align		8
        /*0148*/ 	.dword	_ZN34_INTERNAL_8a041b92_4_k_cu_0fda79ab6thrust24THRUST_300001_SM_1000_NS12placeholders2_1E
	.align		8
        /*0150*/ 	.dword	_ZN34_INTERNAL_8a041b92_4_k_cu_0fda79ab6thrust24THRUST_300001_SM_1000_NS12placeholders2_2E
	.align		8
        /*0158*/ 	.dword	_ZN34_INTERNAL_8a041b92_4_k_cu_0fda79ab6thrust24THRUST_300001_SM_1000_NS12placeholders2_3E
	.align		8
        /*0160*/ 	.dword	_ZN34_INTERNAL_8a041b92_4_k_cu_0fda79ab6thrust24THRUST_300001_SM_1000_NS12placeholders2_4E
	.align		8
        /*0168*/ 	.dword	_ZN34_INTERNAL_8a041b92_4_k_cu_0fda79ab6thrust24THRUST_300001_SM_1000_NS12placeholders2_5E
	.align		8
        /*0170*/ 	.dword	_ZN34_INTERNAL_8a041b92_4_k_cu_0fda79ab6thrust24THRUST_300001_SM_1000_NS12placeholders2_6E
	.align		8
        /*0178*/ 	.dword	_ZN34_INTERNAL_8a041b92_4_k_cu_0fda79ab6thrust24THRUST_300001_SM_1000_NS12placeholders2_7E
	.align		8
        /*0180*/ 	.dword	_ZN34_INTERNAL_8a041b92_4_k_cu_0fda79ab6thrust24THRUST_300001_SM_1000_NS12placeholders2_8E
	.align		8
        /*0188*/ 	.dword	_ZN34_INTERNAL_8a041b92_4_k_cu_0fda79ab6thrust24THRUST_300001_SM_1000_NS12placeholders2_9E
	.align		8
        /*0190*/ 	.dword	_ZN34_INTERNAL_8a041b92_4_k_cu_0fda79ab6thrust24THRUST_300001_SM_1000_NS12placeholders3_10E
	.align		8
        /*0198*/ 	.dword	_ZN34_INTERNAL_8a041b92_4_k_cu_0fda79ab6thrust24THRUST_300001_SM_1000_NS3seqE
	.align		8
        /*01a0*/ 	.dword	_ZN34_INTERNAL_8a041b92_4_k_cu_0fda79ab6thrust24THRUST_300001_SM_1000_NS6deviceE
	.align		8
        /*01a8*/ 	.dword	__cudart_sin_cos_coeffs


//--------------------- .nv.constant3             --------------------------
	.section	.nv.constant3,"a",@progbits
	.align	8
.nv.constant3:
	.type		__cr_lgamma_table,@object
	.size		__cr_lgamma_table,(.L_8 - __cr_lgamma_table)
__cr_lgamma_table:
        /*0000*/ 	.byte	0x00, 0x00, 0x00, 0x00, 0x00, 0x00, 0x00, 0x00, 0x00, 0x00, 0x00, 0x00, 0x00, 0x00, 0x00, 0x00
        /*0010*/ 	.byte	0xef, 0x39, 0xfa, 0xfe, 0x42, 0x2e, 0xe6, 0x3f, 0x02, 0x20, 0x2a, 0xfa, 0x0b, 0xab, 0xfc, 0x3f
        /*0020*/ 	.byte	0xf9, 0x2c, 0x92, 0x7c, 0xa7, 0x6c, 0x09, 0x40, 0xc9, 0x79, 0x44, 0x3c, 0x64, 0x26, 0x13, 0x40
        /*0030*/ 	.byte	0xca, 0x01, 0xcf, 0x3a, 0x27, 0x51, 0x1a, 0x40, 0x30, 0xcc, 0x2d, 0xf3, 0xe1, 0x0c, 0x21, 0x40
        /*0040*/ 	.byte	0x0d, 0xb7, 0xfc, 0x82, 0x8e, 0x35, 0x25, 0x40
.L_8:


//--------------------- .text._ZN3cub18CUB_300001_SM_10006detail6reduce28DeviceReduceSingleTileKernelINS2_10policy_hubIdyN4cuda3std3__44plusIdEEE10Policy1000EPdSC_iS9_ddNS7_10__identityEEEvT0_T1_T2_T3_T4_T6_ --------------------------
	.section	.text._ZN3cub18CUB_300001_SM_10006detail6reduce28DeviceReduceSingleTileKernelINS2_10policy_hubIdyN4cuda3std3__44plusIdEEE10Policy1000EPdSC_iS9_ddNS7_10__identityEEEvT0_T1_T2_T3_T4_T6_,"ax",@progbits
	.align	128
        .global         _ZN3cub18CUB_300001_SM_10006detail6reduce28DeviceReduceSingleTileKernelINS2_10policy_hubIdyN4cuda3std3__44plusIdEEE10Policy1000EPdSC_iS9_ddNS7_10__identityEEEvT0_T1_T2_T3_T4_T6_
        .type           _ZN3cub18CUB_300001_SM_10006detail6reduce28DeviceReduceSingleTileKernelINS2_10policy_hubIdyN4cuda3std3__44plusIdEEE10Policy1000EPdSC_iS9_ddNS7_10__identityEEEvT0_T1_T2_T3_T4_T6_,@function
        .size           _ZN3cub18CUB_300001_SM_10006detail6reduce28DeviceReduceSingleTileKernelINS2_10policy_hubIdyN4cuda3std3__44plusIdEEE10Policy1000EPdSC_iS9_ddNS7_10__identityEEEvT0_T1_T2_T3_T4_T6_,(.L_x_891 - _ZN3cub18CUB_300001_SM_10006detail6reduce28DeviceReduceSingleTileKernelINS2_10policy_hubIdyN4cuda3std3__44plusIdEEE10Policy1000EPdSC_iS9_ddNS7_10__identityEEEvT0_T1_T2_T3_T4_T6_)
        .other          _ZN3cub18CUB_300001_SM_10006detail6reduce28DeviceReduceSingleTileKernelINS2_10policy_hubIdyN4cuda3std3__44plusIdEEE10Policy1000EPdSC_iS9_ddNS7_10__identityEEEvT0_T1_T2_T3_T4_T6_,@"STO_CUDA_ENTRY STV_DEFAULT"
_ZN3cub18CUB_300001_SM_10006detail6reduce28DeviceReduceSingleTileKernelINS2_10policy_hubIdyN4cuda3std3__44plusIdEEE10Policy1000EPdSC_iS9_ddNS7_10__identityEEEvT0_T1_T2_T3_T4_T6_:
.text._ZN3cub18CUB_300001_SM_10006detail6reduce28DeviceReduceSingleTileKernelINS2_10policy_hubIdyN4cuda3std3__44plusIdEEE10Policy1000EPdSC_iS9_ddNS7_10__identityEEEvT0_T1_T2_T3_T4_T6_:
[----:B------:R-:W-:Y:S01]  /*0000*/  LDC R1, c[0x0][0x37c] ;  /* 0x0000df00ff017b82 */ /* 0x000fe20000000800 */
[----:B------:R-:W0:Y:S01]  /*0010*/  LDCU UR4, c[0x0][0x390] ;  /* 0x00007200ff0477ac */ /* 0x000e220008000800 */
[----:B------:R-:W1:Y:S01]  /*0020*/  LDCU.64 UR6, c[0x0][0x358] ;  /* 0x00006b00ff0677ac */ /* 0x000e620008000a00 */
[----:B0-----:R-:W-:-:S05]  /*0030*/  IMAD.U32 R4, RZ, RZ, UR4 ;  /* 0x00000004ff047e24 */ /* 0x001fca000f8e00ff */
[----:B------:R-:W-:-:S13]  /*0040*/  ISETP.NE.AND P0, PT, R4, RZ, PT ;  /* 0x000000ff0400720c */ /* 0x000fda0003f05270 */
[----:B-1----:R-:W-:Y:S05]  /*0050*/  @P0 BRA `(.L_x_0) ;  /* 0x00000000001c0947 */ /* 0x002fea0003800000 */
[----:B------:R-:W0:Y:S02]  /*0060*/  S2R R0, SR_TID.X ;  /* 0x0000000000007919 */ /* 0x000e240000002100 */
[----:B0-----:R-:W-:-:S13]  /*0070*/  ISETP.NE.AND P0, PT, R0, RZ, PT ;  /* 0x000000ff0000720c */ /* 0x001fda0003f05270 */
[----:B------:R-:W-:Y:S05]  /*0080*/  @P0 EXIT ;  /* 0x000000000000094d */ /* 0x000fea0003800000 */
[----:B------:R-:W0:Y:S08]  /*0090*/  LDC.64 R2, c[0x0][0x388] ;  /* 0x0000e200ff027b82 */ /* 0x000e300000000a00 */
[----:B------:R-:W0:Y:S02]  /*00a0*/  LDC.64 R4, c[0x0][0x398] ;  /* 0x0000e600ff047b82 */ /* 0x000e240000000a00 */
[----:B0-----:R-:W-:Y:S01]  /*00b0*/  STG.E.64 desc[UR6][R2.64], R4 ;  /* 0x0000000402007986 */ /* 0x001fe2000c101b06 */
[----:B------:R-:W-:Y:S05]  /*00c0*/  EXIT ;  /* 0x000000000000794d */ /* 0x000fea0003800000 */
.L_x_0:
[----:B------:R-:W-:Y:S01]  /*00d0*/  ISETP.GT.AND P0, PT, R4, 0xdff, PT ;  /* 0x00000dff0400780c */ /* 0x000fe20003f04270 */
[----:B------:R-:W-:-:S12]  /*00e0*/  BSSY.RECONVERGENT B0, `(.L_x_1) ;  /* 0x0000242000007945 */ /* 0x000fd80003800200 */
[----:B------:R-:W-:Y:S05]  /*00f0*/  @P0 BRA `(.L_x_2) ;  /* 0x0000001400180947 */ /* 0x000fea0003800000 */
[----:B------:R-:W0:Y:S01]  /*0100*/  S2R R5, SR_TID.X ;  /* 0x0000000000057919 */ /* 0x000e220000002100 */
[----:B------:R-:W-:Y:S01]  /*0110*/  BSSY.RECONVERGENT B1, `(.L_x_3) ;  /* 0x0000009000017945 */ /* 0x000fe20003800200 */
[----:B------:R-:W-:Y:S02]  /*0120*/  CS2R R2, SRZ ;  /* 0x0000000000027805 */ /* 0x000fe4000001ff00 */
[----:B0-----:R-:W-:Y:S01]  /*0130*/  ISETP.GE.AND P0, PT, R5, R4, PT ;  /* 0x000000040500720c */ /* 0x001fe20003f06270 */
[----:B------:R-:W-:-:S12]  /*0140*/  IMAD.MOV.U32 R7, RZ, RZ, R5 ;  /* 0x000000ffff077224 */ /* 0x000fd800078e0005 */
[----:B------:R-:W-:Y:S05]  /*0150*/  @P0 BRA `(.L_x_4) ;  /* 0x0000000000100947 */ /* 0x000fea0003800000 */
[----:B------:R-:W0:Y:S02]  /*0160*/  LDC.64 R2, c[0x0][0x380] ;  /* 0x0000e000ff027b82 */ /* 0x000e240000000a00 */
[----:B0-----:R-:W-:-:S06]  /*0170*/  IMAD.WIDE.U32 R2, R5, 0x8, R2 ;  /* 0x0000000805027825 */ /* 0x001fcc00078e0002 */
[----:B------:R-:W5:Y:S01]  /*0180*/  LDG.E.64.CONSTANT R2, desc[UR6][R2.64] ;  /* 0x0000000602027981 */ /* 0x000f62000c1e9b00 */
[----:B------:R-:W-:-:S07]  /*0190*/  VIADD R7, R5, 0x200 ;  /* 0x0000020005077836 */ /* 0x000fce0000000000 */
.L_x_4:
[----:B------:R-:W-:Y:S05]  /*01a0*/  BSYNC.RECONVERGENT B1 ;  /* 0x0000000000017941 */ /* 0x000fea0003800200 */
.L_x_3:
[----:B------:R-:W-:Y:S01]  /*01b0*/  ISETP.GE.AND P0, PT, R7, R4, PT ;  /* 0x000000040700720c */ /* 0x000fe20003f06270 */
[----:B------:R-:W-:-:S12]  /*01c0*/  BSSY.RECONVERGENT B1, `(.L_x_5) ;  /* 0x0000076000017945 */ /* 0x000fd80003800200 */
[----:B------:R-:W-:Y:S05]  /*01d0*/  @P0 BRA `(.L_x_6) ;  /* 0x0000000400d00947 */ /* 0x000fea0003800000 */
[----:B------:R-:W-:Y:S01]  /*01e0*/  LOP3.LUT R9, RZ, R7, RZ, 0x33, !PT ;  /* 0x00000007ff097212 */ /* 0x000fe200078e33ff */
[----:B------:R-:W-:Y:S04]  /*01f0*/  BSSY.RECONVERGENT B2, `(.L_x_7) ;  /* 0x0000017000027945 */ /* 0x000fe80003800200 */
[----:B------:R-:W-:-:S05]  /*0200*/  IMAD.IADD R0, R9, 0x1, R4 ;  /* 0x0000000109007824 */ /* 0x000fca00078e0204 */
[C---:B------:R-:W-:Y:S02]  /*0210*/  LOP3.LUT R6, R0.reuse, 0x600, RZ, 0xc0, !PT ;  /* 0x0000060000067812 */ /* 0x040fe400078ec0ff */
[----:B------:R-:W-:Y:S02]  /*0220*/  ISETP.GE.U32.AND P0, PT, R0, 0x600, PT ;  /* 0x000006000000780c */ /* 0x000fe40003f06070 */
[----:B------:R-:W-:-:S13]  /*0230*/  ISETP.NE.AND P1, PT, R6, 0x600, PT ;  /* 0x000006000600780c */ /* 0x000fda0003f25270 */
[----:B------:R-:W-:Y:S05]  /*0240*/  @!P1 BRA `(.L_x_8) ;  /* 0x0000000000449947 */ /* 0x000fea0003800000 */
[----:B------:R-:W0:Y:S01]  /*0250*/  LDC.64 R8, c[0x0][0x380] ;  /* 0x0000e000ff087b82 */ /* 0x000e220000000a00 */
[----:B------:R-:W-:-:S04]  /*0260*/  LEA.HI R0, R0, 0x1, RZ, 0x17 ;  /* 0x0000000100007811 */ /* 0x000fc800078fb8ff */
[----:B------:R-:W-:-:S05]  /*0270*/  LOP3.LUT R0, R0, 0x3, RZ, 0xc0, !PT ;  /* 0x0000000300007812 */ /* 0x000fca00078ec0ff */
[----:B------:R-:W-:Y:S02]  /*0280*/  IMAD.MOV R0, RZ, RZ, -R0 ;  /* 0x000000ffff007224 */ /* 0x000fe400078e0a00 */
[----:B0-----:R-:W-:-:S04]  /*0290*/  IMAD.WIDE.U32 R8, R7, 0x8, R8 ;  /* 0x0000000807087825 */ /* 0x001fc800078e0008 */
[----:B------:R-:W-:Y:S02]  /*02a0*/  IMAD.MOV.U32 R6, RZ, RZ, R8 ;  /* 0x000000ffff067224 */ /* 0x000fe400078e0008 */
[----:B------:R-:W-:-:S07]  /*02b0*/  IMAD.MOV.U32 R11, RZ, RZ, R9 ;  /* 0x000000ffff0b7224 */ /* 0x000fce00078e0009 */
.L_x_9:
[----:B------:R-:W-:Y:S02]  /*02c0*/  IMAD.MOV.U32 R8, RZ, RZ, R6 ;  /* 0x000000ffff087224 */ /* 0x000fe400078e0006 */
[----:B------:R-:W-:-:S06]  /*02d0*/  IMAD.MOV.U32 R9, RZ, RZ, R11 ;  /* 0x000000ffff097224 */ /* 0x000fcc00078e000b */
[----:B------:R-:W2:Y:S01]  /*02e0*/  LDG.E.64.CONSTANT R8, desc[UR6][R8.64] ;  /* 0x0000000608087981 */ /* 0x000ea2000c1e9b00 */
[----:B------:R-:W-:Y:S01]  /*02f0*/  VIADD R0, R0, 0x1 ;  /* 0x0000000100007836 */ /* 0x000fe20000000000 */
[----:B------:R-:W-:Y:S01]  /*0300*/  IADD3 R6, P2, PT, R6, 0x1000, RZ ;  /* 0x0000100006067810 */ /* 0x000fe20007f5e0ff */
[----:B------:R-:W-:-:S03]  /*0310*/  VIADD R7, R7, 0x200 ;  /* 0x0000020007077836 */ /* 0x000fc60000000000 */
[----:B------:R-:W-:Y:S01]  /*0320*/  ISETP.NE.AND P1, PT, R0, RZ, PT ;  /* 0x000000ff0000720c */ /* 0x000fe20003f25270 */
[----:B------:R-:W-:Y:S01]  /*0330*/  IMAD.X R11, RZ, RZ, R11, P2 ;  /* 0x000000ffff0b7224 */ /* 0x000fe200010e060b */
[----:B--2--5:R-:W-:-:S11]  /*0340*/  DADD R2, R8, R2 ;  /* 0x0000000008027229 */ /* 0x024fd60000000002 */
[----:B------:R-:W-:Y:S05]  /*0350*/  @P1 BRA `(.L_x_9) ;  /* 0xfffffffc00d81947 */ /* 0x000fea000383ffff */
.L_x_8:
[----:B------:R-:W-:Y:S05]  /*0360*/  BSYNC.RECONVERGENT B2 ;  /* 0x0000000000027941 */ /* 0x000fea0003800200 */
.L_x_7:
[----:B------:R-:W-:Y:S05]  /*0370*/  @!P0 BRA `(.L_x_6) ;  /* 0x0000000400688947 */ /* 0x000fea0003800000 */
[----:B------:R-:W-:Y:S01]  /*0380*/  IMAD.IADD R0, R4, 0x1, -R7 ;  /* 0x0000000104007824 */ /* 0x000fe200078e0a07 */
[----:B------:R-:W-:Y:S01]  /*0390*/  BSSY.RECONVERGENT B2, `(.L_x_10) ;  /* 0x0000031000027945 */ /* 0x000fe20003800200 */
[----:B------:R-:W-:-:S03]  /*03a0*/  PLOP3.LUT P0, PT, PT, PT, PT, 0x80, 0x8 ;  /* 0x000000000008781c */ /* 0x000fc60003f0f070 */
[----:B------:R-:W-:-:S13]  /*03b0*/  ISETP.GT.AND P1, PT, R0, 0x1800, PT ;  /* 0x000018000000780c */ /* 0x000fda0003f24270 */
[----:B------:R-:W-:Y:S05]  /*03c0*/  @!P1 BRA `(.L_x_11) ;  /* 0x0000000000b49947 */ /* 0x000fea0003800000 */
[----:B------:R-:W-:Y:S01]  /*03d0*/  PLOP3.LUT P0, PT, PT, PT, PT, 0x8, 0x80 ;  /* 0x000000000080781c */ /* 0x000fe20003f0e170 */
[----:B------:R-:W-:-:S12]  /*03e0*/  VIADD R0, R4, 0xffffe800 ;  /* 0xffffe80004007836 */ /* 0x000fd80000000000 */
.L_x_12:
[----:B------:R-:W0:Y:S02]  /*03f0*/  LDC.64 R32, c[0x0][0x380] ;  /* 0x0000e000ff207b82 */ /* 0x000e240000000a00 */
[----:B0-----:R-:W-:-:S05]  /*0400*/  IMAD.WIDE R14, R7, 0x8, R32 ;  /* 0x00000008070e7825 */ /* 0x001fca00078e0220 */
[----:B------:R-:W2:Y:S04]  /*0410*/  LDG.E.64.CONSTANT R8, desc[UR6][R14.64] ;  /* 0x000000060e087981 */ /* 0x000ea8000c1e9b00 */
[----:B------:R-:W3:Y:S04]  /*0420*/  LDG.E.64.CONSTANT R10, desc[UR6][R14.64+0x1000] ;  /* 0x001000060e0a7981 */ /* 0x000ee8000c1e9b00 */
[----:B------:R-:W4:Y:S01]  /*0430*/  LDG.E.64.CONSTANT R12, desc[UR6][R14.64+0x2000] ;  /* 0x002000060e0c7981 */ /* 0x000f22000c1e9b00 */
[----:B------:R-:W-:-:S03]  /*0440*/  VIADD R41, R7, 0x800 ;  /* 0x0000080007297836 */ /* 0x000fc60000000000 */
[----:B------:R-:W4:Y:S01]  /*0450*/  LDG.E.64.CONSTANT R30, desc[UR6][R14.64+0x3000] ;  /* 0x003000060e1e7981 */ /* 0x000f22000c1e9b00 */
[----:B------:R-:W-:-:S05]  /*0460*/  IMAD.WIDE R40, R41, 0x8, R32 ;  /* 0x0000000829287825 */ /* 0x000fca00078e0220 */
[----:B------:R-:W4:Y:S04]  /*0470*/  LDG.E.64.CONSTANT R28, desc[UR6][R40.64] ;  /* 0x00000006281c7981 */ /* 0x000f28000c1e9b00 */
[----:B------:R-:W4:Y:S04]  /*0480*/  LDG.E.64.CONSTANT R26, desc[UR6][R40.64+0x1000] ;  /* 0x00100006281a7981 */ /* 0x000f28000c1e9b00 */
        /* <DEDUP_REMOVED lines=12> */
[----:B------:R-:W4:Y:S04]  /*0550*/  LDG.E.64.CONSTANT R34, desc[UR6][R44.64+0x2000] ;  /* 0x002000062c227981 */ /* 0x000f28000c1e9b00 */
[----:B------:R-:W4:Y:S01]  /*0560*/  LDG.E.64.CONSTANT R32, desc[UR6][R44.64+0x3000] ;  /* 0x003000062c207981 */ /* 0x000f22000c1e9b00 */
[----:B------:R-:W-:-:S05]  /*0570*/  VIADD R7, R7, 0x2000 ;  /* 0x0000200007077836 */ /* 0x000fca0000000000 */
[----:B------:R-:W-:Y:S01]  /*0580*/  ISETP.GE.AND P1, PT, R7, R0, PT ;  /* 0x000000000700720c */ /* 0x000fe20003f26270 */
[----:B--2--5:R-:W-:-:S08]  /*0590*/  DADD R8, R8, R2 ;  /* 0x0000000008087229 */ /* 0x024fd00000000002 */
[----:B---3--:R-:W-:-:S08]  /*05a0*/  DADD R8, R8, R10 ;  /* 0x0000000008087229 */ /* 0x008fd0000000000a */
[----:B----4-:R-:W-:-:S08]  /*05b0*/  DADD R8, R8, R12 ;  /* 0x0000000008087229 */ /* 0x010fd0000000000c */
[----:B------:R-:W-:-:S08]  /*05c0*/  DADD R8, R8, R30 ;  /* 0x0000000008087229 */ /* 0x000fd0000000001e */
        /* <DEDUP_REMOVED lines=11> */
[----:B------:R-:W-:Y:S01]  /*0680*/  DADD R2, R8, R32 ;  /* 0x0000000008027229 */ /* 0x000fe20000000020 */
[----:B------:R-:W-:Y:S10]  /*0690*/  @!P1 BRA `(.L_x_12) ;  /* 0xfffffffc00549947 */ /* 0x000ff4000383ffff */
.L_x_11:
[----:B------:R-:W-:Y:S05]  /*06a0*/  BSYNC.RECONVERGENT B2 ;  /* 0x0000000000027941 */ /* 0x000fea0003800200 */
.L_x_10:
[----:B------:R-:W-:Y:S01]  /*06b0*/  IMAD.IADD R0, R4, 0x1, -R7 ;  /* 0x0000000104007824 */ /* 0x000fe200078e0a07 */
[----:B------:R-:W-:Y:S04]  /*06c0*/  BSSY.RECONVERGENT B2, `(.L_x_13) ;  /* 0x0000019000027945 */ /* 0x000fe80003800200 */
[----:B------:R-:W-:-:S13]  /*06d0*/  ISETP.GT.AND P1, PT, R0, 0x800, PT ;  /* 0x000008000000780c */ /* 0x000fda0003f24270 */
[----:B------:R-:W-:Y:S05]  /*06e0*/  @!P1 BRA `(.L_x_14) ;  /* 0x0000000000589947 */ /* 0x000fea0003800000 */
        /* <DEDUP_REMOVED lines=12> */
[----:B------:R-:W-:Y:S01]  /*07b0*/  PLOP3.LUT P0, PT, PT, PT, PT, 0x8, 0x80 ;  /* 0x000000000080781c */ /* 0x000fe20003f0e170 */
[----:B------:R-:W-:Y:S01]  /*07c0*/  VIADD R7, R7, 0x1000 ;  /* 0x0000100007077836 */ /* 0x000fe20000000000 */
[----:B--2--5:R-:W-:-:S08]  /*07d0*/  DADD R10, R2, R10 ;  /* 0x00000000020a7229 */ /* 0x024fd0000000000a */
[----:B---3--:R-:W-:-:S08]  /*07e0*/  DADD R10, R10, R12 ;  /* 0x000000000a0a7229 */ /* 0x008fd0000000000c */
[----:B----4-:R-:W-:-:S08]  /*07f0*/  DADD R10, R10, R14 ;  /* 0x000000000a0a7229 */ /* 0x010fd0000000000e */
[----:B------:R-:W-:-:S08]  /*0800*/  DADD R10, R10, R16 ;  /* 0x000000000a0a7229 */ /* 0x000fd00000000010 */
[----:B------:R-:W-:-:S08]  /*0810*/  DADD R10, R10, R20 ;  /* 0x000000000a0a7229 */ /* 0x000fd00000000014 */
[----:B------:R-:W-:-:S08]  /*0820*/  DADD R10, R10, R22 ;  /* 0x000000000a0a7229 */ /* 0x000fd00000000016 */
[----:B------:R-:W-:-:S08]  /*0830*/  DADD R10, R10, R24 ;  /* 0x000000000a0a7229 */ /* 0x000fd00000000018 */
[----:B------:R-:W-:-:S11]  /*0840*/  DADD R2, R10, R26 ;  /* 0x000000000a027229 */ /* 0x000fd6000000001a */
.L_x_14:
[----:B------:R-:W-:Y:S05]  /*0850*/  BSYNC.RECONVERGENT B2 ;  /* 0x0000000000027941 */ /* 0x000fea0003800200 */
.L_x_13:
[----:B------:R-:W-:-:S13]  /*0860*/  ISETP.LT.OR P0, PT, R7, R4, P0 ;  /* 0x000000040700720c */ /* 0x000fda0000701670 */
[----:B------:R-:W-:Y:S05]  /*0870*/  @!P0 BRA `(.L_x_6) ;  /* 0x0000000000288947 */ /* 0x000fea0003800000 */
[----:B------:R-:W0:Y:S02]  /*0880*/  LDC.64 R8, c[0x0][0x380] ;  /* 0x0000e000ff087b82 */ /* 0x000e240000000a00 */
[----:B0-----:R-:W-:-:S05]  /*0890*/  IMAD.WIDE R6, R7, 0x8, R8 ;  /* 0x0000000807067825 */ /* 0x001fca00078e0208 */
[----:B------:R-:W2:Y:S04]  /*08a0*/  LDG.E.64.CONSTANT R8, desc[UR6][R6.64] ;  /* 0x0000000606087981 */ /* 0x000ea8000c1e9b00 */
[----:B------:R-:W3:Y:S04]  /*08b0*/  LDG.E.64.CONSTANT R10, desc[UR6][R6.64+0x1000] ;  /* 0x00100006060a7981 */ /* 0x000ee8000c1e9b00 */
[----:B------:R-:W4:Y:S04]  /*08c0*/  LDG.E.64.CONSTANT R12, desc[UR6][R6.64+0x2000] ;  /* 0x00200006060c7981 */ /* 0x000f28000c1e9b00 */
[----:B------:R-:W4:Y:S01]  /*08d0*/  LDG.E.64.CONSTANT R14, desc[UR6][R6.64+0x3000] ;  /* 0x00300006060e7981 */ /* 0x000f22000c1e9b00 */
[----:B--2--5:R-:W-:-:S08]  /*08e0*/  DADD R8, R2, R8 ;  /* 0x0000000002087229 */ /* 0x024fd00000000008 */
[----:B---3--:R-:W-:-:S08]  /*08f0*/  DADD R8, R8, R10 ;  /* 0x0000000008087229 */ /* 0x008fd0000000000a */
[----:B----4-:R-:W-:-:S08]  /*0900*/  DADD R8, R8, R12 ;  /* 0x0000000008087229 */ /* 0x010fd0000000000c */
[----:B------:R-:W-:-:S11]  /*0910*/  DADD R2, R8, R14 ;  /* 0x0000000008027229 */ /* 0x000fd6000000000e */
.L_x_6:
[----:B------:R-:W-:Y:S05]  /*0920*/  BSYNC.RECONVERGENT B1 ;  /* 0x0000000000017941 */ /* 0x000fea0003800200 */
.L_x_5:
[----:B------:R-:W-:-:S13]  /*0930*/  ISETP.GE.AND P0, PT, R4, 0x200, PT ;  /* 0x000002000400780c */ /* 0x000fda0003f06270 */
[----:B------:R-:W-:Y:S05]  /*0940*/  @!P0 BRA `(.L_x_15) ;  /* 0x0000000400148947 */ /* 0x000fea0003800000 */
[----:B------:R-:W0:Y:S01]  /*0950*/  S2R R12, SR_LANEID ;  /* 0x00000000000c7919 */ /* 0x000e220000000000 */
[----:B-----5:R-:W-:Y:S04]  /*0960*/  SHFL.DOWN PT, R6, R2, 0x1, 0x1f ;  /* 0x08201f0002067f89 */ /* 0x020fe800000e0000 */
[----:B------:R-:W1:Y:S02]  /*0970*/  SHFL.DOWN PT, R7, R3, 0x1, 0x1f ;  /* 0x08201f0003077f89 */ /* 0x000e6400000e0000 */
[----:B-1----:R-:W-:Y:S01]  /*0980*/  DADD R6, R6, R2 ;  /* 0x0000000006067229 */ /* 0x002fe20000000002 */
[C---:B0-----:R-:W-:Y:S02]  /*0990*/  ISETP.GT.AND P0, PT, R12.reuse, 0x1e, PT ;  /* 0x0000001e0c00780c */ /* 0x041fe40003f04270 */
[----:B------:R-:W-:-:S07]  /*09a0*/  ISETP.NE.AND P1, PT, R12, RZ, PT ;  /* 0x000000ff0c00720c */ /* 0x000fce0003f25270 */
[----:B------:R-:W-:Y:S02]  /*09b0*/  FSEL R8, R2, R6, P0 ;  /* 0x0000000602087208 */ /* 0x000fe40000000000 */
[----:B------:R-:W-:Y:S02]  /*09c0*/  FSEL R9, R3, R7, P0 ;  /* 0x0000000703097208 */ /* 0x000fe40000000000 */
[----:B------:R-:W-:Y:S01]  /*09d0*/  ISETP.GT.AND P0, PT, R12, 0x1d, PT ;  /* 0x0000001d0c00780c */ /* 0x000fe20003f04270 */
[----:B------:R-:W-:Y:S01]  /*09e0*/  SHFL.DOWN PT, R6, R8, 0x2, 0x1f ;  /* 0x08401f0008067f89 */ /* 0x000fe200000e0000 */
[----:B------:R-:W-:Y:S02]  /*09f0*/  @!P1 MOV R4, 0x400 ;  /* 0x0000040000049802 */ /* 0x000fe40000000f00 */
[----:B------:R-:W-:Y:S01]  /*0a00*/  @!P1 SHF.R.U32.HI R0, RZ, 0x2, R5 ;  /* 0x00000002ff009819 */ /* 0x000fe20000011605 */
[----:B------:R-:W0:Y:S03]  /*0a10*/  SHFL.DOWN PT, R7, R9, 0x2, 0x1f ;  /* 0x08401f0009077f89 */ /* 0x000e2600000e0000 */
[----:B------:R-:W-:Y:S01]  /*0a20*/  @!P1 LOP3.LUT R0, R0, 0xf8, RZ, 0xc0, !PT ;  /* 0x000000f800009812 */ /* 0x000fe200078ec0ff */
[----:B0-----:R-:W-:-:S10]  /*0a30*/  DADD R6, R6, R8 ;  /* 0x0000000006067229 */ /* 0x001fd40000000008 */
[----:B------:R-:W-:Y:S02]  /*0a40*/  FSEL R6, R8, R6, P0 ;  /* 0x0000000608067208 */ /* 0x000fe40000000000 */
[----:B------:R-:W-:Y:S02]  /*0a50*/  FSEL R7, R9, R7, P0 ;  /* 0x0000000709077208 */ /* 0x000fe40000000000 */
[----:B------:R-:W-:Y:S01]  /*0a60*/  ISETP.GT.AND P0, PT, R12, 0x1b, PT ;  /* 0x0000001b0c00780c */ /* 0x000fe20003f04270 */
[----:B------:R-:W-:Y:S04]  /*0a70*/  SHFL.DOWN PT, R2, R6, 0x4, 0x1f ;  /* 0x08801f0006027f89 */ /* 0x000fe800000e0000 */
[----:B------:R-:W0:Y:S01]  /*0a80*/  SHFL.DOWN PT, R3, R7, 0x4, 0x1f ;  /* 0x08801f0007037f89 */ /* 0x000e2200000e0000 */
[----:B------:R-:W1:Y:S01]  /*0a90*/  @!P1 S2R R9, SR_CgaCtaId ;  /* 0x0000000000099919 */ /* 0x000e620000008800 */
[----:B0-----:R-:W-:-:S10]  /*0aa0*/  DADD R2, R2, R6 ;  /* 0x0000000002027229 */ /* 0x001fd40000000006 */
[----:B------:R-:W-:Y:S02]  /*0ab0*/  FSEL R10, R6, R2, P0 ;  /* 0x00000002060a7208 */ /* 0x000fe40000000000 */
[----:B------:R-:W-:Y:S02]  /*0ac0*/  FSEL R11, R7, R3, P0 ;  /* 0x00000003070b7208 */ /* 0x000fe40000000000 */
[----:B------:R-:W-:Y:S01]  /*0ad0*/  ISETP.GT.AND P0, PT, R12, 0x17, PT ;  /* 0x000000170c00780c */ /* 0x000fe20003f04270 */
[----:B------:R-:W-:Y:S04]  /*0ae0*/  SHFL.DOWN PT, R2, R10, 0x8, 0x1f ;  /* 0x09001f000a027f89 */ /* 0x000fe800000e0000 */
[----:B------:R-:W0:Y:S02]  /*0af0*/  SHFL.DOWN PT, R3, R11, 0x8, 0x1f ;  /* 0x09001f000b037f89 */ /* 0x000e2400000e0000 */
[----:B0-----:R-:W-:-:S10]  /*0b00*/  DADD R2, R2, R10 ;  /* 0x0000000002027229 */ /* 0x001fd4000000000a */
[----:B------:R-:W-:Y:S02]  /*0b10*/  FSEL R6, R10, R2, P0 ;  /* 0x000000020a067208 */ /* 0x000fe40000000000 */
[----:B------:R-:W-:Y:S02]  /*0b20*/  FSEL R7, R11, R3, P0 ;  /* 0x000000030b077208 */ /* 0x000fe40000000000 */
[----:B-1----:R-:W-:Y:S01]  /*0b30*/  @!P1 LEA R11, R9, R4, 0x18 ;  /* 0x00000004090b9211 */ /* 0x002fe200078ec0ff */
[----:B------:R-:W-:Y:S01]  /*0b40*/  SHFL.DOWN PT, R2, R6, 0x10, 0x1f ;  /* 0x0a001f0006027f89 */ /* 0x000fe200000e0000 */
[----:B------:R-:W-:-:S03]  /*0b50*/  ISETP.NE.AND P0, PT, R5, RZ, PT ;  /* 0x000000ff0500720c */ /* 0x000fc60003f05270 */
[----:B------:R-:W0:Y:S01]  /*0b60*/  SHFL.DOWN PT, R3, R7, 0x10, 0x1f ;  /* 0x0a001f0007037f89 */ /* 0x000e2200000e0000 */
[----:B------:R-:W-:Y:S01]  /*0b70*/  @!P1 IMAD.IADD R11, R0, 0x1, R11 ;  /* 0x00000001000b9824 */ /* 0x000fe200078e020b */
[----:B0-----:R-:W-:-:S07]  /*0b80*/  DADD R8, R2, R6 ;  /* 0x0000000002087229 */ /* 0x001fce0000000006 */
[----:B------:R1:W-:Y:S01]  /*0b90*/  @!P1 STS.64 [R11+0x10], R8 ;  /* 0x000010080b009388 */ /* 0x0003e20000000a00 */
[----:B------:R-:W-:Y:S01]  /*0ba0*/  BAR.SYNC.DEFER_BLOCKING 0x0 ;  /* 0x0000000000007b1d */ /* 0x000fe20000010000 */
[----:B------:R-:W-:-:S04]  /*0bb0*/  ISETP.GT.AND P1, PT, R12, 0xf, PT ;  /* 0x0000000f0c00780c */ /* 0x000fc80003f24270 */
[----:B------:R-:W-:Y:S02]  /*0bc0*/  FSEL R2, R6, R8, P1 ;  /* 0x0000000806027208 */ /* 0x000fe40000800000 */
[----:B------:R-:W-:Y:S01]  /*0bd0*/  FSEL R3, R7, R9, P1 ;  /* 0x0000000907037208 */ /* 0x000fe20000800000 */
[----:B------:R-:W-:Y:S06]  /*0be0*/  @P0 BRA `(.L_x_16) ;  /* 0x0000001800440947 */ /* 0x000fec0003800000 */
[----:B------:R-:W0:Y:S01]  /*0bf0*/  S2UR UR5, SR_CgaCtaId ;  /* 0x00000000000579c3 */ /* 0x000e220000008800 */
[----:B------:R-:W-:Y:S02]  /*0c00*/  UMOV UR4, 0x400 ;  /* 0x0000040000047882 */ /* 0x000fe40000000000 */
[----:B0-----:R-:W-:-:S09]  /*0c10*/  ULEA UR4, UR5, UR4, 0x18 ;  /* 0x0000000405047291 */ /* 0x001fd2000f8ec0ff */
[----:B------:R-:W0:Y:S04]  /*0c20*/  LDS.64 R4, [UR4+0x18] ;  /* 0x00001804ff047984 */ /* 0x000e280008000a00 */
[----:B-1----:R-:W1:Y:S04]  /*0c30*/  LDS.128 R8, [UR4+0x20] ;  /* 0x00002004ff087984 */ /* 0x002e680008000c00 */
[----:B------:R-:W2:Y:S01]  /*0c40*/  LDS.128 R12, [UR4+0x30] ;  /* 0x00003004ff0c7984 */ /* 0x000ea20008000c00 */
[----:B0-----:R-:W-:-:S03]  /*0c50*/  DADD R2, R2, R4 ;  /* 0x0000000002027229 */ /* 0x001fc60000000004 */
[----:B------:R-:W0:Y:S05]  /*0c60*/  LDS.128 R4, [UR4+0x40] ;  /* 0x00004004ff047984 */ /* 0x000e2a0008000c00 */
[----:B-1----:R-:W-:-:S08]  /*0c70*/  DADD R2, R2, R8 ;  /* 0x0000000002027229 */ /* 0x002fd00000000008 */
[----:B------:R-:W-:Y:S01]  /*0c80*/  DADD R2, R2, R10 ;  /* 0x0000000002027229 */ /* 0x000fe2000000000a */
[----:B------:R-:W1:Y:S07]  /*0c90*/  LDS.128 R8, [UR4+0x50] ;  /* 0x00005004ff087984 */ /* 0x000e6e0008000c00 */
[----:B--2---:R-:W-:-:S08]  /*0ca0*/  DADD R2, R2, R12 ;  /* 0x0000000002027229 */ /* 0x004fd0000000000c */
[----:B------:R-:W-:Y:S01]  /*0cb0*/  DADD R2, R2, R14 ;  /* 0x0000000002027229 */ /* 0x000fe2000000000e */
[----:B------:R-:W2:Y:S07]  /*0cc0*/  LDS.128 R12, [UR4+0x60] ;  /* 0x00006004ff0c7984 */ /* 0x000eae0008000c00 */
[----:B0-----:R-:W-:-:S08]  /*0cd0*/  DADD R2, R2, R4 ;  /* 0x0000000002027229 */ /* 0x001fd00000000004 */
[----:B------:R-:W-:Y:S01]  /*0ce0*/  DADD R2, R2, R6 ;  /* 0x0000000002027229 */ /* 0x000fe20000000006 */
[----:B------:R-:W0:Y:S07]  /*0cf0*/  LDS.128 R4, [UR4+0x70] ;  /* 0x00007004ff047984 */ /* 0x000e2e0008000c00 */
[----:B-1----:R-:W-:-:S08]  /*0d00*/  DADD R2, R2, R8 ;  /* 0x0000000002027229 */ /* 0x002fd00000000008 */
[----:B------:R-:W-:Y:S01]  /*0d10*/  DADD R2, R2, R10 ;  /* 0x0000000002027229 */ /* 0x000fe2000000000a */
[----:B------:R-:W1:Y:S07]  /*0d20*/  LDS.128 R8, [UR4+0x80] ;  /* 0x00008004ff087984 */ /* 0x000e6e0008000c00 */
[----:B--2---:R-:W-:-:S08]  /*0d30*/  DADD R2, R2, R12 ;  /* 0x0000000002027229 */ /* 0x004fd0000000000c */
[----:B------:R-:W-:-:S08]  /*0d40*/  DADD R2, R2, R14 ;  /* 0x0000000002027229 */ /* 0x000fd0000000000e */
[----:B0-----:R-:W-:-:S08]  /*0d50*/  DADD R2, R2, R4 ;  /* 0x0000000002027229 */ /* 0x001fd00000000004 */
[----:B------:R-:W-:-:S08]  /*0d60*/  DADD R2, R2, R6 ;  /* 0x0000000002027229 */ /* 0x000fd00000000006 */
[----:B-1----:R-:W-:-:S08]  /*0d70*/  DADD R2, R2, R8 ;  /* 0x0000000002027229 */ /* 0x002fd00000000008 */
[----:B------:R-:W-:Y:S01]  /*0d80*/  DADD R2, R2, R10 ;  /* 0x0000000002027229 */ /* 0x000fe2000000000a */
[----:B------:R-:W-:Y:S10]  /*0d90*/  BRA `(.L_x_16) ;  /* 0x0000001400d87947 */ /* 0x000ff40003800000 */
.L_x_15:
[----:B------:R-:W-:Y:S01]  /*0da0*/  LOP3.LUT R0, R5, 0x3e0, RZ, 0xc0, !PT ;  /* 0x000003e005007812 */ /* 0x000fe200078ec0ff */
[----:B------:R-:W0:Y:S03]  /*0db0*/  S2R R10, SR_LANEID ;  /* 0x00000000000a7919 */ /* 0x000e260000000000 */
[----:B------:R-:W-:Y:S01]  /*0dc0*/  LOP3.LUT R9, RZ, R0, RZ, 0x33, !PT ;  /* 0x00000000ff097212 */ /* 0x000fe200078e33ff */
[----:B------:R-:W-:-:S04]  /*0dd0*/  VIADD R7, R0, 0x20 ;  /* 0x0000002000077836 */ /* 0x000fc80000000000 */
[----:B------:R-:W-:Y:S01]  /*0de0*/  IMAD.IADD R9, R9, 0x1, R4 ;  /* 0x0000000109097824 */ /* 0x000fe200078e0204 */
[----:B------:R-:W-:-:S04]  /*0df0*/  ISETP.GT.AND P0, PT, R7, R4, PT ;  /* 0x000000040700720c */ /* 0x000fc80003f04270 */
[----:B------:R-:W-:-:S05]  /*0e00*/  SEL R11, R9, 0x1f, P0 ;  /* 0x0000001f090b7807 */ /* 0x000fca0000000000 */
[----:B-----5:R-:W-:Y:S04]  /*0e10*/  SHFL.DOWN PT, R6, R2, 0x1, R11 ;  /* 0x0820000002067989 */ /* 0x020fe800000e000b */
[----:B------:R-:W1:Y:S01]  /*0e20*/  SHFL.DOWN PT, R7, R3, 0x1, R11 ;  /* 0x0820000003077989 */ /* 0x000e6200000e000b */
[C---:B0-----:R-:W-:Y:S01]  /*0e30*/  ISETP.GE.AND P0, PT, R10.reuse, R11, PT ;  /* 0x0000000b0a00720c */ /* 0x041fe20003f06270 */
[C---:B------:R-:W-:Y:S01]  /*0e40*/  VIADD R0, R10.reuse, 0x2 ;  /* 0x000000020a007836 */ /* 0x040fe20000000000 */
[----:B------:R-:W-:Y:S01]  /*0e50*/  ISETP.NE.AND P1, PT, R10, RZ, PT ;  /* 0x000000ff0a00720c */ /* 0x000fe20003f25270 */
[----:B-1----:R-:W-:-:S12]  /*0e60*/  DADD R6, R6, R2 ;  /* 0x0000000006067229 */ /* 0x002fd80000000002 */
[----:B------:R-:W0:Y:S01]  /*0e70*/  @!P1 S2R R12, SR_CgaCtaId ;  /* 0x00000000000c9919 */ /* 0x000e220000008800 */
[----:B------:R-:W-:Y:S02]  /*0e80*/  FSEL R8, R6, R2, !P0 ;  /* 0x0000000206087208 */ /* 0x000fe40004000000 */
[----:B------:R-:W-:Y:S02]  /*0e90*/  FSEL R9, R7, R3, !P0 ;  /* 0x0000000307097208 */ /* 0x000fe40004000000 */
[----:B------:R-:W-:Y:S01]  /*0ea0*/  ISETP.GT.AND P0, PT, R0, R11, PT ;  /* 0x0000000b0000720c */ /* 0x000fe20003f04270 */
[----:B------:R-:W-:Y:S01]  /*0eb0*/  SHFL.DOWN PT, R6, R8, 0x2, R11 ;  /* 0x0840000008067989 */ /* 0x000fe200000e000b */
[----:B------:R-:W-:-:S03]  /*0ec0*/  VIADD R0, R10, 0x4 ;  /* 0x000000040a007836 */ /* 0x000fc60000000000 */
[----:B------:R-:W1:Y:S02]  /*0ed0*/  SHFL.DOWN PT, R7, R9, 0x2, R11 ;  /* 0x0840000009077989 */ /* 0x000e6400000e000b */
[----:B-1----:R-:W-:-:S10]  /*0ee0*/  DADD R6, R6, R8 ;  /* 0x0000000006067229 */ /* 0x002fd40000000008 */
[----:B------:R-:W-:Y:S02]  /*0ef0*/  FSEL R6, R8, R6, P0 ;  /* 0x0000000608067208 */ /* 0x000fe40000000000 */
[----:B------:R-:W-:Y:S02]  /*0f00*/  FSEL R7, R9, R7, P0 ;  /* 0x0000000709077208 */ /* 0x000fe40000000000 */
        /* <DEDUP_REMOVED lines=16> */
[----:B------:R-:W-:Y:S02]  /*1010*/  @!P1 MOV R9, 0x400 ;  /* 0x0000040000099802 */ /* 0x000fe40000000f00 */
[----:B------:R-:W-:Y:S01]  /*1020*/  @!P1 SHF.R.U32.HI R8, RZ, 0x2, R5 ;  /* 0x00000002ff089819 */ /* 0x000fe20000011605 */
[----:B------:R-:W1:Y:S01]  /*1030*/  SHFL.DOWN PT, R3, R7, 0x10, R11 ;  /* 0x0a00000007037989 */ /* 0x000e6200000e000b */
[----:B0-----:R-:W-:-:S02]  /*1040*/  @!P1 LEA R9, R12, R9, 0x18 ;  /* 0x000000090c099211 */ /* 0x001fc400078ec0ff */
[----:B------:R-:W-:-:S05]  /*1050*/  @!P1 LOP3.LUT R8, R8, 0xf8, RZ, 0xc0, !PT ;  /* 0x000000f808089812 */ /* 0x000fca00078ec0ff */
[----:B------:R-:W-:Y:S01]  /*1060*/  @!P1 IMAD.IADD R9, R8, 0x1, R9 ;  /* 0x0000000108099824 */ /* 0x000fe200078e0209 */
[----:B-1----:R-:W-:-:S10]  /*1070*/  DADD R2, R2, R6 ;  /* 0x0000000002027229 */ /* 0x002fd40000000006 */
[----:B------:R-:W-:Y:S02]  /*1080*/  FSEL R2, R6, R2, P0 ;  /* 0x0000000206027208 */ /* 0x000fe40000000000 */
[----:B------:R-:W-:Y:S02]  /*1090*/  FSEL R3, R7, R3, P0 ;  /* 0x0000000307037208 */ /* 0x000fe40000000000 */
[----:B------:R-:W-:-:S03]  /*10a0*/  ISETP.NE.AND P0, PT, R5, RZ, PT ;  /* 0x000000ff0500720c */ /* 0x000fc60003f05270 */
[----:B------:R0:W-:Y:S01]  /*10b0*/  @!P1 STS.64 [R9+0x10], R2 ;  /* 0x0000100209009388 */ /* 0x0001e20000000a00 */
[----:B------:R-:W-:Y:S09]  /*10c0*/  BAR.SYNC.DEFER_BLOCKING 0x0 ;  /* 0x0000000000007b1d */ /* 0x000ff20000010000 */
[----:B------:R-:W-:Y:S05]  /*10d0*/  @P0 BRA `(.L_x_16) ;  /* 0x0000001400080947 */ /* 0x000fea0003800000 */
[----:B------:R-:W1:Y:S01]  /*10e0*/  S2UR UR5, SR_CgaCtaId ;  /* 0x00000000000579c3 */ /* 0x000e620000008800 */
[----:B------:R-:W-:Y:S01]  /*10f0*/  UMOV UR4, 0x400 ;  /* 0x0000040000047882 */ /* 0x000fe20000000000 */
[----:B------:R-:W-:Y:S01]  /*1100*/  ISETP.GT.AND P1, PT, R4, 0x20, PT ;  /* 0x000000200400780c */ /* 0x000fe20003f24270 */
[----:B-1----:R-:W-:-:S09]  /*1110*/  ULEA UR4, UR5, UR4, 0x18 ;  /* 0x0000000405047291 */ /* 0x002fd2000f8ec0ff */
[----:B------:R-:W1:Y:S04]  /*1120*/  LDS.64 R6, [UR4+0x18] ;  /* 0x00001804ff067984 */ /* 0x000e680008000a00 */
[----:B------:R-:W2:Y:S04]  /*1130*/  LDS.128 R12, [UR4+0x20] ;  /* 0x00002004ff0c7984 */ /* 0x000ea80008000c00 */
[----:B0-----:R-:W0:Y:S01]  /*1140*/  LDS.128 R8, [UR4+0x30] ;  /* 0x00003004ff087984 */ /* 0x001e220008000c00 */
[----:B-1----:R-:W-:-:S10]  /*1150*/  DADD R6, R2, R6 ;  /* 0x0000000002067229 */ /* 0x002fd40000000006 */
[----:B------:R-:W-:Y:S02]  /*1160*/  FSEL R2, R6, R2, P1 ;  /* 0x0000000206027208 */ /* 0x000fe40000800000 */
[----:B------:R-:W-:Y:S02]  /*1170*/  FSEL R3, R7, R3, P1 ;  /* 0x0000000307037208 */ /* 0x000fe40000800000 */
[----:B------:R-:W-:-:S04]  /*1180*/  ISETP.GT.AND P1, PT, R4, 0x40, PT ;  /* 0x000000400400780c */ /* 0x000fc80003f24270 */
[----:B--2---:R-:W-:-:S10]  /*1190*/  DADD R12, R12, R2 ;  /* 0x000000000c0c7229 */ /* 0x004fd40000000002 */
[----:B------:R-:W-:Y:S02]  /*11a0*/  FSEL R2, R12, R2, P1 ;  /* 0x000000020c027208 */ /* 0x000fe40000800000 */
[----:B------:R-:W-:Y:S02]  /*11b0*/  FSEL R3, R13, R3, P1 ;  /* 0x000000030d037208 */ /* 0x000fe40000800000 */
[----:B------:R-:W-:-:S04]  /*11c0*/  ISETP.GT.AND P1, PT, R4, 0x60, PT ;  /* 0x000000600400780c */ /* 0x000fc80003f24270 */
[----:B------:R-:W-:-:S10]  /*11d0*/  DADD R14, R2, R14 ;  /* 0x00000000020e7229 */ /* 0x000fd4000000000e */
[----:B------:R-:W-:Y:S02]  /*11e0*/  FSEL R2, R14, R2, P1 ;  /* 0x000000020e027208 */ /* 0x000fe40000800000 */
[----:B------:R-:W-:Y:S02]  /*11f0*/  FSEL R3, R15, R3, P1 ;  /* 0x000000030f037208 */ /* 0x000fe40000800000 */
[----:B------:R-:W1:Y:S01]  /*1200*/  LDS.128 R12, [UR4+0x40] ;  /* 0x00004004ff0c7984 */ /* 0x000e620008000c00 */
[----:B------:R-:W-:-:S03]  /*1210*/  ISETP.GT.AND P1, PT, R4, 0x80, PT ;  /* 0x000000800400780c */ /* 0x000fc60003f24270 */
[----:B0-----:R-:W-:-:S10]  /*1220*/  DADD R8, R8, R2 ;  /* 0x0000000008087229 */ /* 0x001fd40000000002 */
[----:B------:R-:W-:Y:S02]  /*1230*/  FSEL R2, R8, R2, P1 ;  /* 0x0000000208027208 */ /* 0x000fe40000800000 */
[----:B------:R-:W-:Y:S02]  /*1240*/  FSEL R3, R9, R3, P1 ;  /* 0x0000000309037208 */ /* 0x000fe40000800000 */
[----:B------:R-:W-:-:S04]  /*1250*/  ISETP.GT.AND P1, PT, R4, 0xa0, PT ;  /* 0x000000a00400780c */ /* 0x000fc80003f24270 */
[----:B------:R-:W-:-:S10]  /*1260*/  DADD R10, R2, R10 ;  /* 0x00000000020a7229 */ /* 0x000fd4000000000a */
[----:B------:R-:W-:Y:S02]  /*1270*/  FSEL R2, R10, R2, P1 ;  /* 0x000000020a027208 */ /* 0x000fe40000800000 */
[----:B------:R-:W-:Y:S02]  /*1280*/  FSEL R3, R11, R3, P1 ;  /* 0x000000030b037208 */ /* 0x000fe40000800000 */
[----:B------:R-:W0:Y:S01]  /*1290*/  LDS.128 R8, [UR4+0x50] ;  /* 0x00005004ff087984 */ /* 0x000e220008000c00 */
[----:B------:R-:W-:-:S03]  /*12a0*/  ISETP.GT.AND P1, PT, R4, 0xc0, PT ;  /* 0x000000c00400780c */ /* 0x000fc60003f24270 */
[----:B-1----:R-:W-:-:S10]  /*12b0*/  DADD R12, R12, R2 ;  /* 0x000000000c0c7229 */ /* 0x002fd40000000002 */
        /* <DEDUP_REMOVED lines=33> */
[----:B------:R-:W-:-:S04]  /*14d0*/  ISETP.GT.AND P1, PT, R4, 0x1c0, PT ;  /* 0x000001c00400780c */ /* 0x000fc80003f24270 */
[----:B-1----:R-:W-:-:S10]  /*14e0*/  DADD R12, R12, R2 ;  /* 0x000000000c0c7229 */ /* 0x002fd40000000002 */
[----:B------:R-:W-:Y:S02]  /*14f0*/  FSEL R2, R12, R2, P1 ;  /* 0x000000020c027208 */ /* 0x000fe40000800000 */
[----:B------:R-:W-:Y:S02]  /*1500*/  FSEL R3, R13, R3, P1 ;  /* 0x000000030d037208 */ /* 0x000fe40000800000 */
[----:B------:R-:W-:-:S04]  /*1510*/  ISETP.GT.AND P1, PT, R4, 0x1e0, PT ;  /* 0x000001e00400780c */ /* 0x000fc80003f24270 */
[----:B------:R-:W-:-:S10]  /*1520*/  DADD R14, R2, R14 ;  /* 0x00000000020e7229 */ /* 0x000fd4000000000e */
[----:B------:R-:W-:Y:S02]  /*1530*/  FSEL R2, R14, R2, P1 ;  /* 0x000000020e027208 */ /* 0x000fe40000800000 */
[----:B------:R-:W-:Y:S01]  /*1540*/  FSEL R3, R15, R3, P1 ;  /* 0x000000030f037208 */ /* 0x000fe20000800000 */
[----:B------:R-:W-:Y:S06]  /*1550*/  BRA `(.L_x_16) ;  /* 0x0000000c00e87947 */ /* 0x000fec0003800000 */
.L_x_2:
[----:B------:R-:W0:Y:S01]  /*1560*/  S2R R41, SR_TID.X ;  /* 0x0000000000297919 */ /* 0x000e220000002100 */
[----:B------:R-:W1:Y:S02]  /*1570*/  LDCU.64 UR4, c[0x0][0x380] ;  /* 0x00007000ff0477ac */ /* 0x000e640008000a00 */
[----:B-1----:R-:W-:Y:S02]  /*1580*/  IMAD.U32 R2, RZ, RZ, UR4 ;  /* 0x00000004ff027e24 */ /* 0x002fe4000f8e00ff */
[----:B------:R-:W-:Y:S02]  /*1590*/  IMAD.U32 R3, RZ, RZ, UR5 ;  /* 0x00000005ff037e24 */ /* 0x000fe4000f8e00ff */
[----:B0-----:R-:W-:-:S05]  /*15a0*/  IMAD.WIDE.U32 R18, R41, 0x8, R2 ;  /* 0x0000000829127825 */ /* 0x001fca00078e0002 */
[----:B------:R-:W2:Y:S04]  /*15b0*/  LDG.E.64.CONSTANT R20, desc[UR6][R18.64] ;  /* 0x0000000612147981 */ /* 0x000ea8000c1e9b00 */
[----:B------:R-:W2:Y:S04]  /*15c0*/  LDG.E.64.CONSTANT R6, desc[UR6][R18.64+0x1000] ;  /* 0x0010000612067981 */ /* 0x000ea8000c1e9b00 */
[----:B------:R-:W3:Y:S04]  /*15d0*/  LDG.E.64.CONSTANT R8, desc[UR6][R18.64+0x2000] ;  /* 0x0020000612087981 */ /* 0x000ee8000c1e9b00 */
[----:B------:R-:W4:Y:S04]  /*15e0*/  LDG.E.64.CONSTANT R10, desc[UR6][R18.64+0x3000] ;  /* 0x00300006120a7981 */ /* 0x000f28000c1e9b00 */
[----:B------:R-:W5:Y:S04]  /*15f0*/  LDG.E.64.CONSTANT R12, desc[UR6][R18.64+0x4000] ;  /* 0x00400006120c7981 */ /* 0x000f68000c1e9b00 */
[----:B------:R-:W5:Y:S04]  /*1600*/  LDG.E.64.CONSTANT R14, desc[UR6][R18.64+0x5000] ;  /* 0x00500006120e7981 */ /* 0x000f68000c1e9b00 */
[----:B------:R-:W5:Y:S01]  /*1610*/  LDG.E.64.CONSTANT R16, desc[UR6][R18.64+0x6000] ;  /* 0x0060000612107981 */ /* 0x000f62000c1e9b00 */
[----:B------:R-:W-:Y:S01]  /*1620*/  ISETP.GE.U32.AND P0, PT, R4, 0x1c00, PT ;  /* 0x00001c000400780c */ /* 0x000fe20003f06070 */
[----:B------:R-:W-:Y:S01]  /*1630*/  UMOV UR4, 0xe00 ;  /* 0x00000e0000047882 */ /* 0x000fe20000000000 */
[----:B--2---:R-:W-:-:S08]  /*1640*/  DADD R6, R20, R6 ;  /* 0x0000000014067229 */ /* 0x004fd00000000006 */
[----:B---3--:R-:W-:-:S08]  /*1650*/  DADD R6, R8, R6 ;  /* 0x0000000008067229 */ /* 0x008fd00000000006 */
[----:B----4-:R-:W-:-:S08]  /*1660*/  DADD R6, R10, R6 ;  /* 0x000000000a067229 */ /* 0x010fd00000000006 */
[----:B-----5:R-:W-:-:S08]  /*1670*/  DADD R6, R12, R6 ;  /* 0x000000000c067229 */ /* 0x020fd00000000006 */
[----:B------:R-:W-:-:S08]  /*1680*/  DADD R6, R14, R6 ;  /* 0x000000000e067229 */ /* 0x000fd00000000006 */
[----:B------:R-:W-:Y:S01]  /*1690*/  DADD R6, R16, R6 ;  /* 0x0000000010067229 */ /* 0x000fe20000000006 */
[----:B------:R-:W-:Y:S10]  /*16a0*/  @!P0 BRA `(.L_x_17) ;  /* 0x00000000006c8947 */ /* 0x000ff40003800000 */
[----:B------:R-:W0:Y:S01]  /*16b0*/  LDC R22, c[0x0][0x390] ;  /* 0x0000e400ff167b82 */ /* 0x000e220000000800 */
[----:B------:R-:W-:Y:S01]  /*16c0*/  VIADD R23, R4, 0xfffff200 ;  /* 0xfffff20004177836 */ /* 0x000fe20000000000 */
[----:B------:R-:W-:-:S06]  /*16d0*/  UMOV UR4, 0xe00 ;  /* 0x00000e0000047882 */ /* 0x000fcc0000000000 */
[----:B------:R-:W1:Y:S02]  /*16e0*/  LDC.64 R2, c[0x0][0x380] ;  /* 0x0000e000ff027b82 */ /* 0x000e640000000a00 */
.L_x_19:
[----:B------:R-:W-:-:S04]  /*16f0*/  VIADD R9, R41, UR4 ;  /* 0x0000000429097c36 */ /* 0x000fc80008000000 */
[----:B-1----:R-:W-:-:S05]  /*1700*/  IMAD.WIDE.U32 R8, R9, 0x8, R2 ;  /* 0x0000000809087825 */ /* 0x002fca00078e0002 */
[----:B------:R-:W2:Y:S04]  /*1710*/  LDG.E.64.CONSTANT R4, desc[UR6][R8.64] ;  /* 0x0000000608047981 */ /* 0x000ea8000c1e9b00 */
[----:B------:R-:W3:Y:S04]  /*1720*/  LDG.E.64.CONSTANT R10, desc[UR6][R8.64+0x1000] ;  /* 0x00100006080a7981 */ /* 0x000ee8000c1e9b00 */
[----:B------:R-:W4:Y:S04]  /*1730*/  LDG.E.64.CONSTANT R12, desc[UR6][R8.64+0x2000] ;  /* 0x00200006080c7981 */ /* 0x000f28000c1e9b00 */
[----:B------:R-:W5:Y:S04]  /*1740*/  LDG.E.64.CONSTANT R14, desc[UR6][R8.64+0x3000] ;  /* 0x00300006080e7981 */ /* 0x000f68000c1e9b00 */
[----:B------:R-:W5:Y:S04]  /*1750*/  LDG.E.64.CONSTANT R16, desc[UR6][R8.64+0x4000] ;  /* 0x0040000608107981 */ /* 0x000f68000c1e9b00 */
[----:B------:R-:W5:Y:S04]  /*1760*/  LDG.E.64.CONSTANT R18, desc[UR6][R8.64+0x5000] ;  /* 0x0050000608127981 */ /* 0x000f68000c1e9b00 */
[----:B------:R-:W5:Y:S01]  /*1770*/  LDG.E.64.CONSTANT R20, desc[UR6][R8.64+0x6000] ;  /* 0x0060000608147981 */ /* 0x000f62000c1e9b00 */
[----:B--2---:R-:W-:-:S08]  /*1780*/  DADD R4, R4, R6 ;  /* 0x0000000004047229 */ /* 0x004fd00000000006 */
[----:B---3--:R-:W-:-:S08]  /*1790*/  DADD R4, R10, R4 ;  /* 0x000000000a047229 */ /* 0x008fd00000000004 */
[----:B----4-:R-:W-:-:S08]  /*17a0*/  DADD R4, R12, R4 ;  /* 0x000000000c047229 */ /* 0x010fd00000000004 */
[----:B-----5:R-:W-:-:S08]  /*17b0*/  DADD R4, R14, R4 ;  /* 0x000000000e047229 */ /* 0x020fd00000000004 */
[----:B------:R-:W-:Y:S01]  /*17c0*/  DADD R16, R16, R4 ;  /* 0x0000000010107229 */ /* 0x000fe20000000004 */
[----:B0-----:R-:W-:-:S04]  /*17d0*/  IMAD.MOV.U32 R4, RZ, RZ, R22 ;  /* 0x000000ffff047224 */ /* 0x001fc800078e0016 */
[----:B------:R-:W-:-:S03]  /*17e0*/  VIADD R0, R4, -UR4 ;  /* 0x8000000404007c36 */ /* 0x000fc60008000000 */
[----:B------:R-:W-:Y:S02]  /*17f0*/  DADD R16, R18, R16 ;  /* 0x0000000012107229 */ /* 0x000fe40000000010 */
[----:B------:R-:W-:-:S06]  /*1800*/  ISETP.GE.AND P0, PT, R0, 0xe00, PT ;  /* 0x00000e000000780c */ /* 0x000fcc0003f06270 */
[----:B------:R-:W-:-:S07]  /*1810*/  DADD R6, R20, R16 ;  /* 0x0000000014067229 */ /* 0x000fce0000000010 */
[----:B------:R-:W-:Y:S05]  /*1820*/  @!P0 BRA `(.L_x_18) ;  /* 0x00000008001c8947 */ /* 0x000fea0003800000 */
[----:B------:R-:W-:-:S06]  /*1830*/  UIADD3 UR4, UPT, UPT, UR4, 0xe00, URZ ;  /* 0x00000e0004047890 */ /* 0x000fcc000fffe0ff */
[----:B------:R-:W-:-:S13]  /*1840*/  ISETP.LT.AND P0, PT, R23, UR4, PT ;  /* 0x0000000417007c0c */ /* 0x000fda000bf01270 */
[----:B------:R-:W-:Y:S05]  /*1850*/  @!P0 BRA `(.L_x_19) ;  /* 0xfffffffc00a48947 */ /* 0x000fea000383ffff */
.L_x_17:
[----:B------:R-:W-:-:S13]  /*1860*/  ISETP.LE.AND P0, PT, R4, UR4, PT ;  /* 0x0000000404007c0c */ /* 0x000fda000bf03270 */
[----:B------:R-:W-:Y:S05]  /*1870*/  @P0 BRA `(.L_x_18) ;  /* 0x0000000800080947 */ /* 0x000fea0003800000 */
[----:B------:R-:W-:Y:S01]  /*1880*/  VIADD R0, R4, -UR4 ;  /* 0x8000000404007c36 */ /* 0x000fe20008000000 */
[----:B------:R-:W-:Y:S04]  /*1890*/  BSSY.RECONVERGENT B1, `(.L_x_18) ;  /* 0x0000080000017945 */ /* 0x000fe80003800200 */
[----:B------:R-:W-:-:S13]  /*18a0*/  ISETP.GE.AND P0, PT, R41, R0, PT ;  /* 0x000000002900720c */ /* 0x000fda0003f06270 */
[----:B------:R-:W-:Y:S05]  /*18b0*/  @P0 BRA `(.L_x_20) ;  /* 0x0000000400f40947 */ /* 0x000fea0003800000 */
[----:B------:R-:W-:Y:S01]  /*18c0*/  LOP3.LUT R5, RZ, R41, RZ, 0x33, !PT ;  /* 0x00000029ff057212 */ /* 0x000fe200078e33ff */
[----:B------:R-:W-:Y:S01]  /*18d0*/  BSSY.RECONVERGENT B2, `(.L_x_21) ;  /* 0x0000014000027945 */ /* 0x000fe20003800200 */
[----:B------:R-:W-:Y:S02]  /*18e0*/  IMAD.MOV.U32 R45, RZ, RZ, R41 ;  /* 0x000000ffff2d7224 */ /* 0x000fe400078e0029 */
[----:B------:R-:W-:-:S04]  /*18f0*/  IADD3 R4, PT, PT, R4, -UR4, R5 ;  /* 0x8000000404047c10 */ /* 0x000fc8000fffe005 */
[C---:B------:R-:W-:Y:S02]  /*1900*/  LOP3.LUT R5, R4.reuse, 0x600, RZ, 0xc0, !PT ;  /* 0x0000060004057812 */ /* 0x040fe400078ec0ff */
[----:B------:R-:W-:Y:S02]  /*1910*/  ISETP.GE.U32.AND P1, PT, R4, 0x600, PT ;  /* 0x000006000400780c */ /* 0x000fe40003f26070 */
[----:B------:R-:W-:-:S13]  /*1920*/  ISETP.NE.AND P0, PT, R5, 0x600, PT ;  /* 0x000006000500780c */ /* 0x000fda0003f05270 */
[----:B------:R-:W-:Y:S05]  /*1930*/  @!P0 BRA `(.L_x_22) ;  /* 0x0000000000348947 */ /* 0x000fea0003800000 */
[----:B------:R-:W-:Y:S01]  /*1940*/  LEA.HI R4, R4, 0x1, RZ, 0x17 ;  /* 0x0000000104047811 */ /* 0x000fe200078fb8ff */
[----:B------:R-:W-:Y:S02]  /*1950*/  VIADD R9, R41, UR4 ;  /* 0x0000000429097c36 */ /* 0x000fe40008000000 */
[----:B------:R-:W-:Y:S01]  /*1960*/  IMAD.MOV.U32 R45, RZ, RZ, R41 ;  /* 0x000000ffff2d7224 */ /* 0x000fe200078e0029 */
[----:B------:R-:W-:-:S05]  /*1970*/  LOP3.LUT R4, R4, 0x3, RZ, 0xc0, !PT ;  /* 0x0000000304047812 */ /* 0x000fca00078ec0ff */
[----:B------:R-:W-:-:S07]  /*1980*/  IMAD.MOV R8, RZ, RZ, -R4 ;  /* 0x000000ffff087224 */ /* 0x000fce00078e0a04 */
.L_x_23:
[----:B------:R-:W-:-:S06]  /*1990*/  IMAD.WIDE.U32 R4, R9, 0x8, R2 ;  /* 0x0000000809047825 */ /* 0x000fcc00078e0002 */
[----:B------:R-:W2:Y:S01]  /*19a0*/  LDG.E.64.CONSTANT R4, desc[UR6][R4.64] ;  /* 0x0000000604047981 */ /* 0x000ea2000c1e9b00 */
[----:B------:R-:W-:Y:S02]  /*19b0*/  VIADD R8, R8, 0x1 ;  /* 0x0000000108087836 */ /* 0x000fe40000000000 */
[----:B------:R-:W-:Y:S02]  /*19c0*/  VIADD R45, R45, 0x200 ;  /* 0x000002002d2d7836 */ /* 0x000fe40000000000 */
[----:B------:R-:W-:Y:S01]  /*19d0*/  VIADD R9, R9, 0x200 ;  /* 0x0000020009097836 */ /* 0x000fe20000000000 */
[----:B------:R-:W-:Y:S01]  /*19e0*/  ISETP.NE.AND P0, PT, R8, RZ, PT ;  /* 0x000000ff0800720c */ /* 0x000fe20003f05270 */
[----:B--2---:R-:W-:-:S12]  /*19f0*/  DADD R6, R4, R6 ;  /* 0x0000000004067229 */ /* 0x004fd80000000006 */
[----:B------:R-:W-:Y:S05]  /*1a00*/  @P0 BRA `(.L_x_23) ;  /* 0xfffffffc00e00947 */ /* 0x000fea000383ffff */
.L_x_22:
[----:B------:R-:W-:Y:S05]  /*1a10*/  BSYNC.RECONVERGENT B2 ;  /* 0x0000000000027941 */ /* 0x000fea0003800200 */
.L_x_21:
[----:B------:R-:W-:Y:S05]  /*1a20*/  @!P1 BRA `(.L_x_20) ;  /* 0x0000000400989947 */ /* 0x000fea0003800000 */
[----:B------:R-:W0:Y:S01]  /*1a30*/  LDCU.64 UR8, c[0x0][0x380] ;  /* 0x00007000ff0877ac */ /* 0x000e220008000a00 */
[----:B------:R-:W-:Y:S01]  /*1a40*/  IMAD.IADD R9, R0, 0x1, -R45 ;  /* 0x0000000100097824 */ /* 0x000fe200078e0a2d */
[C---:B------:R-:W-:Y:S01]  /*1a50*/  IADD3 R5, P0, PT, R45.reuse, UR4, RZ ;  /* 0x000000042d057c10 */ /* 0x040fe2000ff1e0ff */
[----:B------:R-:W-:Y:S01]  /*1a60*/  BSSY.RECONVERGENT B2, `(.L_x_24) ;  /* 0x0000039000027945 */ /* 0x000fe20003800200 */
[----:B------:R-:W-:Y:S02]  /*1a70*/  VIADD R43, R45, UR4 ;  /* 0x000000042d2b7c36 */ /* 0x000fe40008000000 */
[----:B------:R-:W-:Y:S01]  /*1a80*/  ISETP.GT.AND P1, PT, R9, 0x1800, PT ;  /* 0x000018000900780c */ /* 0x000fe20003f24270 */
[----:B------:R-:W-:Y:S01]  /*1a90*/  IMAD.X R8, RZ, RZ, RZ, P0 ;  /* 0x000000ffff087224 */ /* 0x000fe200000e06ff */
[----:B0-----:R-:W-:-:S04]  /*1aa0*/  LEA R4, P0, R5, UR8, 0x3 ;  /* 0x0000000805047c11 */ /* 0x001fc8000f8018ff */
[----:B------:R-:W-:Y:S02]  /*1ab0*/  LEA.HI.X R5, R5, UR9, R8, 0x3, P0 ;  /* 0x0000000905057c11 */ /* 0x000fe400080f1c08 */
[----:B------:R-:W-:-:S05]  /*1ac0*/  IADD3 R4, P0, PT, R4, 0x2000, RZ ;  /* 0x0000200004047810 */ /* 0x000fca0007f1e0ff */
[----:B------:R-:W-:Y:S01]  /*1ad0*/  IMAD.X R5, RZ, RZ, R5, P0 ;  /* 0x000000ffff057224 */ /* 0x000fe200000e0605 */
[----:B------:R-:W-:Y:S01]  /*1ae0*/  PLOP3.LUT P0, PT, PT, PT, PT, 0x80, 0x8 ;  /* 0x000000000008781c */ /* 0x000fe20003f0f070 */
[----:B------:R-:W-:-:S12]  /*1af0*/  @!P1 BRA `(.L_x_25) ;  /* 0x0000000000bc9947 */ /* 0x000fd80003800000 */
[----:B------:R-:W-:Y:S01]  /*1b00*/  PLOP3.LUT P0, PT, PT, PT, PT, 0x8, 0x80 ;  /* 0x000000000080781c */ /* 0x000fe20003f0e170 */
[----:B------:R-:W-:-:S12]  /*1b10*/  VIADD R40, R0, 0xffffe800 ;  /* 0xffffe80000287836 */ /* 0x000fd80000000000 */
.L_x_26:
[C---:B------:R-:W-:Y:S01]  /*1b20*/  IMAD.WIDE.U32 R38, R43.reuse, 0x8, R2 ;  /* 0x000000082b267825 */ /* 0x040fe200078e0002 */
[----:B------:R-:W2:Y:S04]  /*1b30*/  LDG.E.64.CONSTANT R8, desc[UR6][R4.64+-0x1000] ;  /* 0xfff0000604087981 */ /* 0x000ea8000c1e9b00 */
[----:B------:R-:W3:Y:S04]  /*1b40*/  LDG.E.64.CONSTANT R10, desc[UR6][R4.64] ;  /* 0x00000006040a7981 */ /* 0x000ee8000c1e9b00 */
[----:B------:R-:W4:Y:S01]  /*1b50*/  LDG.E.64.CONSTANT R38, desc[UR6][R38.64] ;  /* 0x0000000626267981 */ /* 0x000f22000c1e9b00 */
[----:B------:R-:W-:-:S03]  /*1b60*/  VIADD R15, R43, 0x800 ;  /* 0x000008002b0f7836 */ /* 0x000fc60000000000 */
[----:B------:R-:W5:Y:S01]  /*1b70*/  LDG.E.64.CONSTANT R12, desc[UR6][R4.64+0x1000] ;  /* 0x00100006040c7981 */ /* 0x000f62000c1e9b00 */
[----:B------:R-:W-:-:S03]  /*1b80*/  IMAD.WIDE.U32 R14, R15, 0x8, R2 ;  /* 0x000000080f0e7825 */ /* 0x000fc600078e0002 */
[----:B------:R-:W5:Y:S04]  /*1b90*/  LDG.E.64.CONSTANT R16, desc[UR6][R4.64+0x3000] ;  /* 0x0030000604107981 */ /* 0x000f68000c1e9b00 */
[----:B------:R-:W5:Y:S04]  /*1ba0*/  LDG.E.64.CONSTANT R14, desc[UR6][R14.64] ;  /* 0x000000060e0e7981 */ /* 0x000f68000c1e9b00 */
[----:B------:R-:W5:Y:S01]  /*1bb0*/  LDG.E.64.CONSTANT R18, desc[UR6][R4.64+0x4000] ;  /* 0x0040000604127981 */ /* 0x000f62000c1e9b00 */
        /* <DEDUP_REMOVED lines=11> */
[----:B------:R-:W5:Y:S04]  /*1c70*/  LDG.E.64.CONSTANT R34, desc[UR6][R4.64+0xc000] ;  /* 0x00c0000604227981 */ /* 0x000f68000c1e9b00 */
[----:B------:R0:W5:Y:S01]  /*1c80*/  LDG.E.64.CONSTANT R36, desc[UR6][R4.64+0xd000] ;  /* 0x00d0000604247981 */ /* 0x000162000c1e9b00 */
[----:B------:R-:W-:-:S05]  /*1c90*/  VIADD R45, R45, 0x2000 ;  /* 0x000020002d2d7836 */ /* 0x000fca0000000000 */
[----:B------:R-:W-:Y:S02]  /*1ca0*/  ISETP.GE.AND P1, PT, R45, R40, PT ;  /* 0x000000282d00720c */ /* 0x000fe40003f26270 */
[----:B0-----:R-:W-:Y:S01]  /*1cb0*/  IADD3 R4, P2, PT, R4, 0x10000, RZ ;  /* 0x0001000004047810 */ /* 0x001fe20007f5e0ff */
[----:B------:R-:W-:-:S04]  /*1cc0*/  VIADD R43, R43, 0x2000 ;  /* 0x000020002b2b7836 */ /* 0x000fc80000000000 */
[----:B------:R-:W-:Y:S01]  /*1cd0*/  IMAD.X R5, RZ, RZ, R5, P2 ;  /* 0x000000ffff057224 */ /* 0x000fe200010e0605 */
[----:B----4-:R-:W-:-:S08]  /*1ce0*/  DADD R38, R38, R6 ;  /* 0x0000000026267229 */ /* 0x010fd00000000006 */
[----:B--2---:R-:W-:-:S08]  /*1cf0*/  DADD R8, R38, R8 ;  /* 0x0000000026087229 */ /* 0x004fd00000000008 */
[----:B---3--:R-:W-:-:S08]  /*1d00*/  DADD R8, R8, R10 ;  /* 0x0000000008087229 */ /* 0x008fd0000000000a */
[----:B-----5:R-:W-:-:S08]  /*1d10*/  DADD R8, R8, R12 ;  /* 0x0000000008087229 */ /* 0x020fd0000000000c */
        /* <DEDUP_REMOVED lines=13> */
.L_x_25:
[----:B------:R-:W-:Y:S05]  /*1df0*/  BSYNC.RECONVERGENT B2 ;  /* 0x0000000000027941 */ /* 0x000fea0003800200 */
.L_x_24:
[----:B------:R-:W-:Y:S01]  /*1e00*/  IMAD.IADD R8, R0, 0x1, -R45 ;  /* 0x0000000100087824 */ /* 0x000fe200078e0a2d */
[----:B------:R-:W-:Y:S04]  /*1e10*/  BSSY.RECONVERGENT B2, `(.L_x_27) ;  /* 0x000001c000027945 */ /* 0x000fe80003800200 */
[----:B------:R-:W-:-:S13]  /*1e20*/  ISETP.GT.AND P1, PT, R8, 0x800, PT ;  /* 0x000008000800780c */ /* 0x000fda0003f24270 */
[----:B------:R-:W-:Y:S05]  /*1e30*/  @!P1 BRA `(.L_x_28) ;  /* 0x0000000000649947 */ /* 0x000fea0003800000 */
        /* <DEDUP_REMOVED lines=9> */
[----:B------:R-:W5:Y:S04]  /*1ed0*/  LDG.E.64.CONSTANT R22, desc[UR6][R4.64+0x4000] ;  /* 0x0040000604167981 */ /* 0x000f68000c1e9b00 */
[----:B------:R0:W5:Y:S01]  /*1ee0*/  LDG.E.64.CONSTANT R8, desc[UR6][R4.64+0x5000] ;  /* 0x0050000604087981 */ /* 0x000162000c1e9b00 */
[----:B------:R-:W-:Y:S01]  /*1ef0*/  PLOP3.LUT P0, PT, PT, PT, PT, 0x8, 0x80 ;  /* 0x000000000080781c */ /* 0x000fe20003f0e170 */
[----:B------:R-:W-:-:S02]  /*1f00*/  VIADD R45, R45, 0x1000 ;  /* 0x000010002d2d7836 */ /* 0x000fc40000000000 */
[----:B------:R-:W-:Y:S01]  /*1f10*/  VIADD R43, R43, 0x1000 ;  /* 0x000010002b2b7836 */ /* 0x000fe20000000000 */
[----:B----4-:R-:W-:-:S08]  /*1f20*/  DADD R6, R6, R10 ;  /* 0x0000000006067229 */ /* 0x010fd0000000000a */
[----:B--2---:R-:W-:-:S08]  /*1f30*/  DADD R6, R6, R12 ;  /* 0x0000000006067229 */ /* 0x004fd0000000000c */
[----:B---3--:R-:W-:-:S08]  /*1f40*/  DADD R6, R6, R14 ;  /* 0x0000000006067229 */ /* 0x008fd0000000000e */
[----:B-----5:R-:W-:-:S08]  /*1f50*/  DADD R6, R6, R16 ;  /* 0x0000000006067229 */ /* 0x020fd00000000010 */
[----:B------:R-:W-:-:S08]  /*1f60*/  DADD R6, R6, R18 ;  /* 0x0000000006067229 */ /* 0x000fd00000000012 */
[----:B------:R-:W-:Y:S01]  /*1f70*/  DADD R6, R6, R20 ;  /* 0x0000000006067229 */ /* 0x000fe20000000014 */
[----:B------:R-:W-:-:S07]  /*1f80*/  IADD3 R10, P1, PT, R4, 0x8000, RZ ;  /* 0x00008000040a7810 */ /* 0x000fce0007f3e0ff */
[----:B------:R-:W-:Y:S01]  /*1f90*/  DADD R6, R6, R22 ;  /* 0x0000000006067229 */ /* 0x000fe20000000016 */
[----:B0-----:R-:W-:Y:S02]  /*1fa0*/  IMAD.X R5, RZ, RZ, R5, P1 ;  /* 0x000000ffff057224 */ /* 0x001fe400008e0605 */
[----:B------:R-:W-:-:S05]  /*1fb0*/  IMAD.MOV.U32 R4, RZ, RZ, R10 ;  /* 0x000000ffff047224 */ /* 0x000fca00078e000a */
[----:B------:R-:W-:-:S11]  /*1fc0*/  DADD R6, R6, R8 ;  /* 0x0000000006067229 */ /* 0x000fd60000000008 */
.L_x_28:
[----:B------:R-:W-:Y:S05]  /*1fd0*/  BSYNC.RECONVERGENT B2 ;  /* 0x0000000000027941 */ /* 0x000fea0003800200 */
.L_x_27:
[----:B------:R-:W-:-:S13]  /*1fe0*/  ISETP.LT.OR P0, PT, R45, R0, P0 ;  /* 0x000000002d00720c */ /* 0x000fda0000701670 */
[----:B------:R-:W-:Y:S05]  /*1ff0*/  @!P0 BRA `(.L_x_20) ;  /* 0x0000000000248947 */ /* 0x000fea0003800000 */
[----:B------:R-:W-:Y:S01]  /*2000*/  IMAD.WIDE.U32 R2, R43, 0x8, R2 ;  /* 0x000000082b027825 */ /* 0x000fe200078e0002 */
[----:B------:R-:W2:Y:S04]  /*2010*/  LDG.E.64.CONSTANT R8, desc[UR6][R4.64+-0x1000] ;  /* 0xfff0000604087981 */ /* 0x000ea8000c1e9b00 */
[----:B------:R-:W3:Y:S04]  /*2020*/  LDG.E.64.CONSTANT R10, desc[UR6][R4.64] ;  /* 0x00000006040a7981 */ /* 0x000ee8000c1e9b00 */
[----:B------:R-:W4:Y:S04]  /*2030*/  LDG.E.64.CONSTANT R2, desc[UR6][R2.64] ;  /* 0x0000000602027981 */ /* 0x000f28000c1e9b00 */
[----:B------:R-:W5:Y:S01]  /*2040*/  LDG.E.64.CONSTANT R12, desc[UR6][R4.64+0x1000] ;  /* 0x00100006040c7981 */ /* 0x000f62000c1e9b00 */
[----:B----4-:R-:W-:-:S08]  /*2050*/  DADD R6, R6, R2 ;  /* 0x0000000006067229 */ /* 0x010fd00000000002 */
[----:B--2---:R-:W-:-:S08]  /*2060*/  DADD R6, R6, R8 ;  /* 0x0000000006067229 */ /* 0x004fd00000000008 */
[----:B---3--:R-:W-:-:S08]  /*2070*/  DADD R6, R6, R10 ;  /* 0x0000000006067229 */ /* 0x008fd0000000000a */
[----:B-----5:R-:W-:-:S11]  /*2080*/  DADD R6, R6, R12 ;  /* 0x0000000006067229 */ /* 0x020fd6000000000c */
.L_x_20:
[----:B------:R-:W-:Y:S05]  /*2090*/  BSYNC.RECONVERGENT B1 ;  /* 0x0000000000017941 */ /* 0x000fea0003800200 */
.L_x_18:
[----:B------:R-:W0:Y:S01]  /*20a0*/  S2R R0, SR_LANEID ;  /* 0x0000000000007919 */ /* 0x000e220000000000 */
[----:B------:R-:W-:Y:S04]  /*20b0*/  SHFL.DOWN PT, R2, R6, 0x1, 0x1f ;  /* 0x08201f0006027f89 */ /* 0x000fe800000e0000 */
[----:B------:R-:W1:Y:S02]  /*20c0*/  SHFL.DOWN PT, R3, R7, 0x1, 0x1f ;  /* 0x08201f0007037f89 */ /* 0x000e6400000e0000 */
[----:B-1----:R-:W-:Y:S01]  /*20d0*/  DADD R2, R2, R6 ;  /* 0x0000000002027229 */ /* 0x002fe20000000006 */
[C---:B0-----:R-:W-:Y:S02]  /*20e0*/  ISETP.GT.AND P0, PT, R0.reuse, 0x1e, PT ;  /* 0x0000001e0000780c */ /* 0x041fe40003f04270 */
[----:B------:R-:W-:-:S07]  /*20f0*/  ISETP.NE.AND P1, PT, R0, RZ, PT ;  /* 0x000000ff0000720c */ /* 0x000fce0003f25270 */
        /* <DEDUP_REMOVED lines=15> */
[----:B------:R-:W-:Y:S01]  /*21f0*/  ISETP.GT.AND P0, PT, R0, 0x17, PT ;  /* 0x000000170000780c */ /* 0x000fe20003f04270 */
[----:B------:R-:W-:Y:S01]  /*2200*/  SHFL.DOWN PT, R2, R6, 0x8, 0x1f ;  /* 0x09001f0006027f89 */ /* 0x000fe200000e0000 */
[----:B------:R-:W-:-:S03]  /*2210*/  @!P1 MOV R8, 0x400 ;  /* 0x0000040000089802 */ /* 0x000fc60000000f00 */
[----:B------:R-:W0:Y:S01]  /*2220*/  SHFL.DOWN PT, R3, R7, 0x8, 0x1f ;  /* 0x09001f0007037f89 */ /* 0x000e2200000e0000 */
[----:B-1----:R-:W-:Y:S01]  /*2230*/  @!P1 LEA R11, R11, R8, 0x18 ;  /* 0x000000080b0b9211 */ /* 0x002fe200078ec0ff */
[----:B0-----:R-:W-:-:S10]  /*2240*/  DADD R2, R2, R6 ;  /* 0x0000000002027229 */ /* 0x001fd40000000006 */
[----:B------:R-:W-:Y:S02]  /*2250*/  FSEL R4, R6, R2, P0 ;  /* 0x0000000206047208 */ /* 0x000fe40000000000 */
[----:B------:R-:W-:Y:S02]  /*2260*/  FSEL R5, R7, R3, P0 ;  /* 0x0000000307057208 */ /* 0x000fe40000000000 */
[----:B------:R-:W-:Y:S01]  /*2270*/  @!P1 SHF.R.U32.HI R6, RZ, 0x2, R41 ;  /* 0x00000002ff069819 */ /* 0x000fe20000011629 */
[----:B------:R-:W-:Y:S01]  /*2280*/  SHFL.DOWN PT, R2, R4, 0x10, 0x1f ;  /* 0x0a001f0004027f89 */ /* 0x000fe200000e0000 */
[----:B------:R-:W-:Y:S02]  /*2290*/  ISETP.NE.AND P0, PT, R41, RZ, PT ;  /* 0x000000ff2900720c */ /* 0x000fe40003f05270 */
[----:B------:R-:W-:Y:S01]  /*22a0*/  @!P1 LOP3.LUT R6, R6, 0xf8, RZ, 0xc0, !PT ;  /* 0x000000f806069812 */ /* 0x000fe200078ec0ff */
[----:B------:R-:W0:Y:S04]  /*22b0*/  SHFL.DOWN PT, R3, R5, 0x10, 0x1f ;  /* 0x0a001f0005037f89 */ /* 0x000e2800000e0000 */
[----:B------:R-:W-:Y:S01]  /*22c0*/  @!P1 IMAD.IADD R11, R6, 0x1, R11 ;  /* 0x00000001060b9824 */ /* 0x000fe200078e020b */
[----:B0-----:R-:W-:-:S07]  /*22d0*/  DADD R2, R2, R4 ;  /* 0x0000000002027229 */ /* 0x001fce0000000004 */
[----:B------:R0:W-:Y:S01]  /*22e0*/  @!P1 STS.64 [R11+0x10], R2 ;  /* 0x000010020b009388 */ /* 0x0001e20000000a00 */
[----:B------:R-:W-:Y:S01]  /*22f0*/  BAR.SYNC.DEFER_BLOCKING 0x0 ;  /* 0x0000000000007b1d */ /* 0x000fe20000010000 */
[----:B------:R-:W-:-:S04]  /*2300*/  ISETP.GT.AND P1, PT, R0, 0xf, PT ;  /* 0x0000000f0000780c */ /* 0x000fc80003f24270 */
[----:B------:R-:W-:Y:S02]  /*2310*/  FSEL R0, R4, R2, P1 ;  /* 0x0000000204007208 */ /* 0x000fe40000800000 */
[----:B------:R-:W-:-:S03]  /*2320*/  FSEL R5, R5, R3, P1 ;  /* 0x0000000305057208 */ /* 0x000fc60000800000 */
[----:B0-----:R-:W-:Y:S02]  /*2330*/  IMAD.MOV.U32 R2, RZ, RZ, R0 ;  /* 0x000000ffff027224 */ /* 0x001fe400078e0000 */
[----:B------:R-:W-:Y:S01]  /*2340*/  IMAD.MOV.U32 R3, RZ, RZ, R5 ;  /* 0x000000ffff037224 */ /* 0x000fe200078e0005 */
[----:B------:R-:W-:Y:S06]  /*2350*/  @P0 BRA `(.L_x_16) ;  /* 0x0000000000680947 */ /* 0x000fec0003800000 */
[----:B------:R-:W0:Y:S01]  /*2360*/  S2UR UR5, SR_CgaCtaId ;  /* 0x00000000000579c3 */ /* 0x000e220000008800 */
[----:B------:R-:W-:Y:S02]  /*2370*/  UMOV UR4, 0x400 ;  /* 0x0000040000047882 */ /* 0x000fe40000000000 */
[----:B0-----:R-:W-:-:S09]  /*2380*/  ULEA UR4, UR5, UR4, 0x18 ;  /* 0x0000000405047291 */ /* 0x001fd2000f8ec0ff */
[----:B------:R-:W0:Y:S04]  /*2390*/  LDS.64 R4, [UR4+0x18] ;  /* 0x00001804ff047984 */ /* 0x000e280008000a00 */
[----:B------:R-:W1:Y:S04]  /*23a0*/  LDS.128 R8, [UR4+0x20] ;  /* 0x00002004ff087984 */ /* 0x000e680008000c00 */
        /* <DEDUP_REMOVED lines=20> */
[----:B------:R-:W-:-:S11]  /*24f0*/  DADD R2, R2, R10 ;  /* 0x0000000002027229 */ /* 0x000fd6000000000a */
.L_x_16:
[----:B------:R-:W-:Y:S05]  /*2500*/  BSYNC.RECONVERGENT B0 ;  /* 0x0000000000007941 */ /* 0x000fea0003800200 */
.L_x_1:
[----:B------:R-:W-:Y:S05]  /*2510*/  @P0 EXIT ;  /* 0x000000000000094d */ /* 0x000fea0003800000 */
[----:B------:R-:W0:Y:S01]  /*2520*/  LDCU.64 UR4, c[0x0][0x398] ;  /* 0x00007300ff0477ac */ /* 0x000e220008000a00 */
[----:B------:R-:W2:Y:S01]  /*2530*/  LDC.64 R4, c[0x0][0x388] ;  /* 0x0000e200ff047b82 */ /* 0x000ea20000000a00 */
[----:B0-----:R-:W-:-:S07]  /*2540*/  DADD R2, R2, UR4 ;  /* 0x0000000402027e29 */ /* 0x001fce0008000000 */
[----:B--2---:R-:W-:Y:S01]  /*2550*/  STG.E.64 desc[UR6][R4.64], R2 ;  /* 0x0000000204007986 */ /* 0x004fe2000c101b06 */
[----:B------:R-:W-:Y:S05]  /*2560*/  EXIT ;  /* 0x000000000000794d */ /* 0x000fea0003800000 */
.L_x_29:
[----:B------:R-:W-:-:S00]  /*2570*/  BRA `(.L_x_29) ;  /* 0xfffffffc00fc7947 */ /* 0x000fc0000383ffff */
[----:B------:R-:W-:-:S00]  /*2580*/  NOP ;  /* 0x0000000000007918 */ /* 0x000fc00000000000 */
[----:B------:R-:W-:-:S00]  /*2590*/  NOP ;  /* 0x0000000000007918 */ /* 0x000fc00000000000 */
[----:B------:R-:W-:-:S00]  /*25a0*/  NOP ;  /* 0x0000000000007918 */ /* 0x000fc00000000000 */
[----:B------:R-:W-:-:S00]  /*25b0*/  NOP ;  /* 0x0000000000007918 */ /* 0x000fc00000000000 */
[----:B------:R-:W-:-:S00]  /*25c0*/  NOP ;  /* 0x0000000000007918 */ /* 0x000fc00000000000 */
[----:B------:R-:W-:-:S00]  /*25d0*/  NOP ;  /* 0x0000000000007918 */ /* 0x000fc00000000000 */
[----:B------:R-:W-:-:S00]  /*25e0*/  NOP ;  /* 0x0000000000007918 */ /* 0x000fc00000000000 */
[----:B------:R-:W-:-:S00]  /*25f0*/  NOP ;  /* 0x0000000000007918 */ /* 0x000fc00000000000 */
.L_x_891:


//--------------------- .text._ZN3cub18CUB_300001_SM_10006detail6reduce18DeviceReduceKernelINS2_10policy_hubIdyN4cuda3std3__44plusIdEEE10Policy1000EN6thrust24THRUST_300001_SM_1000_NS6detail15normal_iteratorINSD_10device_ptrIdEEEEyS9_dNS7_10__identityEEEvT0_PT3_T1_NS0_13GridEvenShareISN_EET2_T4_ --------------------------
	.section	.text._ZN3cub18CUB_300001_SM_10006detail6reduce18DeviceReduceKernelINS2_10policy_hubIdyN4cuda3std3__44plusIdEEE10Policy1000EN6thrust24THRUST_300001_SM_1000_NS6detail15normal_iteratorINSD_10device_ptrIdEEEEyS9_dNS7_10__identityEEEvT0_PT3_T1_NS0_13GridEvenShareISN_EET2_T4_,"ax",@progbits
	.align	128
        .global         _ZN3cub18CUB_300001_SM_10006detail6reduce18DeviceReduceKernelINS2_10policy_hubIdyN4cuda3std3__44plusIdEEE10Policy1000EN6thrust24THRUST_300001_SM_1000_NS6detail15normal_iteratorINSD_10device_ptrIdEEEEyS9_dNS7_10__identityEEEvT0_PT3_T1_NS0_13GridEvenShareISN_EET2_T4_
        .type           _ZN3cub18CUB_300001_SM_10006detail6reduce18DeviceReduceKernelINS2_10policy_hubIdyN4cuda3std3__44plusIdEEE10Policy1000EN6thrust24THRUST_300001_SM_1000_NS6detail15normal_iteratorINSD_10device_ptrIdEEEEyS9_dNS7_10__identityEEEvT0_PT3_T1_NS0_13GridEvenShareISN_EET2_T4_,@function
        .size           _ZN3cub18CUB_300001_SM_10006detail6reduce18DeviceReduceKernelINS2_10policy_hubIdyN4cuda3std3__44plusIdEEE10Policy1000EN6thrust24THRUST_300001_SM_1000_NS6detail15normal_iteratorINSD_10device_ptrIdEEEEyS9_dNS7_10__identityEEEvT0_PT3_T1_NS0_13GridEvenShareISN_EET2_T4_,(.L_x_892 - _ZN3cub18CUB_300001_SM_10006detail6reduce18DeviceReduceKernelINS2_10policy_hubIdyN4cuda3std3__44plusIdEEE10Policy1000EN6thrust24THRUST_300001_SM_1000_NS6detail15normal_iteratorINSD_10device_ptrIdEEEEyS9_dNS7_10__identityEEEvT0_PT3_T1_NS0_13GridEvenShareISN_EET2_T4_)
        .other          _ZN3cub18CUB_300001_SM_10006detail6reduce18DeviceReduceKernelINS2_10policy_hubIdyN4cuda3std3__44plusIdEEE10Policy1000EN6thrust24THRUST_300001_SM_1000_NS6detail15normal_iteratorINSD_10device_ptrIdEEEEyS9_dNS7_10__identityEEEvT0_PT3_T1_NS0_13GridEvenShareISN_EET2_T4_,@"STO_CUDA_ENTRY STV_DEFAULT"
_ZN3cub18CUB_300001_SM_10006detail6reduce18DeviceReduceKernelINS2_10policy_hubIdyN4cuda3std3__44plusIdEEE10Policy1000EN6thrust24THRUST_300001_SM_1000_NS6detail15normal_iteratorINSD_10device_ptrIdEEEEyS9_dNS7_10__identityEEEvT0_PT3_T1_NS0_13GridEvenShareISN_EET2_T4_:
.text._ZN3cub18CUB_300001_SM_10006detail6reduce18DeviceReduceKernelINS2_10policy_hubIdyN4cuda3std3__44plusIdEEE10Policy1000EN6thrust24THRUST_300001_SM_1000_NS6detail15normal_iteratorINSD_10device_ptrIdEEEEyS9_dNS7_10__identityEEEvT0_PT3_T1_NS0_13GridEvenShareISN_EET2_T4_:
[----:B------:R-:W-:Y:S08]  /*0000*/  LDC R1, c[0x0][0x37c] ;  /* 0x0000df00ff017b82 */ /* 0x000ff00000000800 */
[----:B------:R-:W0:Y:S01]  /*0010*/  S2UR UR18, SR_CTAID.X ;  /* 0x00000000001279c3 */ /* 0x000e220000002500 */
[----:B------:R-:W1:Y:S01]  /*0020*/  LDCU.64 UR4, c[0x0][0x3b8] ;  /* 0x00007700ff0477ac */ /* 0x000e620008000a00 */
[----:B------:R-:W-:Y:S01]  /*0030*/  BSSY.RECONVERGENT B0, `(.L_x_30) ;  /* 0x0000277000007945 */ /* 0x000fe20003800200 */
[----:B------:R-:W2:Y:S01]  /*0040*/  LDCU UR11, c[0x0][0x3c0] ;  /* 0x00007800ff0b77ac */ /* 0x000ea20008000800 */
[----:B------:R-:W3:Y:S01]  /*0050*/  LDCU.64 UR16, c[0x0][0x358] ;  /* 0x00006b00ff1077ac */ /* 0x000ee20008000a00 */
[----:B-1----:R-:W-:-:S02]  /*0060*/  IMAD.U32 R12, RZ, RZ, UR4 ;  /* 0x00000004ff0c7e24 */ /* 0x002fc4000f8e00ff */
[----:B------:R-:W-:Y:S01]  /*0070*/  IMAD.U32 R3, RZ, RZ, UR5 ;  /* 0x00000005ff037e24 */ /* 0x000fe2000f8e00ff */
[----:B--2---:R-:W-:Y:S02]  /*0080*/  UIMAD UR5, UR11, 0xe00, URZ ;  /* 0x00000e000b0578a4 */ /* 0x004fe4000f8e02ff */
[----:B0-----:R-:W-:Y:S02]  /*0090*/  UIMAD UR9, UR18, 0xe00, URZ ;  /* 0x00000e00120978a4 */ /* 0x001fe4000f8e02ff */
[----:B------:R-:W-:-:S04]  /*00a0*/  USHF.R.S32.HI UR4, URZ, 0x1f, UR5 ;  /* 0x0000001fff047899 */ /* 0x000fc80008011405 */
[----:B------:R-:W-:-:S04]  /*00b0*/  IADD3 R13, P1, PT, R12, -UR9, RZ ;  /* 0x800000090c0d7c10 */ /* 0x000fc8000ff3e0ff */
[----:B------:R-:W-:Y:S02]  /*00c0*/  ISETP.GT.U32.AND P0, PT, R13, 0xdff, PT ;  /* 0x00000dff0d00780c */ /* 0x000fe40003f04070 */
[----:B------:R-:W-:-:S04]  /*00d0*/  IADD3.X R2, PT, PT, R3, -0x1, RZ, P1, !PT ;  /* 0xffffffff03027810 */ /* 0x000fc80000ffe4ff */
[----:B------:R-:W-:-:S13]  /*00e0*/  ISETP.GT.U32.AND.EX P0, PT, R2, RZ, PT, P0 ;  /* 0x000000ff0200720c */ /* 0x000fda0003f04100 */
[----:B---3--:R-:W-:Y:S05]  /*00f0*/  @P0 BRA `(.L_x_31) ;  /* 0x0000001400280947 */ /* 0x008fea0003800000 */
[----:B------:R-:W0:Y:S01]  /*0100*/  S2R R0, SR_TID.X ;  /* 0x0000000000007919 */ /* 0x000e220000002100 */
[----:B------:R-:W-:Y:S01]  /*0110*/  VIADD R3, R12, -UR9 ;  /* 0x800000090c037c36 */ /* 0x000fe20008000000 */
[----:B------:R-:W-:Y:S01]  /*0120*/  BSSY.RECONVERGENT B1, `(.L_x_32) ;  /* 0x000000a000017945 */ /* 0x000fe20003800200 */
[----:B------:R-:W-:-:S03]  /*0130*/  CS2R R8, SRZ ;  /* 0x0000000000087805 */ /* 0x000fc6000001ff00 */
[----:B0-----:R-:W-:Y:S01]  /*0140*/  ISETP.GE.AND P0, PT, R0, R3, PT ;  /* 0x000000030000720c */ /* 0x001fe20003f06270 */
[----:B------:R-:W-:-:S12]  /*0150*/  IMAD.MOV.U32 R2, RZ, RZ, R0 ;  /* 0x000000ffff027224 */ /* 0x000fd800078e0000 */
[----:B------:R-:W-:Y:S05]  /*0160*/  @P0 BRA `(.L_x_33) ;  /* 0x0000000000140947 */ /* 0x000fea0003800000 */
[----:B------:R-:W0:Y:S01]  /*0170*/  LDC.64 R8, c[0x0][0x380] ;  /* 0x0000e000ff087b82 */ /* 0x000e220000000a00 */
[----:B------:R-:W-:-:S04]  /*0180*/  VIADD R5, R0, UR9 ;  /* 0x0000000900057c36 */ /* 0x000fc80008000000 */
[----:B0-----:R-:W-:-:S06]  /*0190*/  IMAD.WIDE.U32 R8, R5, 0x8, R8 ;  /* 0x0000000805087825 */ /* 0x001fcc00078e0008 */
[----:B------:R-:W5:Y:S01]  /*01a0*/  LDG.E.64 R8, desc[UR16][R8.64] ;  /* 0x0000001008087981 */ /* 0x000f62000c1e1b00 */
[----:B------:R-:W-:-:S07]  /*01b0*/  VIADD R2, R0, 0x200 ;  /* 0x0000020000027836 */ /* 0x000fce0000000000 */
.L_x_33:
[----:B------:R-:W-:Y:S05]  /*01c0*/  BSYNC.RECONVERGENT B1 ;  /* 0x0000000000017941 */ /* 0x000fea0003800200 */
.L_x_32:
[----:B------:R-:W-:Y:S01]  /*01d0*/  ISETP.GE.AND P0, PT, R2, R3, PT ;  /* 0x000000030200720c */ /* 0x000fe20003f06270 */
[----:B------:R-:W-:-:S12]  /*01e0*/  BSSY.RECONVERGENT B1, `(.L_x_34) ;  /* 0x0000078000017945 */ /* 0x000fd80003800200 */
[----:B------:R-:W-:Y:S05]  /*01f0*/  @P0 BRA `(.L_x_35) ;  /* 0x0000000400d80947 */ /* 0x000fea0003800000 */
[----:B------:R-:W-:Y:S01]  /*0200*/  LOP3.LUT R5, RZ, R2, RZ, 0x33, !PT ;  /* 0x00000002ff057212 */ /* 0x000fe200078e33ff */
[----:B------:R-:W-:Y:S03]  /*0210*/  BSSY.RECONVERGENT B2, `(.L_x_36) ;  /* 0x0000036000027945 */ /* 0x000fe60003800200 */
[----:B------:R-:W-:-:S04]  /*0220*/  IADD3 R12, PT, PT, R12, -UR9, R5 ;  /* 0x800000090c0c7c10 */ /* 0x000fc8000fffe005 */
[C---:B------:R-:W-:Y:S02]  /*0230*/  ISETP.GE.U32.AND P1, PT, R12.reuse, 0x1e00, PT ;  /* 0x00001e000c00780c */ /* 0x040fe40003f26070 */
[----:B------:R-:W-:-:S04]  /*0240*/  LEA.HI R4, R12, 0x1, RZ, 0x17 ;  /* 0x000000010c047811 */ /* 0x000fc800078fb8ff */
[----:B------:R-:W-:-:S04]  /*0250*/  LOP3.LUT R5, R4, 0xf, RZ, 0xc0, !PT ;  /* 0x0000000f04057812 */ /* 0x000fc800078ec0ff */
[----:B------:R-:W-:-:S03]  /*0260*/  ISETP.NE.AND P0, PT, R5, RZ, PT ;  /* 0x000000ff0500720c */ /* 0x000fc60003f05270 */
[----:B------:R-:W-:Y:S10]  /*0270*/  @!P1 BRA `(.L_x_37) ;  /* 0x0000000000bc9947 */ /* 0x000ff40003800000 */
[----:B------:R-:W0:Y:S01]  /*0280*/  LDCU.64 UR4, c[0x0][0x380] ;  /* 0x00007000ff0477ac */ /* 0x000e220008000a00 */
[----:B------:R-:W-:Y:S01]  /*0290*/  IMAD.WIDE.U32 R6, R2, 0x8, RZ ;  /* 0x0000000802067825 */ /* 0x000fe200078e00ff */
[----:B------:R-:W-:-:S03]  /*02a0*/  LOP3.LUT R26, R4, 0xfffff0, RZ, 0xc0, !PT ;  /* 0x00fffff0041a7812 */ /* 0x000fc600078ec0ff */
[----:B------:R-:W-:Y:S02]  /*02b0*/  IMAD.U32 R11, RZ, RZ, UR18 ;  /* 0x00000012ff0b7e24 */ /* 0x000fe4000f8e00ff */
[----:B------:R-:W-:Y:S02]  /*02c0*/  IMAD.MOV R26, RZ, RZ, -R26 ;  /* 0x000000ffff1a7224 */ /* 0x000fe400078e0a1a */
[----:B------:R-:W-:-:S03]  /*02d0*/  IMAD.WIDE.U32 R6, R11, 0x7000, R6 ;  /* 0x000070000b067825 */ /* 0x000fc600078e0006 */
[----:B0-----:R-:W-:-:S04]  /*02e0*/  IADD3 R6, P1, PT, R6, UR4, RZ ;  /* 0x0000000406067c10 */ /* 0x001fc8000ff3e0ff */
[----:B------:R-:W-:-:S04]  /*02f0*/  IADD3 R6, P2, PT, R6, 0x8000, RZ ;  /* 0x0000800006067810 */ /* 0x000fc80007f5e0ff */
[----:B------:R-:W-:-:S09]  /*0300*/  IADD3.X R7, PT, PT, RZ, UR5, R7, P2, P1 ;  /* 0x00000005ff077c10 */ /* 0x000fd200097e2407 */
.L_x_38:
[----:B------:R-:W2:Y:S04]  /*0310*/  LDG.E.64 R10, desc[UR16][R6.64+-0x8000] ;  /* 0xff800010060a7981 */ /* 0x000ea8000c1e1b00 */
[----:B------:R-:W3:Y:S04]  /*0320*/  LDG.E.64 R12, desc[UR16][R6.64+-0x7000] ;  /* 0xff900010060c7981 */ /* 0x000ee8000c1e1b00 */
[----:B------:R-:W4:Y:S04]  /*0330*/  LDG.E.64 R14, desc[UR16][R6.64+-0x6000] ;  /* 0xffa00010060e7981 */ /* 0x000f28000c1e1b00 */
[----:B------:R-:W4:Y:S04]  /*0340*/  LDG.E.64 R16, desc[UR16][R6.64+-0x5000] ;  /* 0xffb0001006107981 */ /* 0x000f28000c1e1b00 */
[----:B------:R-:W4:Y:S04]  /*0350*/  LDG.E.64 R18, desc[UR16][R6.64+-0x4000] ;  /* 0xffc0001006127981 */ /* 0x000f28000c1e1b00 */
[----:B------:R-:W4:Y:S04]  /*0360*/  LDG.E.64 R20, desc[UR16][R6.64+-0x3000] ;  /* 0xffd0001006147981 */ /* 0x000f28000c1e1b00 */
[----:B------:R-:W4:Y:S04]  /*0370*/  LDG.E.64 R24, desc[UR16][R6.64+-0x2000] ;  /* 0xffe0001006187981 */ /* 0x000f28000c1e1b00 */
[----:B------:R-:W4:Y:S01]  /*0380*/  LDG.E.64 R22, desc[UR16][R6.64+-0x1000] ;  /* 0xfff0001006167981 */ /* 0x000f22000c1e1b00 */
[----:B--2--5:R-:W-:-:S03]  /*0390*/  DADD R10, R10, R8 ;  /* 0x000000000a0a7229 */ /* 0x024fc60000000008 */
[----:B------:R-:W2:Y:S05]  /*03a0*/  LDG.E.64 R8, desc[UR16][R6.64] ;  /* 0x0000001006087981 */ /* 0x000eaa000c1e1b00 */
[----:B---3--:R-:W-:Y:S02]  /*03b0*/  DADD R12, R10, R12 ;  /* 0x000000000a0c7229 */ /* 0x008fe4000000000c */
[----:B------:R-:W3:Y:S06]  /*03c0*/  LDG.E.64 R10, desc[UR16][R6.64+0x1000] ;  /* 0x00100010060a7981 */ /* 0x000eec000c1e1b00 */
[----:B----4-:R-:W-:-:S02]  /*03d0*/  DADD R14, R12, R14 ;  /* 0x000000000c0e7229 */ /* 0x010fc4000000000e */
[----:B------:R-:W4:Y:S06]  /*03e0*/  LDG.E.64 R12, desc[UR16][R6.64+0x2000] ;  /* 0x00200010060c7981 */ /* 0x000f2c000c1e1b00 */
[----:B------:R-:W-:Y:S02]  /*03f0*/  DADD R16, R14, R16 ;  /* 0x000000000e107229 */ /* 0x000fe40000000010 */
[----:B------:R-:W4:Y:S06]  /*0400*/  LDG.E.64 R14, desc[UR16][R6.64+0x3000] ;  /* 0x00300010060e7981 */ /* 0x000f2c000c1e1b00 */
[----:B------:R-:W-:-:S02]  /*0410*/  DADD R18, R16, R18 ;  /* 0x0000000010127229 */ /* 0x000fc40000000012 */
[----:B------:R-:W4:Y:S06]  /*0420*/  LDG.E.64 R16, desc[UR16][R6.64+0x4000] ;  /* 0x0040001006107981 */ /* 0x000f2c000c1e1b00 */
[----:B------:R-:W-:Y:S02]  /*0430*/  DADD R20, R18, R20 ;  /* 0x0000000012147229 */ /* 0x000fe40000000014 */
[----:B------:R-:W4:Y:S06]  /*0440*/  LDG.E.64 R18, desc[UR16][R6.64+0x5000] ;  /* 0x0050001006127981 */ /* 0x000f2c000c1e1b00 */
[----:B------:R-:W-:-:S02]  /*0450*/  DADD R24, R20, R24 ;  /* 0x0000000014187229 */ /* 0x000fc40000000018 */
[----:B------:R-:W4:Y:S06]  /*0460*/  LDG.E.64 R20, desc[UR16][R6.64+0x6000] ;  /* 0x0060001006147981 */ /* 0x000f2c000c1e1b00 */
[----:B------:R-:W-:Y:S02]  /*0470*/  DADD R22, R24, R22 ;  /* 0x0000000018167229 */ /* 0x000fe40000000016 */
[----:B------:R0:W4:Y:S01]  /*0480*/  LDG.E.64 R24, desc[UR16][R6.64+0x7000] ;  /* 0x0070001006187981 */ /* 0x000122000c1e1b00 */
[----:B------:R-:W-:Y:S02]  /*0490*/  VIADD R26, R26, 0x10 ;  /* 0x000000101a1a7836 */ /* 0x000fe40000000000 */
[----:B------:R-:W-:-:S03]  /*04a0*/  VIADD R2, R2, 0x2000 ;  /* 0x0000200002027836 */ /* 0x000fc60000000000 */
[----:B------:R-:W-:Y:S02]  /*04b0*/  ISETP.NE.AND P1, PT, R26, RZ, PT ;  /* 0x000000ff1a00720c */ /* 0x000fe40003f25270 */
[----:B0-----:R-:W-:-:S05]  /*04c0*/  IADD3 R6, P2, PT, R6, 0x10000, RZ ;  /* 0x0001000006067810 */ /* 0x001fca0007f5e0ff */
[----:B------:R-:W-:Y:S01]  /*04d0*/  IMAD.X R7, RZ, RZ, R7, P2 ;  /* 0x000000ffff077224 */ /* 0x000fe200010e0607 */
[----:B--2---:R-:W-:-:S08]  /*04e0*/  DADD R8, R22, R8 ;  /* 0x0000000016087229 */ /* 0x004fd00000000008 */
[----:B---3--:R-:W-:-:S08]  /*04f0*/  DADD R8, R8, R10 ;  /* 0x0000000008087229 */ /* 0x008fd0000000000a */
[----:B----4-:R-:W-:-:S08]  /*0500*/  DADD R8, R8, R12 ;  /* 0x0000000008087229 */ /* 0x010fd0000000000c */
[----:B------:R-:W-:-:S08]  /*0510*/  DADD R8, R8, R14 ;  /* 0x0000000008087229 */ /* 0x000fd0000000000e */
[----:B------:R-:W-:-:S08]  /*0520*/  DADD R8, R8, R16 ;  /* 0x0000000008087229 */ /* 0x000fd00000000010 */
[----:B------:R-:W-:-:S08]  /*0530*/  DADD R8, R8, R18 ;  /* 0x0000000008087229 */ /* 0x000fd00000000012 */
[----:B------:R-:W-:-:S08]  /*0540*/  DADD R8, R8, R20 ;  /* 0x0000000008087229 */ /* 0x000fd00000000014 */
[----:B------:R-:W-:Y:S01]  /*0550*/  DADD R8, R8, R24 ;  /* 0x0000000008087229 */ /* 0x000fe20000000018 */
[----:B------:R-:W-:Y:S10]  /*0560*/  @P1 BRA `(.L_x_38) ;  /* 0xfffffffc00681947 */ /* 0x000ff4000383ffff */
.L_x_37:
[----:B------:R-:W-:Y:S05]  /*0570*/  BSYNC.RECONVERGENT B2 ;  /* 0x0000000000027941 */ /* 0x000fea0003800200 */
.L_x_36:
[----:B------:R-:W-:Y:S05]  /*0580*/  @!P0 BRA `(.L_x_35) ;  /* 0x0000000000f48947 */ /* 0x000fea0003800000 */
[----:B------:R-:W-:Y:S01]  /*0590*/  ISETP.GE.U32.AND P1, PT, R5, 0x8, PT ;  /* 0x000000080500780c */ /* 0x000fe20003f26070 */
[----:B------:R-:W-:Y:S01]  /*05a0*/  BSSY.RECONVERGENT B2, `(.L_x_39) ;  /* 0x000001a000027945 */ /* 0x000fe20003800200 */
[----:B------:R-:W-:-:S04]  /*05b0*/  LOP3.LUT R26, R4, 0x7, RZ, 0xc0, !PT ;  /* 0x00000007041a7812 */ /* 0x000fc800078ec0ff */
[----:B------:R-:W-:-:S07]  /*05c0*/  ISETP.NE.AND P0, PT, R26, RZ, PT ;  /* 0x000000ff1a00720c */ /* 0x000fce0003f05270 */
[----:B------:R-:W-:Y:S06]  /*05d0*/  @!P1 BRA `(.L_x_40) ;  /* 0x0000000000589947 */ /* 0x000fec0003800000 */
[----:B------:R-:W0:Y:S01]  /*05e0*/  LDCU.64 UR4, c[0x0][0x380] ;  /* 0x00007000ff0477ac */ /* 0x000e220008000a00 */
[----:B------:R-:W-:-:S04]  /*05f0*/  IADD3 R5, P1, PT, R2, UR9, RZ ;  /* 0x0000000902057c10 */ /* 0x000fc8000ff3e0ff */
[----:B------:R-:W-:Y:S02]  /*0600*/  LEA.HI.X.SX32 R6, R2, RZ, 0x1, P1 ;  /* 0x000000ff02067211 */ /* 0x000fe400008f0eff */
[----:B0-----:R-:W-:-:S04]  /*0610*/  LEA R24, P1, R5, UR4, 0x3 ;  /* 0x0000000405187c11 */ /* 0x001fc8000f8218ff */
[----:B------:R-:W-:-:S05]  /*0620*/  LEA.HI.X R25, R5, UR5, R6, 0x3, P1 ;  /* 0x0000000505197c11 */ /* 0x000fca00088f1c06 */
        /* <DEDUP_REMOVED lines=17> */
.L_x_40:
[----:B------:R-:W-:Y:S05]  /*0740*/  BSYNC.RECONVERGENT B2 ;  /* 0x0000000000027941 */ /* 0x000fea0003800200 */
.L_x_39:
        /* <DEDUP_REMOVED lines=14> */
[----:B------:R-:W4:Y:S01]  /*0830*/  LDG.E.64 R14, desc[UR16][R4.64+0x3000] ;  /* 0x00300010040e7981 */ /* 0x000f22000c1e1b00 */
[----:B------:R-:W-:Y:S01]  /*0840*/  VIADD R2, R2, 0x800 ;  /* 0x0000080002027836 */ /* 0x000fe20000000000 */
[----:B--2--5:R-:W-:-:S08]  /*0850*/  DADD R6, R8, R6 ;  /* 0x0000000008067229 */ /* 0x024fd00000000006 */
[----:B---3--:R-:W-:-:S08]  /*0860*/  DADD R6, R6, R10 ;  /* 0x0000000006067229 */ /* 0x008fd0000000000a */
[----:B----4-:R-:W-:-:S08]  /*0870*/  DADD R6, R6, R12 ;  /* 0x0000000006067229 */ /* 0x010fd0000000000c */
[----:B------:R-:W-:-:S11]  /*0880*/  DADD R8, R6, R14 ;  /* 0x0000000006087229 */ /* 0x000fd6000000000e */
.L_x_42:
[----:B------:R-:W-:Y:S05]  /*0890*/  BSYNC.RECONVERGENT B2 ;  /* 0x0000000000027941 */ /* 0x000fea0003800200 */
.L_x_41:
[----:B------:R-:W-:Y:S05]  /*08a0*/  @!P0 BRA `(.L_x_35) ;  /* 0x00000000002c8947 */ /* 0x000fea0003800000 */
[----:B------:R-:W0:Y:S01]  /*08b0*/  LDC.64 R4, c[0x0][0x380] ;  /* 0x0000e000ff047b82 */ /* 0x000e220000000a00 */
[----:B------:R-:W-:Y:S02]  /*08c0*/  IMAD.U32 R7, RZ, RZ, UR18 ;  /* 0x00000012ff077e24 */ /* 0x000fe4000f8e00ff */
[----:B------:R-:W-:Y:S02]  /*08d0*/  IMAD.MOV R10, RZ, RZ, -R16 ;  /* 0x000000ffff0a7224 */ /* 0x000fe400078e0a10 */
[----:B0-----:R-:W-:-:S07]  /*08e0*/  IMAD.WIDE.U32 R4, R7, 0x7000, R4 ;  /* 0x0000700007047825 */ /* 0x001fce00078e0004 */
.L_x_43:
[----:B------:R-:W-:-:S06]  /*08f0*/  IMAD.WIDE R6, R2, 0x8, R4 ;  /* 0x0000000802067825 */ /* 0x000fcc00078e0204 */
[----:B------:R-:W2:Y:S01]  /*0900*/  LDG.E.64 R6, desc[UR16][R6.64] ;  /* 0x0000001006067981 */ /* 0x000ea2000c1e1b00 */
[----:B------:R-:W-:Y:S02]  /*0910*/  VIADD R10, R10, 0x1 ;  /* 0x000000010a0a7836 */ /* 0x000fe40000000000 */
[----:B------:R-:W-:-:S03]  /*0920*/  VIADD R2, R2, 0x200 ;  /* 0x0000020002027836 */ /* 0x000fc60000000000 */
[----:B------:R-:W-:Y:S01]  /*0930*/  ISETP.NE.AND P0, PT, R10, RZ, PT ;  /* 0x000000ff0a00720c */ /* 0x000fe20003f05270 */
[----:B--2--5:R-:W-:-:S12]  /*0940*/  DADD R8, R6, R8 ;  /* 0x0000000006087229 */ /* 0x024fd80000000008 */
[----:B------:R-:W-:Y:S05]  /*0950*/  @P0 BRA `(.L_x_43) ;  /* 0xfffffffc00e40947 */ /* 0x000fea000383ffff */
.L_x_35:
[----:B------:R-:W-:Y:S05]  /*0960*/  BSYNC.RECONVERGENT B1 ;  /* 0x0000000000017941 */ /* 0x000fea0003800200 */
.L_x_34:
        /* <DEDUP_REMOVED lines=12> */
[----:B------:R-:W-:-:S03]  /*0a30*/  @!P1 SHF.R.U32.HI R3, RZ, 0x2, R0 ;  /* 0x00000002ff039819 */ /* 0x000fc60000011600 */
[----:B------:R-:W0:Y:S01]  /*0a40*/  SHFL.DOWN PT, R5, R7, 0x2, 0x1f ;  /* 0x08401f0007057f89 */ /* 0x000e2200000e0000 */
[----:B------:R-:W-:Y:S01]  /*0a50*/  @!P1 LOP3.LUT R3, R3, 0xf8, RZ, 0xc0, !PT ;  /* 0x000000f803039812 */ /* 0x000fe200078ec0ff */
        /* <DEDUP_REMOVED lines=14> */
[----:B-1----:R-:W-:-:S05]  /*0b40*/  @!P1 LEA R10, R13, R10, 0x18 ;  /* 0x0000000a0d0a9211 */ /* 0x002fca00078ec0ff */
[----:B------:R-:W-:Y:S01]  /*0b50*/  @!P1 IMAD.IADD R3, R3, 0x1, R10 ;  /* 0x0000000103039824 */ /* 0x000fe200078e020a */
[----:B0-----:R-:W-:-:S10]  /*0b60*/  DADD R4, R4, R8 ;  /* 0x0000000004047229 */ /* 0x001fd40000000008 */
[----:B------:R-:W-:Y:S02]  /*0b70*/  FSEL R6, R8, R4, P0 ;  /* 0x0000000408067208 */ /* 0x000fe40000000000 */
[----:B------:R-:W-:Y:S02]  /*0b80*/  FSEL R7, R9, R5, P0 ;  /* 0x0000000509077208 */ /* 0x000fe40000000000 */
[----:B------:R-:W-:Y:S01]  /*0b90*/  ISETP.NE.AND P0, PT, R0, RZ, PT ;  /* 0x000000ff0000720c */ /* 0x000fe20003f05270 */
[----:B------:R-:W-:Y:S04]  /*0ba0*/  SHFL.DOWN PT, R4, R6, 0x10, 0x1f ;  /* 0x0a001f0006047f89 */ /* 0x000fe800000e0000 */
[----:B------:R-:W0:Y:S02]  /*0bb0*/  SHFL.DOWN PT, R5, R7, 0x10, 0x1f ;  /* 0x0a001f0007057f89 */ /* 0x000e2400000e0000 */
        /* <DEDUP_REMOVED lines=10> */
[----:B--2---:R-:W0:Y:S04]  /*0c60*/  LDS.64 R2, [UR4+0x18] ;  /* 0x00001804ff027984 */ /* 0x004e280008000a00 */
        /* <DEDUP_REMOVED lines=23> */
.L_x_44:
[----:B------:R-:W-:-:S05]  /*0de0*/  LOP3.LUT R2, R0, 0x3e0, RZ, 0xc0, !PT ;  /* 0x000003e000027812 */ /* 0x000fca00078ec0ff */
[----:B------:R-:W-:Y:S01]  /*0df0*/  VIADD R4, R2, 0x20 ;  /* 0x0000002002047836 */ /* 0x000fe20000000000 */
[----:B------:R-:W-:-:S04]  /*0e00*/  LOP3.LUT R2, RZ, R2, RZ, 0x33, !PT ;  /* 0x00000002ff027212 */ /* 0x000fc800078e33ff */
[----:B------:R-:W-:Y:S01]  /*0e10*/  ISETP.GT.AND P0, PT, R4, R3, PT ;  /* 0x000000030400720c */ /* 0x000fe20003f04270 */
[----:B------:R-:W-:-:S05]  /*0e20*/  IMAD.IADD R2, R3, 0x1, R2 ;  /* 0x0000000103027824 */ /* 0x000fca00078e0202 */
[----:B------:R-:W-:Y:S02]  /*0e30*/  SEL R5, R2, 0x1f, P0 ;  /* 0x0000001f02057807 */ /* 0x000fe40000000000 */
[----:B------:R-:W0:Y:S03]  /*0e40*/  S2R R2, SR_LANEID ;  /* 0x0000000000027919 */ /* 0x000e260000000000 */
[----:B-----5:R-:W-:Y:S04]  /*0e50*/  SHFL.DOWN PT, R6, R8, 0x1, R5 ;  /* 0x0820000008067989 */ /* 0x020fe800000e0005 */
[----:B------:R-:W1:Y:S02]  /*0e60*/  SHFL.DOWN PT, R7, R9, 0x1, R5 ;  /* 0x0820000009077989 */ /* 0x000e6400000e0005 */
[----:B-1----:R-:W-:Y:S01]  /*0e70*/  DADD R6, R6, R8 ;  /* 0x0000000006067229 */ /* 0x002fe20000000008 */
[C---:B0-----:R-:W-:Y:S01]  /*0e80*/  ISETP.GE.AND P0, PT, R2.reuse, R5, PT ;  /* 0x000000050200720c */ /* 0x041fe20003f06270 */
[C---:B------:R-:W-:Y:S01]  /*0e90*/  VIADD R4, R2.reuse, 0x2 ;  /* 0x0000000202047836 */ /* 0x040fe20000000000 */
[----:B------:R-:W-:-:S07]  /*0ea0*/  ISETP.NE.AND P1, PT, R2, RZ, PT ;  /* 0x000000ff0200720c */ /* 0x000fce0003f25270 */
[----:B------:R-:W-:Y:S02]  /*0eb0*/  FSEL R10, R6, R8, !P0 ;  /* 0x00000008060a7208 */ /* 0x000fe40004000000 */
[----:B------:R-:W-:Y:S02]  /*0ec0*/  FSEL R11, R7, R9, !P0 ;  /* 0x00000009070b7208 */ /* 0x000fe40004000000 */
[----:B------:R-:W-:Y:S01]  /*0ed0*/  ISETP.GT.AND P0, PT, R4, R5, PT ;  /* 0x000000050400720c */ /* 0x000fe20003f04270 */
[----:B------:R-:W-:Y:S01]  /*0ee0*/  SHFL.DOWN PT, R6, R10, 0x2, R5 ;  /* 0x084000000a067989 */ /* 0x000fe200000e0005 */
[----:B------:R-:W-:-:S03]  /*0ef0*/  VIADD R4, R2, 0x4 ;  /* 0x0000000402047836 */ /* 0x000fc60000000000 */
[----:B------:R-:W0:Y:S02]  /*0f00*/  SHFL.DOWN PT, R7, R11, 0x2, R5 ;  /* 0x084000000b077989 */ /* 0x000e2400000e0005 */
[----:B0-----:R-:W-:-:S10]  /*0f10*/  DADD R6, R6, R10 ;  /* 0x0000000006067229 */ /* 0x001fd4000000000a */
[----:B------:R-:W-:Y:S02]  /*0f20*/  FSEL R12, R10, R6, P0 ;  /* 0x000000060a0c7208 */ /* 0x000fe40000000000 */
[----:B------:R-:W-:Y:S02]  /*0f30*/  FSEL R13, R11, R7, P0 ;  /* 0x000000070b0d7208 */ /* 0x000fe40000000000 */
[----:B------:R-:W-:Y:S01]  /*0f40*/  ISETP.GT.AND P0, PT, R4, R5, PT ;  /* 0x000000050400720c */ /* 0x000fe20003f04270 */
[----:B------:R-:W-:Y:S01]  /*0f50*/  SHFL.DOWN PT, R6, R12, 0x4, R5 ;  /* 0x088000000c067989 */ /* 0x000fe200000e0005 */
[C---:B------:R-:W-:Y:S02]  /*0f60*/  VIADD R4, R2.reuse, 0x8 ;  /* 0x0000000802047836 */ /* 0x040fe40000000000 */
[----:B------:R-:W-:Y:S01]  /*0f70*/  VIADD R2, R2, 0x10 ;  /* 0x0000001002027836 */ /* 0x000fe20000000000 */
[----:B------:R-:W0:Y:S02]  /*0f80*/  SHFL.DOWN PT, R7, R13, 0x4, R5 ;  /* 0x088000000d077989 */ /* 0x000e2400000e0005 */
[----:B0-----:R-:W-:-:S10]  /*0f90*/  DADD R6, R6, R12 ;  /* 0x0000000006067229 */ /* 0x001fd4000000000c */
[----:B------:R-:W-:Y:S02]  /*0fa0*/  FSEL R8, R12, R6, P0 ;  /* 0x000000060c087208 */ /* 0x000fe40000000000 */
[----:B------:R-:W-:Y:S02]  /*0fb0*/  FSEL R9, R13, R7, P0 ;  /* 0x000000070d097208 */ /* 0x000fe40000000000 */
[----:B------:R-:W-:Y:S01]  /*0fc0*/  ISETP.GT.AND P0, PT, R4, R5, PT ;  /* 0x000000050400720c */ /* 0x000fe20003f04270 */
[----:B------:R-:W-:Y:S01]  /*0fd0*/  SHFL.DOWN PT, R6, R8, 0x8, R5 ;  /* 0x0900000008067989 */ /* 0x000fe200000e0005 */
[----:B------:R-:W-:-:S03]  /*0fe0*/  @!P1 SHF.R.U32.HI R4, RZ, 0x2, R0 ;  /* 0x00000002ff049819 */ /* 0x000fc60000011600 */
[----:B------:R-:W0:Y:S01]  /*0ff0*/  SHFL.DOWN PT, R7, R9, 0x8, R5 ;  /* 0x0900000009077989 */ /* 0x000e2200000e0005 */
[----:B------:R-:W-:Y:S01]  /*1000*/  @!P1 LOP3.LUT R4, R4, 0xf8, RZ, 0xc0, !PT ;  /* 0x000000f804049812 */ /* 0x000fe200078ec0ff */
[----:B------:R-:W1:Y:S01]  /*1010*/  @!P1 S2R R13, SR_CgaCtaId ;  /* 0x00000000000d9919 */ /* 0x000e620000008800 */
[----:B0-----:R-:W-:-:S10]  /*1020*/  DADD R6, R6, R8 ;  /* 0x0000000006067229 */ /* 0x001fd40000000008 */
[----:B------:R-:W-:Y:S02]  /*1030*/  FSEL R10, R8, R6, P0 ;  /* 0x00000006080a7208 */ /* 0x000fe40000000000 */
[----:B------:R-:W-:Y:S02]  /*1040*/  FSEL R11, R9, R7, P0 ;  /* 0x00000007090b7208 */ /* 0x000fe40000000000 */
[----:B------:R-:W-:Y:S01]  /*1050*/  @!P1 MOV R8, 0x400 ;  /* 0x0000040000089802 */ /* 0x000fe20000000f00 */
[----:B------:R-:W-:Y:S01]  /*1060*/  SHFL.DOWN PT, R6, R10, 0x10, R5 ;  /* 0x0a0000000a067989 */ /* 0x000fe200000e0005 */
[----:B------:R-:W-:Y:S02]  /*1070*/  ISETP.GT.AND P0, PT, R2, R5, PT ;  /* 0x000000050200720c */ /* 0x000fe40003f04270 */
[----:B-1----:R-:W-:Y:S01]  /*1080*/  @!P1 LEA R13, R13, R8, 0x18 ;  /* 0x000000080d0d9211 */ /* 0x002fe200078ec0ff */
[----:B------:R-:W0:Y:S04]  /*1090*/  SHFL.DOWN PT, R7, R11, 0x10, R5 ;  /* 0x0a0000000b077989 */ /* 0x000e2800000e0005 */
[----:B------:R-:W-:Y:S01]  /*10a0*/  @!P1 IMAD.IADD R13, R4, 0x1, R13 ;  /* 0x00000001040d9824 */ /* 0x000fe200078e020d */
[----:B0-----:R-:W-:-:S10]  /*10b0*/  DADD R6, R6, R10 ;  /* 0x0000000006067229 */ /* 0x001fd4000000000a */
[----:B------:R-:W-:Y:S02]  /*10c0*/  FSEL R8, R10, R6, P0 ;  /* 0x000000060a087208 */ /* 0x000fe40000000000 */
[----:B------:R-:W-:Y:S02]  /*10d0*/  FSEL R9, R11, R7, P0 ;  /* 0x000000070b097208 */ /* 0x000fe40000000000 */
[----:B------:R-:W-:-:S03]  /*10e0*/  ISETP.NE.AND P0, PT, R0, RZ, PT ;  /* 0x000000ff0000720c */ /* 0x000fc60003f05270 */
[----:B------:R1:W-:Y:S01]  /*10f0*/  @!P1 STS.64 [R13+0x10], R8 ;  /* 0x000010080d009388 */ /* 0x0003e20000000a00 */
[----:B------:R-:W-:Y:S09]  /*1100*/  BAR.SYNC.DEFER_BLOCKING 0x0 ;  /* 0x0000000000007b1d */ /* 0x000ff20000010000 */
[----:B------:R-:W-:Y:S05]  /*1110*/  @P0 BRA `(.L_x_45) ;  /* 0x0000001400a00947 */ /* 0x000fea0003800000 */
[----:B------:R-:W0:Y:S01]  /*1120*/  S2UR UR5, SR_CgaCtaId ;  /* 0x00000000000579c3 */ /* 0x000e220000008800 */
[----:B------:R-:W-:Y:S01]  /*1130*/  UMOV UR4, 0x400 ;  /* 0x0000040000047882 */ /* 0x000fe20000000000 */
[----:B------:R-:W-:Y:S01]  /*1140*/  ISETP.GT.AND P1, PT, R3, 0x20, PT ;  /* 0x000000200300780c */ /* 0x000fe20003f24270 */
[----:B0-----:R-:W-:-:S09]  /*1150*/  ULEA UR4, UR5, UR4, 0x18 ;  /* 0x0000000405047291 */ /* 0x001fd2000f8ec0ff */
[----:B------:R-:W0:Y:S04]  /*1160*/  LDS.64 R10, [UR4+0x18] ;  /* 0x00001804ff0a7984 */ /* 0x000e280008000a00 */
[----:B------:R-:W2:Y:S01]  /*1170*/  LDS.128 R4, [UR4+0x20] ;  /* 0x00002004ff047984 */ /* 0x000ea20008000c00 */
[----:B0-----:R-:W-:-:S10]  /*1180*/  DADD R10, R8, R10 ;  /* 0x00000000080a7229 */ /* 0x001fd4000000000a */
[----:B------:R-:W-:Y:S02]  /*1190*/  FSEL R12, R10, R8, P1 ;  /* 0x000000080a0c7208 */ /* 0x000fe40000800000 */
[----:B-1----:R-:W-:Y:S02]  /*11a0*/  FSEL R13, R11, R9, P1 ;  /* 0x000000090b0d7208 */ /* 0x002fe40000800000 */
[----:B------:R-:W0:Y:S01]  /*11b0*/  LDS.128 R8, [UR4+0x30] ;  /* 0x00003004ff087984 */ /* 0x000e220008000c00 */
[----:B------:R-:W-:-:S03]  /*11c0*/  ISETP.GT.AND P1, PT, R3, 0x40, PT ;  /* 0x000000400300780c */ /* 0x000fc60003f24270 */
        /* <DEDUP_REMOVED lines=61> */
.L_x_31:
[----:B------:R-:W0:Y:S01]  /*15a0*/  S2R R0, SR_TID.X ;  /* 0x0000000000007919 */ /* 0x000e220000002100 */
[----:B------:R-:W1:Y:S01]  /*15b0*/  LDC.64 R4, c[0x0][0x380] ;  /* 0x0000e000ff047b82 */ /* 0x000e620000000a00 */
[----:B0-----:R-:W-:-:S04]  /*15c0*/  VIADD R21, R0, UR9 ;  /* 0x0000000900157c36 */ /* 0x001fc80008000000 */
[----:B-1----:R-:W-:-:S05]  /*15d0*/  IMAD.WIDE.U32 R20, R21, 0x8, R4 ;  /* 0x0000000815147825 */ /* 0x002fca00078e0004 */
[----:B------:R-:W2:Y:S04]  /*15e0*/  LDG.E.64 R14, desc[UR16][R20.64] ;  /* 0x00000010140e7981 */ /* 0x000ea8000c1e1b00 */
[----:B------:R-:W2:Y:S04]  /*15f0*/  LDG.E.64 R16, desc[UR16][R20.64+0x1000] ;  /* 0x0010001014107981 */ /* 0x000ea8000c1e1b00 */
[----:B------:R-:W3:Y:S04]  /*1600*/  LDG.E.64 R18, desc[UR16][R20.64+0x2000] ;  /* 0x0020001014127981 */ /* 0x000ee8000c1e1b00 */
[----:B------:R-:W4:Y:S04]  /*1610*/  LDG.E.64 R10, desc[UR16][R20.64+0x3000] ;  /* 0x00300010140a7981 */ /* 0x000f28000c1e1b00 */
[----:B------:R-:W5:Y:S04]  /*1620*/  LDG.E.64 R6, desc[UR16][R20.64+0x4000] ;  /* 0x0040001014067981 */ /* 0x000f68000c1e1b00 */
[----:B------:R-:W5:Y:S04]  /*1630*/  LDG.E.64 R4, desc[UR16][R20.64+0x5000] ;  /* 0x0050001014047981 */ /* 0x000f68000c1e1b00 */
[----:B------:R-:W5:Y:S01]  /*1640*/  LDG.E.64 R8, desc[UR16][R20.64+0x6000] ;  /* 0x0060001014087981 */ /* 0x000f62000c1e1b00 */
[----:B------:R-:W-:-:S04]  /*1650*/  ISETP.GE.U32.AND P0, PT, R13, UR5, PT ;  /* 0x000000050d007c0c */ /* 0x000fc8000bf06070 */
[----:B------:R-:W-:Y:S01]  /*1660*/  ISETP.GE.U32.AND.EX P0, PT, R2, UR4, PT, P0 ;  /* 0x0000000402007c0c */ /* 0x000fe2000bf06100 */
[----:B--2---:R-:W-:-:S08]  /*1670*/  DADD R14, R14, R16 ;  /* 0x000000000e0e7229 */ /* 0x004fd00000000010 */
[----:B---3--:R-:W-:-:S08]  /*1680*/  DADD R14, R18, R14 ;  /* 0x00000000120e7229 */ /* 0x008fd0000000000e */
[----:B----4-:R-:W-:-:S08]  /*1690*/  DADD R10, R10, R14 ;  /* 0x000000000a0a7229 */ /* 0x010fd0000000000e */
[----:B-----5:R-:W-:-:S08]  /*16a0*/  DADD R6, R6, R10 ;  /* 0x0000000006067229 */ /* 0x020fd0000000000a */
[----:B------:R-:W-:-:S08]  /*16b0*/  DADD R4, R4, R6 ;  /* 0x0000000004047229 */ /* 0x000fd00000000006 */
[----:B------:R-:W-:Y:S01]  /*16c0*/  DADD R8, R8, R4 ;  /* 0x0000000008087229 */ /* 0x000fe20000000004 */
[----:B------:R-:W-:Y:S10]  /*16d0*/  @!P0 BRA `(.L_x_46) ;  /* 0x0000000c001c8947 */ /* 0x000ff40003800000 */
[----:B------:R-:W-:Y:S01]  /*16e0*/  UIADD3 UR7, UP0, UPT, UR5, UR9, URZ ;  /* 0x0000000905077290 */ /* 0x000fe2000ff1e0ff */
[----:B------:R-:W-:Y:S01]  /*16f0*/  IADD3 R23, P1, PT, R12, -0xe00, RZ ;  /* 0xfffff2000c177810 */ /* 0x000fe20007f3e0ff */
[----:B------:R-:W0:Y:S01]  /*1700*/  LDCU.64 UR12, c[0x0][0x380] ;  /* 0x00007000ff0c77ac */ /* 0x000e220008000a00 */
[----:B------:R-:W-:Y:S02]  /*1710*/  LOP3.LUT R5, RZ, R0, RZ, 0x33, !PT ;  /* 0x00000000ff057212 */ /* 0x000fe400078e33ff */
[----:B------:R-:W-:Y:S01]  /*1720*/  IADD3.X R22, PT, PT, R3, -0x1, RZ, P1, !PT ;  /* 0xffffffff03167810 */ /* 0x000fe20000ffe4ff */
[----:B------:R-:W-:Y:S01]  /*1730*/  UIADD3.X UR8, UPT, UPT, URZ, UR4, URZ, UP0, !UPT ;  /* 0x00000004ff087290 */ /* 0x000fe200087fe4ff */
[----:B------:R-:W-:Y:S01]  /*1740*/  ISETP.LT.U32.AND P0, PT, R23, UR7, PT ;  /* 0x0000000717007c0c */ /* 0x000fe2000bf01070 */
[----:B------:R-:W-:Y:S01]  /*1750*/  UMOV UR6, UR5 ;  /* 0x0000000500067c82 */ /* 0x000fe20008000000 */
[----:B------:R-:W-:Y:S01]  /*1760*/  IADD3 R7, P2, PT, R0, UR7, RZ ;  /* 0x0000000700077c10 */ /* 0x000fe2000ff5e0ff */
[----:B------:R-:W-:Y:S01]  /*1770*/  UMOV UR4, URZ ;  /* 0x000000ff00047c82 */ /* 0x000fe20008000000 */
[----:B------:R-:W-:Y:S01]  /*1780*/  IADD3 R5, PT, PT, R12, -UR5, R5 ;  /* 0x800000050c057c10 */ /* 0x000fe2000fffe005 */
[----:B------:R-:W-:Y:S01]  /*1790*/  IMAD.U32 R11, RZ, RZ, UR8 ;  /* 0x00000008ff0b7e24 */ /* 0x000fe2000f8e00ff */
[----:B------:R-:W-:Y:S01]  /*17a0*/  UMOV UR10, UR8 ;  /* 0x00000008000a7c82 */ /* 0x000fe20008000000 */
[----:B------:R-:W-:-:S03]  /*17b0*/  IMAD.X R0, RZ, RZ, UR8, P2 ;  /* 0x00000008ff007e24 */ /* 0x000fc600090e06ff */
[----:B------:R-:W-:Y:S02]  /*17c0*/  ISETP.GT.U32.AND.EX P0, PT, R11, R22, PT, P0 ;  /* 0x000000160b00720c */ /* 0x000fe40003f04100 */
[----:B0-----:R-:W-:-:S04]  /*17d0*/  LEA R6, P1, R7, UR12, 0x3 ;  /* 0x0000000c07067c11 */ /* 0x001fc8000f8218ff */
[----:B------:R-:W-:Y:S02]  /*17e0*/  IADD3 R6, P2, PT, R6, 0x8000, RZ ;  /* 0x0000800006067810 */ /* 0x000fe40007f5e0ff */
[----:B------:R-:W-:Y:S01]  /*17f0*/  LEA.HI.X R7, R7, UR13, R0, 0x3, P1 ;  /* 0x0000000d07077c11 */ /* 0x000fe200088f1c00 */
[----:B------:R-:W-:Y:S01]  /*1800*/  VIADD R0, R5, -UR9 ;  /* 0x8000000905007c36 */ /* 0x000fe20008000000 */
[----:B------:R-:W-:-:S03]  /*1810*/  UMOV UR9, UR7 ;  /* 0x0000000700097c82 */ /* 0x000fc60008000000 */
[----:B------:R-:W-:Y:S01]  /*1820*/  IMAD.X R7, RZ, RZ, R7, P2 ;  /* 0x000000ffff077224 */ /* 0x000fe200010e0607 */
[----:B------:R-:W-:Y:S06]  /*1830*/  @P0 BRA `(.L_x_47) ;  /* 0x0000000000b80947 */ /* 0x000fec0003800000 */
[----:B------:R-:W0:Y:S01]  /*1840*/  LDC.64 R2, c[0x0][0x3b8] ;  /* 0x0000ee00ff027b82 */ /* 0x000e220000000a00 */
[----:B------:R-:W1:Y:S01]  /*1850*/  LDCU UR11, c[0x0][0x3c0] ;  /* 0x00007800ff0b77ac */ /* 0x000e620008000800 */
[----:B------:R-:W2:Y:S01]  /*1860*/  LDCU.64 UR12, c[0x0][0x380] ;  /* 0x00007000ff0c77ac */ /* 0x000ea20008000a00 */
[----:B------:R-:W-:Y:S01]  /*1870*/  NOP ;  /* 0x0000000000007918 */ /* 0x000fe20000000000 */
.L_x_48:
[----:B------:R-:W3:Y:S02]  /*1880*/  S2R R4, SR_TID.X ;  /* 0x0000000000047919 */ /* 0x000ee40000002100 */
[----:B---3--:R-:W-:-:S05]  /*1890*/  IADD3 R4, P0, PT, R4, UR7, RZ ;  /* 0x0000000704047c10 */ /* 0x008fca000ff1e0ff */
[----:B------:R-:W-:Y:S01]  /*18a0*/  IMAD.X R5, RZ, RZ, UR8, P0 ;  /* 0x00000008ff057e24 */ /* 0x000fe200080e06ff */
[----:B--2---:R-:W-:-:S04]  /*18b0*/  LEA R24, P0, R4, UR12, 0x3 ;  /* 0x0000000c04187c11 */ /* 0x004fc8000f8018ff */
[----:B------:R-:W-:-:S05]  /*18c0*/  LEA.HI.X R25, R4, UR13, R5, 0x3, P0 ;  /* 0x0000000d04197c11 */ /* 0x000fca00080f1c05 */
[----:B------:R-:W2:Y:S04]  /*18d0*/  LDG.E.64 R12, desc[UR16][R24.64] ;  /* 0x00000010180c7981 */ /* 0x000ea8000c1e1b00 */
[----:B------:R-:W3:Y:S04]  /*18e0*/  LDG.E.64 R14, desc[UR16][R24.64+0x1000] ;  /* 0x00100010180e7981 */ /* 0x000ee8000c1e1b00 */
[----:B------:R-:W4:Y:S04]  /*18f0*/  LDG.E.64 R16, desc[UR16][R24.64+0x2000] ;  /* 0x0020001018107981 */ /* 0x000f28000c1e1b00 */
[----:B------:R-:W5:Y:S04]  /*1900*/  LDG.E.64 R18, desc[UR16][R24.64+0x3000] ;  /* 0x0030001018127981 */ /* 0x000f68000c1e1b00 */
[----:B------:R-:W5:Y:S04]  /*1910*/  LDG.E.64 R20, desc[UR16][R24.64+0x4000] ;  /* 0x0040001018147981 */ /* 0x000f68000c1e1b00 */
[----:B------:R-:W5:Y:S04]  /*1920*/  LDG.E.64 R4, desc[UR16][R24.64+0x5000] ;  /* 0x0050001018047981 */ /* 0x000f68000c1e1b00 */
[----:B------:R-:W5:Y:S01]  /*1930*/  LDG.E.64 R10, desc[UR16][R24.64+0x6000] ;  /* 0x00600010180a7981 */ /* 0x000f62000c1e1b00 */
[----:B-1----:R-:W-:-:S04]  /*1940*/  UIMAD UR14, UR11, 0xe00, URZ ;  /* 0x00000e000b0e78a4 */ /* 0x002fc8000f8e02ff */
[----:B------:R-:W-:Y:S02]  /*1950*/  USHF.R.S32.HI UR15, URZ, 0x1f, UR14 ;  /* 0x0000001fff0f7899 */ /* 0x000fe4000801140e */
[----:B------:R-:W-:-:S04]  /*1960*/  UIADD3 UR5, UP0, UPT, UR14, UR9, URZ ;  /* 0x000000090e057290 */ /* 0x000fc8000ff1e0ff */
[----:B------:R-:W-:Y:S01]  /*1970*/  UIADD3.X UR6, UPT, UPT, UR15, UR10, URZ, UP0, !UPT ;  /* 0x0000000a0f067290 */ /* 0x000fe200087fe4ff */
[----:B--2---:R-:W-:-:S08]  /*1980*/  DADD R12, R12, R8 ;  /* 0x000000000c0c7229 */ /* 0x004fd00000000008 */
[----:B---3--:R-:W-:-:S08]  /*1990*/  DADD R12, R14, R12 ;  /* 0x000000000e0c7229 */ /* 0x008fd0000000000c */
[----:B----4-:R-:W-:-:S08]  /*19a0*/  DADD R12, R16, R12 ;  /* 0x00000000100c7229 */ /* 0x010fd0000000000c */
[----:B-----5:R-:W-:-:S08]  /*19b0*/  DADD R12, R18, R12 ;  /* 0x00000000120c7229 */ /* 0x020fd0000000000c */
[----:B------:R-:W-:Y:S01]  /*19c0*/  DADD R20, R20, R12 ;  /* 0x0000000014147229 */ /* 0x000fe2000000000c */
[----:B0-----:R-:W-:-:S05]  /*19d0*/  IMAD.MOV.U32 R12, RZ, RZ, R2 ;  /* 0x000000ffff0c7224 */ /* 0x001fca00078e0002 */
[----:B------:R-:W-:Y:S02]  /*19e0*/  IADD3 R8, P1, PT, R12, -UR7, RZ ;  /* 0x800000070c087c10 */ /* 0x000fe4000ff3e0ff */
[----:B------:R-:W-:Y:S02]  /*19f0*/  DADD R4, R4, R20 ;  /* 0x0000000004047229 */ /* 0x000fe40000000014 */
[----:B------:R-:W-:Y:S02]  /*1a00*/  ISETP.GE.U32.AND P0, PT, R8, UR14, PT ;  /* 0x0000000e08007c0c */ /* 0x000fe4000bf06070 */
[----:B------:R-:W-:-:S04]  /*1a10*/  IADD3.X R8, PT, PT, R3, ~UR8, RZ, P1, !PT ;  /* 0x8000000803087c10 */ /* 0x000fc80008ffe4ff */
[----:B------:R-:W-:Y:S01]  /*1a20*/  ISETP.GE.U32.AND.EX P0, PT, R8, UR15, PT, P0 ;  /* 0x0000000f08007c0c */ /* 0x000fe2000bf06100 */
[----:B------:R-:W-:-:S12]  /*1a30*/  DADD R8, R10, R4 ;  /* 0x000000000a087229 */ /* 0x000fd80000000004 */
[----:B------:R-:W-:Y:S05]  /*1a40*/  @!P0 BRA `(.L_x_46) ;  /* 0x0000000800408947 */ /* 0x000fea0003800000 */
[----:B------:R-:W-:Y:S02]  /*1a50*/  UIADD3 UR7, UP0, UPT, UR14, UR7, URZ ;  /* 0x000000070e077290 */ /* 0x000fe4000ff1e0ff */
[----:B------:R-:W-:Y:S01]  /*1a60*/  IMAD.U32 R5, RZ, RZ, UR14 ;  /* 0x0000000eff057e24 */ /* 0x000fe2000f8e00ff */
[----:B------:R-:W-:Y:S01]  /*1a70*/  UIADD3 UR4, UPT, UPT, UR4, 0x1, URZ ;  /* 0x0000000104047890 */ /* 0x000fe2000fffe0ff */
[----:B------:R-:W-:Y:S01]  /*1a80*/  VIADD R0, R0, -UR14 ;  /* 0x8000000e00007c36 */ /* 0x000fe20008000000 */
[----:B------:R-:W-:Y:S01]  /*1a90*/  UIADD3.X UR8, UPT, UPT, UR15, UR8, URZ, UP0, !UPT ;  /* 0x000000080f087290 */ /* 0x000fe200087fe4ff */
[----:B------:R-:W-:Y:S01]  /*1aa0*/  IMAD.WIDE R6, R5, 0x8, R6 ;  /* 0x0000000805067825 */ /* 0x000fe200078e0206 */
[----:B------:R-:W-:Y:S01]  /*1ab0*/  ISETP.LT.U32.AND P0, PT, R23, UR7, PT ;  /* 0x0000000717007c0c */ /* 0x000fe2000bf01070 */
[----:B------:R-:W-:Y:S01]  /*1ac0*/  UMOV UR9, UR5 ;  /* 0x0000000500097c82 */ /* 0x000fe20008000000 */
[----:B------:R-:W-:Y:S02]  /*1ad0*/  UMOV UR10, UR6 ;  /* 0x00000006000a7c82 */ /* 0x000fe40008000000 */
[----:B------:R-:W-:-:S05]  /*1ae0*/  IMAD.U32 R11, RZ, RZ, UR8 ;  /* 0x00000008ff0b7e24 */ /* 0x000fca000f8e00ff */
[----:B------:R-:W-:-:S13]  /*1af0*/  ISETP.GT.U32.AND.EX P0, PT, R11, R22, PT, P0 ;  /* 0x000000160b00720c */ /* 0x000fda0003f04100 */
[----:B------:R-:W-:Y:S05]  /*1b00*/  @!P0 BRA `(.L_x_48) ;  /* 0xfffffffc005c8947 */ /* 0x000fea000383ffff */
[----:B------:R-:W-:-:S05]  /*1b10*/  UMOV UR6, UR14 ;  /* 0x0000000e00067c82 */ /* 0x000fca0008000000 */
.L_x_47:
[----:B------:R-:W0:Y:S01]  /*1b20*/  S2R R11, SR_TID.X ;  /* 0x00000000000b7919 */ /* 0x000e220000002100 */
[C---:B------:R-:W-:Y:S01]  /*1b30*/  VIADD R2, R12.reuse, -UR7 ;  /* 0x800000070c027c36 */ /* 0x040fe20008000000 */
[----:B------:R-:W-:Y:S01]  /*1b40*/  ISETP.LE.U32.AND P1, PT, R12, UR7, PT ;  /* 0x000000070c007c0c */ /* 0x000fe2000bf23070 */
[----:B------:R-:W-:Y:S01]  /*1b50*/  IMAD.U32 R4, RZ, RZ, UR8 ;  /* 0x00000008ff047e24 */ /* 0x000fe2000f8e00ff */
[----:B------:R-:W-:Y:S02]  /*1b60*/  BSSY.RECONVERGENT B1, `(.L_x_46) ;  /* 0x000007e000017945 */ /* 0x000fe40003800200 */
[----:B0-----:R-:W-:-:S04]  /*1b70*/  ISETP.GE.AND P0, PT, R11, R2, PT ;  /* 0x000000020b00720c */ /* 0x001fc80003f06270 */
[----:B------:R-:W-:-:S13]  /*1b80*/  ISETP.GE.U32.OR.EX P0, PT, R4, R3, P0, P1 ;  /* 0x000000030400720c */ /* 0x000fda0000706510 */
[----:B------:R-:W-:Y:S05]  /*1b90*/  @P0 BRA `(.L_x_49) ;  /* 0x0000000400e80947 */ /* 0x000fea0003800000 */
[----:B------:R-:W-:Y:S01]  /*1ba0*/  UIMAD UR5, UR18, 0xe00, URZ ;  /* 0x00000e00120578a4 */ /* 0x000fe2000f8e02ff */
[----:B------:R-:W-:Y:S01]  /*1bb0*/  LOP3.LUT R3, RZ, R11, RZ, 0x33, !PT ;  /* 0x0000000bff037212 */ /* 0x000fe200078e33ff */
[----:B------:R-:W-:Y:S01]  /*1bc0*/  UIMAD UR14, UR4, UR11, URZ ;  /* 0x0000000b040e72a4 */ /* 0x000fe2000f8e02ff */
[----:B------:R-:W-:Y:S01]  /*1bd0*/  BSSY.RECONVERGENT B2, `(.L_x_50) ;  /* 0x0000035000027945 */ /* 0x000fe20003800200 */
[----:B------:R-:W-:Y:S01]  /*1be0*/  UIADD3 UR5, UPT, UPT, UR5, UR6, URZ ;  /* 0x0000000605057290 */ /* 0x000fe2000fffe0ff */
[----:B------:R-:W-:-:S03]  /*1bf0*/  IMAD.MOV.U32 R2, RZ, RZ, R11 ;  /* 0x000000ffff027224 */ /* 0x000fc600078e000b */
[----:B------:R-:W-:Y:S02]  /*1c00*/  IMAD.U32 R5, RZ, RZ, UR14 ;  /* 0x0000000eff057e24 */ /* 0x000fe4000f8e00ff */
[----:B------:R-:W-:-:S05]  /*1c10*/  IADD3 R12, PT, PT, R12, -UR5, R3 ;  /* 0x800000050c0c7c10 */ /* 0x000fca000fffe003 */
[----:B------:R-:W-:-:S05]  /*1c20*/  IMAD R12, R5, -0xe00, R12 ;  /* 0xfffff200050c7824 */ /* 0x000fca00078e020c */
[C---:B------:R-:W-:Y:S02]  /*1c30*/  ISETP.GE.U32.AND P1, PT, R12.reuse, 0x1e00, PT ;  /* 0x00001e000c00780c */ /* 0x040fe40003f26070 */
[----:B------:R-:W-:-:S04]  /*1c40*/  LEA.HI R3, R12, 0x1, RZ, 0x17 ;  /* 0x000000010c037811 */ /* 0x000fc800078fb8ff */
[----:B------:R-:W-:-:S04]  /*1c50*/  LOP3.LUT R4, R3, 0xf, RZ, 0xc0, !PT ;  /* 0x0000000f03047812 */ /* 0x000fc800078ec0ff */
[----:B------:R-:W-:-:S03]  /*1c60*/  ISETP.NE.AND P0, PT, R4, RZ, PT ;  /* 0x000000ff0400720c */ /* 0x000fc60003f05270 */
[----:B------:R-:W-:Y:S10]  /*1c70*/  @!P1 BRA `(.L_x_51) ;  /* 0x0000000000a89947 */ /* 0x000ff40003800000 */
[----:B------:R-:W-:-:S04]  /*1c80*/  LEA.HI R2, R0, 0x1, RZ, 0x17 ;  /* 0x0000000100027811 */ /* 0x000fc800078fb8ff */
[----:B------:R-:W-:Y:S01]  /*1c90*/  LOP3.LUT R5, R2, 0xfffff0, RZ, 0xc0, !PT ;  /* 0x00fffff002057812 */ /* 0x000fe200078ec0ff */
[----:B------:R-:W-:-:S04]  /*1ca0*/  IMAD.MOV.U32 R2, RZ, RZ, R11 ;  /* 0x000000ffff027224 */ /* 0x000fc800078e000b */
[----:B------:R-:W-:-:S07]  /*1cb0*/  IMAD.MOV R5, RZ, RZ, -R5 ;  /* 0x000000ffff057224 */ /* 0x000fce00078e0a05 */
.L_x_52:
[----:B------:R-:W2:Y:S04]  /*1cc0*/  LDG.E.64 R20, desc[UR16][R6.64+-0x8000] ;  /* 0xff80001006147981 */ /* 0x000ea8000c1e1b00 */
[----:B------:R-:W3:Y:S04]  /*1cd0*/  LDG.E.64 R18, desc[UR16][R6.64+-0x7000] ;  /* 0xff90001006127981 */ /* 0x000ee8000c1e1b00 */
[----:B------:R-:W4:Y:S04]  /*1ce0*/  LDG.E.64 R16, desc[UR16][R6.64+-0x6000] ;  /* 0xffa0001006107981 */ /* 0x000f28000c1e1b00 */
[----:B------:R-:W5:Y:S04]  /*1cf0*/  LDG.E.64 R14, desc[UR16][R6.64+-0x5000] ;  /* 0xffb00010060e7981 */ /* 0x000f68000c1e1b00 */
[----:B------:R-:W5:Y:S04]  /*1d00*/  LDG.E.64 R12, desc[UR16][R6.64+-0x4000] ;  /* 0xffc00010060c7981 */ /* 0x000f68000c1e1b00 */
[----:B------:R-:W5:Y:S04]  /*1d10*/  LDG.E.64 R10, desc[UR16][R6.64+-0x3000] ;  /* 0xffd00010060a7981 */ /* 0x000f68000c1e1b00 */
[----:B------:R-:W5:Y:S04]  /*1d20*/  LDG.E.64 R24, desc[UR16][R6.64+-0x2000] ;  /* 0xffe0001006187981 */ /* 0x000f68000c1e1b00 */
[----:B------:R-:W5:Y:S01]  /*1d30*/  LDG.E.64 R22, desc[UR16][R6.64+-0x1000] ;  /* 0xfff0001006167981 */ /* 0x000f62000c1e1b00 */
[----:B--2---:R-:W-:-:S03]  /*1d40*/  DADD R20, R20, R8 ;  /* 0x0000000014147229 */ /* 0x004fc60000000008 */
[----:B------:R-:W2:Y:S05]  /*1d50*/  LDG.E.64 R8, desc[UR16][R6.64] ;  /* 0x0000001006087981 */ /* 0x000eaa000c1e1b00 */
[----:B---3--:R-:W-:Y:S02]  /*1d60*/  DADD R18, R20, R18 ;  /* 0x0000000014127229 */ /* 0x008fe40000000012 */
[----:B------:R-:W3:Y:S06]  /*1d70*/  LDG.E.64 R20, desc[UR16][R6.64+0x1000] ;  /* 0x0010001006147981 */ /* 0x000eec000c1e1b00 */
[----:B----4-:R-:W-:-:S02]  /*1d80*/  DADD R16, R18, R16 ;  /* 0x0000000012107229 */ /* 0x010fc40000000010 */
[----:B------:R-:W4:Y:S06]  /*1d90*/  LDG.E.64 R18, desc[UR16][R6.64+0x2000] ;  /* 0x0020001006127981 */ /* 0x000f2c000c1e1b00 */
[----:B-----5:R-:W-:Y:S02]  /*1da0*/  DADD R14, R16, R14 ;  /* 0x00000000100e7229 */ /* 0x020fe4000000000e */
[----:B------:R-:W5:Y:S06]  /*1db0*/  LDG.E.64 R16, desc[UR16][R6.64+0x3000] ;  /* 0x0030001006107981 */ /* 0x000f6c000c1e1b00 */
[----:B------:R-:W-:-:S02]  /*1dc0*/  DADD R12, R14, R12 ;  /* 0x000000000e0c7229 */ /* 0x000fc4000000000c */
[----:B------:R-:W5:Y:S06]  /*1dd0*/  LDG.E.64 R14, desc[UR16][R6.64+0x4000] ;  /* 0x00400010060e7981 */ /* 0x000f6c000c1e1b00 */
[----:B------:R-:W-:Y:S02]  /*1de0*/  DADD R10, R12, R10 ;  /* 0x000000000c0a7229 */ /* 0x000fe4000000000a */
[----:B------:R-:W5:Y:S06]  /*1df0*/  LDG.E.64 R12, desc[UR16][R6.64+0x5000] ;  /* 0x00500010060c7981 */ /* 0x000f6c000c1e1b00 */
[----:B------:R-:W-:-:S02]  /*1e00*/  DADD R24, R10, R24 ;  /* 0x000000000a187229 */ /* 0x000fc40000000018 */
[----:B------:R-:W5:Y:S06]  /*1e10*/  LDG.E.64 R10, desc[UR16][R6.64+0x6000] ;  /* 0x00600010060a7981 */ /* 0x000f6c000c1e1b00 */
[----:B------:R-:W-:Y:S02]  /*1e20*/  DADD R22, R24, R22 ;  /* 0x0000000018167229 */ /* 0x000fe40000000016 */
[----:B------:R0:W5:Y:S01]  /*1e30*/  LDG.E.64 R24, desc[UR16][R6.64+0x7000] ;  /* 0x0070001006187981 */ /* 0x000162000c1e1b00 */
        /* <DEDUP_REMOVED lines=8> */
[----:B-----5:R-:W-:-:S08]  /*1ec0*/  DADD R8, R8, R16 ;  /* 0x0000000008087229 */ /* 0x020fd00000000010 */
[----:B------:R-:W-:-:S08]  /*1ed0*/  DADD R8, R8, R14 ;  /* 0x0000000008087229 */ /* 0x000fd0000000000e */
[----:B------:R-:W-:-:S08]  /*1ee0*/  DADD R8, R8, R12 ;  /* 0x0000000008087229 */ /* 0x000fd0000000000c */
[----:B------:R-:W-:-:S08]  /*1ef0*/  DADD R8, R8, R10 ;  /* 0x0000000008087229 */ /* 0x000fd0000000000a */
[----:B------:R-:W-:Y:S01]  /*1f00*/  DADD R8, R8, R24 ;  /* 0x0000000008087229 */ /* 0x000fe20000000018 */
[----:B------:R-:W-:Y:S10]  /*1f10*/  @P1 BRA `(.L_x_52) ;  /* 0xfffffffc00681947 */ /* 0x000ff4000383ffff */
.L_x_51:
[----:B------:R-:W-:Y:S05]  /*1f20*/  BSYNC.RECONVERGENT B2 ;  /* 0x0000000000027941 */ /* 0x000fea0003800200 */
.L_x_50:
[----:B------:R-:W-:Y:S05]  /*1f30*/  @!P0 BRA `(.L_x_49) ;  /* 0x0000000400008947 */ /* 0x000fea0003800000 */
[----:B------:R-:W-:Y:S01]  /*1f40*/  ISETP.GE.U32.AND P1, PT, R4, 0x8, PT ;  /* 0x000000080400780c */ /* 0x000fe20003f26070 */
[----:B------:R-:W-:Y:S01]  /*1f50*/  BSSY.RECONVERGENT B2, `(.L_x_53) ;  /* 0x0000019000027945 */ /* 0x000fe20003800200 */
[----:B------:R-:W-:-:S04]  /*1f60*/  LOP3.LUT R24, R3, 0x7, RZ, 0xc0, !PT ;  /* 0x0000000703187812 */ /* 0x000fc800078ec0ff */
[----:B------:R-:W-:-:S07]  /*1f70*/  ISETP.NE.AND P0, PT, R24, RZ, PT ;  /* 0x000000ff1800720c */ /* 0x000fce0003f05270 */
[----:B------:R-:W-:Y:S06]  /*1f80*/  @!P1 BRA `(.L_x_54) ;  /* 0x0000000000549947 */ /* 0x000fec0003800000 */
[----:B------:R-:W-:-:S05]  /*1f90*/  IADD3 R4, P1, PT, R2, UR7, RZ ;  /* 0x0000000702047c10 */ /* 0x000fca000ff3e0ff */
[----:B------:R-:W-:Y:S01]  /*1fa0*/  IMAD.X R5, RZ, RZ, UR8, P1 ;  /* 0x00000008ff057e24 */ /* 0x000fe200088e06ff */
[----:B------:R-:W-:-:S04]  /*1fb0*/  LEA R20, P1, R4, UR12, 0x3 ;  /* 0x0000000c04147c11 */ /* 0x000fc8000f8218ff */
[----:B------:R-:W-:-:S05]  /*1fc0*/  LEA.HI.X R21, R4, UR13, R5, 0x3, P1 ;  /* 0x0000000d04157c11 */ /* 0x000fca00088f1c05 */
        /* <DEDUP_REMOVED lines=8> */
[----:B------:R-:W-:Y:S01]  /*2050*/  VIADD R2, R2, 0x1000 ;  /* 0x0000100002027836 */ /* 0x000fe20000000000 */
[----:B--2---:R-:W-:-:S08]  /*2060*/  DADD R22, R8, R22 ;  /* 0x0000000008167229 */ /* 0x004fd00000000016 */
[----:B---3--:R-:W-:-:S08]  /*2070*/  DADD R16, R22, R16 ;  /* 0x0000000016107229 */ /* 0x008fd00000000010 */
[----:B----4-:R-:W-:-:S08]  /*2080*/  DADD R14, R16, R14 ;  /* 0x00000000100e7229 */ /* 0x010fd0000000000e */
[----:B-----5:R-:W-:-:S08]  /*2090*/  DADD R12, R14, R12 ;  /* 0x000000000e0c7229 */ /* 0x020fd0000000000c */
[----:B------:R-:W-:-:S08]  /*20a0*/  DADD R10, R12, R10 ;  /* 0x000000000c0a7229 */ /* 0x000fd0000000000a */
[----:B------:R-:W-:-:S08]  /*20b0*/  DADD R6, R10, R6 ;  /* 0x000000000a067229 */ /* 0x000fd00000000006 */
[----:B------:R-:W-:-:S08]  /*20c0*/  DADD R4, R6, R4 ;  /* 0x0000000006047229 */ /* 0x000fd00000000004 */
[----:B------:R-:W-:-:S11]  /*20d0*/  DADD R8, R4, R18 ;  /* 0x0000000004087229 */ /* 0x000fd60000000012 */
.L_x_54:
[----:B------:R-:W-:Y:S05]  /*20e0*/  BSYNC.RECONVERGENT B2 ;  /* 0x0000000000027941 */ /* 0x000fea0003800200 */
.L_x_53:
[----:B------:R-:W-:Y:S05]  /*20f0*/  @!P0 BRA `(.L_x_49) ;  /* 0x0000000000908947 */ /* 0x000fea0003800000 */
[----:B------:R-:W-:Y:S01]  /*2100*/  ISETP.GE.U32.AND P1, PT, R24, 0x4, PT ;  /* 0x000000041800780c */ /* 0x000fe20003f26070 */
[----:B------:R-:W-:Y:S01]  /*2110*/  BSSY.RECONVERGENT B2, `(.L_x_55) ;  /* 0x0000010000027945 */ /* 0x000fe20003800200 */
[----:B------:R-:W-:-:S11]  /*2120*/  LOP3.LUT P0, RZ, R3, 0x3, RZ, 0xc0, !PT ;  /* 0x0000000303ff7812 */ /* 0x000fd6000780c0ff */
[----:B------:R-:W-:Y:S05]  /*2130*/  @!P1 BRA `(.L_x_56) ;  /* 0x0000000000349947 */ /* 0x000fea0003800000 */
[----:B------:R-:W-:-:S05]  /*2140*/  IADD3 R3, P1, PT, R2, UR7, RZ ;  /* 0x0000000702037c10 */ /* 0x000fca000ff3e0ff */
[----:B------:R-:W-:Y:S01]  /*2150*/  IMAD.X R6, RZ, RZ, UR8, P1 ;  /* 0x00000008ff067e24 */ /* 0x000fe200088e06ff */
[----:B------:R-:W-:-:S04]  /*2160*/  LEA R4, P1, R3, UR12, 0x3 ;  /* 0x0000000c03047c11 */ /* 0x000fc8000f8218ff */
[----:B------:R-:W-:-:S05]  /*2170*/  LEA.HI.X R5, R3, UR13, R6, 0x3, P1 ;  /* 0x0000000d03057c11 */ /* 0x000fca00088f1c06 */
[----:B------:R-:W2:Y:S04]  /*2180*/  LDG.E.64 R6, desc[UR16][R4.64] ;  /* 0x0000001004067981 */ /* 0x000ea8000c1e1b00 */
[----:B------:R-:W3:Y:S04]  /*2190*/  LDG.E.64 R10, desc[UR16][R4.64+0x1000] ;  /* 0x00100010040a7981 */ /* 0x000ee8000c1e1b00 */
[----:B------:R-:W4:Y:S04]  /*21a0*/  LDG.E.64 R12, desc[UR16][R4.64+0x2000] ;  /* 0x00200010040c7981 */ /* 0x000f28000c1e1b00 */
[----:B------:R-:W5:Y:S01]  /*21b0*/  LDG.E.64 R14, desc[UR16][R4.64+0x3000] ;  /* 0x00300010040e7981 */ /* 0x000f62000c1e1b00 */
[----:B------:R-:W-:Y:S01]  /*21c0*/  VIADD R2, R2, 0x800 ;  /* 0x0000080002027836 */ /* 0x000fe20000000000 */
[----:B--2---:R-:W-:-:S08]  /*21d0*/  DADD R6, R8, R6 ;  /* 0x0000000008067229 */ /* 0x004fd00000000006 */
[----:B---3--:R-:W-:-:S08]  /*21e0*/  DADD R6, R6, R10 ;  /* 0x0000000006067229 */ /* 0x008fd0000000000a */
[----:B----4-:R-:W-:-:S08]  /*21f0*/  DADD R6, R6, R12 ;  /* 0x0000000006067229 */ /* 0x010fd0000000000c */
[----:B-----5:R-:W-:-:S11]  /*2200*/  DADD R8, R6, R14 ;  /* 0x0000000006087229 */ /* 0x020fd6000000000e */
.L_x_56:
[----:B------:R-:W-:Y:S05]  /*2210*/  BSYNC.RECONVERGENT B2 ;  /* 0x0000000000027941 */ /* 0x000fea0003800200 */
.L_x_55:
[----:B------:R-:W-:Y:S05]  /*2220*/  @!P0 BRA `(.L_x_49) ;  /* 0x0000000000448947 */ /* 0x000fea0003800000 */
[----:B------:R-:W-:Y:S02]  /*2230*/  LOP3.LUT R0, R0, 0xffff, RZ, 0xc0, !PT ;  /* 0x0000ffff00007812 */ /* 0x000fe400078ec0ff */
[----:B------:R-:W-:Y:S02]  /*2240*/  IADD3 R2, P0, PT, R2, UR9, RZ ;  /* 0x0000000902027c10 */ /* 0x000fe4000ff1e0ff */
[----:B------:R-:W-:Y:S02]  /*2250*/  LEA.HI R0, R0, 0x1, RZ, 0x17 ;  /* 0x0000000100007811 */ /* 0x000fe400078fb8ff */
[----:B------:R-:W-:Y:S01]  /*2260*/  LEA R4, P1, R2, UR12, 0x3 ;  /* 0x0000000c02047c11 */ /* 0x000fe2000f8218ff */
[----:B------:R-:W-:Y:S01]  /*2270*/  IMAD.X R5, RZ, RZ, UR10, P0 ;  /* 0x0000000aff057e24 */ /* 0x000fe200080e06ff */
[----:B------:R-:W-:-:S04]  /*2280*/  LOP3.LUT R0, R0, 0x3, RZ, 0xc0, !PT ;  /* 0x0000000300007812 */ /* 0x000fc800078ec0ff */
[----:B------:R-:W-:Y:S01]  /*2290*/  LEA.HI.X R5, R2, UR13, R5, 0x3, P1 ;  /* 0x0000000d02057c11 */ /* 0x000fe200088f1c05 */
[----:B------:R-:W-:-:S07]  /*22a0*/  IMAD.MOV R0, RZ, RZ, -R0 ;  /* 0x000000ffff007224 */ /* 0x000fce00078e0a00 */
.L_x_57:
[----:B------:R-:W-:Y:S02]  /*22b0*/  IMAD.MOV.U32 R2, RZ, RZ, R4 ;  /* 0x000000ffff027224 */ /* 0x000fe400078e0004 */
[----:B------:R-:W-:-:S06]  /*22c0*/  IMAD.MOV.U32 R3, RZ, RZ, R5 ;  /* 0x000000ffff037224 */ /* 0x000fcc00078e0005 */
[----:B------:R-:W2:Y:S01]  /*22d0*/  LDG.E.64 R2, desc[UR16][R2.64] ;  /* 0x0000001002027981 */ /* 0x000ea2000c1e1b00 */
[----:B------:R-:W-:Y:S01]  /*22e0*/  VIADD R0, R0, 0x1 ;  /* 0x0000000100007836 */ /* 0x000fe20000000000 */
[----:B------:R-:W-:-:S04]  /*22f0*/  IADD3 R4, P1, PT, R4, 0x1000, RZ ;  /* 0x0000100004047810 */ /* 0x000fc80007f3e0ff */
[----:B------:R-:W-:Y:S01]  /*2300*/  ISETP.NE.AND P0, PT, R0, RZ, PT ;  /* 0x000000ff0000720c */ /* 0x000fe20003f05270 */
[----:B------:R-:W-:Y:S01]  /*2310*/  IMAD.X R5, RZ, RZ, R5, P1 ;  /* 0x000000ffff057224 */ /* 0x000fe200008e0605 */
[----:B--2---:R-:W-:-:S11]  /*2320*/  DADD R8, R2, R8 ;  /* 0x0000000002087229 */ /* 0x004fd60000000008 */
[----:B------:R-:W-:Y:S05]  /*2330*/  @P0 BRA `(.L_x_57) ;  /* 0xfffffffc00dc0947 */ /* 0x000fea000383ffff */
.L_x_49:
[----:B------:R-:W-:Y:S05]  /*2340*/  BSYNC.RECONVERGENT B1 ;  /* 0x0000000000017941 */ /* 0x000fea0003800200 */
.L_x_46:
[----:B------:R-:W0:Y:S01]  /*2350*/  S2R R0, SR_LANEID ;  /* 0x0000000000007919 */ /* 0x000e220000000000 */
[----:B------:R-:W-:Y:S04]  /*2360*/  SHFL.DOWN PT, R2, R8, 0x1, 0x1f ;  /* 0x08201f0008027f89 */ /* 0x000fe800000e0000 */
[----:B------:R-:W1:Y:S01]  /*2370*/  SHFL.DOWN PT, R3, R9, 0x1, 0x1f ;  /* 0x08201f0009037f89 */ /* 0x000e6200000e0000 */
[----:B------:R-:W2:Y:S01]  /*2380*/  S2R R11, SR_TID.X ;  /* 0x00000000000b7919 */ /* 0x000ea20000002100 */
        /* <DEDUP_REMOVED lines=20> */
[----:B------:R-:W-:Y:S02]  /*24d0*/  @!P1 MOV R7, 0x400 ;  /* 0x0000040000079802 */ /* 0x000fe40000000f00 */
[----:B--2---:R-:W-:Y:S01]  /*24e0*/  @!P1 SHF.R.U32.HI R6, RZ, 0x2, R11 ;  /* 0x00000002ff069819 */ /* 0x004fe2000001160b */
[----:B------:R-:W0:Y:S01]  /*24f0*/  SHFL.DOWN PT, R3, R9, 0x8, 0x1f ;  /* 0x09001f0009037f89 */ /* 0x000e2200000e0000 */
[----:B-1----:R-:W-:-:S02]  /*2500*/  @!P1 LEA R7, R10, R7, 0x18 ;  /* 0x000000070a079211 */ /* 0x002fc400078ec0ff */
[----:B------:R-:W-:-:S05]  /*2510*/  @!P1 LOP3.LUT R6, R6, 0xf8, RZ, 0xc0, !PT ;  /* 0x000000f806069812 */ /* 0x000fca00078ec0ff */
        /* <DEDUP_REMOVED lines=14> */
[----:B------:R-:W1:Y:S01]  /*2600*/  S2UR UR5, SR_CgaCtaId ;  /* 0x00000000000579c3 */ /* 0x000e620000008800 */
[----:B------:R-:W-:Y:S02]  /*2610*/  UMOV UR4, 0x400 ;  /* 0x0000040000047882 */ /* 0x000fe40000000000 */
[----:B-1----:R-:W-:-:S09]  /*2620*/  ULEA UR4, UR5, UR4, 0x18 ;  /* 0x0000000405047291 */ /* 0x002fd2000f8ec0ff */
[----:B0-----:R-:W0:Y:S04]  /*2630*/  LDS.64 R2, [UR4+0x18] ;  /* 0x00001804ff027984 */ /* 0x001e280008000a00 */
        /* <DEDUP_REMOVED lines=22> */
.L_x_45:
[----:B------:R-:W-:Y:S05]  /*27a0*/  BSYNC.RECONVERGENT B0 ;  /* 0x0000000000007941 */ /* 0x000fea0003800200 */
.L_x_30:
[----:B------:R-:W-:Y:S05]  /*27b0*/  @P0 EXIT ;  /* 0x000000000000094d */ /* 0x000fea0003800000 */
[----:B------:R-:W3:Y:S02]  /*27c0*/  LDCU.64 UR4, c[0x0][0x388] ;  /* 0x00007100ff0477ac */ /* 0x000ee40008000a00 */
[----:B---3--:R-:W-:-:S06]  /*27d0*/  UIMAD.WIDE.U32 UR4, UR18, 0x8, UR4 ;  /* 0x00000008120478a5 */ /* 0x008fcc000f8e0004 */
[----:B0-----:R-:W-:Y:S02]  /*27e0*/  IMAD.U32 R2, RZ, RZ, UR4 ;  /* 0x00000004ff027e24 */ /* 0x001fe4000f8e00ff */
[----:B--2---:R-:W-:-:S05]  /*27f0*/  IMAD.U32 R3, RZ, RZ, UR5 ;  /* 0x00000005ff037e24 */ /* 0x004fca000f8e00ff */
[----:B------:R-:W-:Y:S01]  /*2800*/  STG.E.64 desc[UR16][R2.64], R8 ;  /* 0x0000000802007986 */ /* 0x000fe2000c101b10 */
[----:B------:R-:W-:Y:S05]  /*2810*/  EXIT ;  /* 0x000000000000794d */ /* 0x000fea0003800000 */
.L_x_58:
        /* <DEDUP_REMOVED lines=14> */
.L_x_892:


//--------------------- .text._ZN3cub18CUB_300001_SM_10006detail6reduce28DeviceReduceSingleTileKernelINS2_10policy_hubIdyN4cuda3std3__44plusIdEEE10Policy1000EN6thrust24THRUST_300001_SM_1000_NS6detail15normal_iteratorINSD_10device_ptrIdEEEEPdyS9_ddNS7_10__identityEEEvT0_T1_T2_T3_T4_T6_ --------------------------
	.section	.text._ZN3cub18CUB_300001_SM_10006detail6reduce28DeviceReduceSingleTileKernelINS2_10policy_hubIdyN4cuda3std3__44plusIdEEE10Policy1000EN6thrust24THRUST_300001_SM_1000_NS6detail15normal_iteratorINSD_10device_ptrIdEEEEPdyS9_ddNS7_10__identityEEEvT0_T1_T2_T3_T4_T6_,"ax",@progbits
	.align	128
        .global         _ZN3cub18CUB_300001_SM_10006detail6reduce28DeviceReduceSingleTileKernelINS2_10policy_hubIdyN4cuda3std3__44plusIdEEE10Policy1000EN6thrust24THRUST_300001_SM_1000_NS6detail15normal_iteratorINSD_10device_ptrIdEEEEPdyS9_ddNS7_10__identityEEEvT0_T1_T2_T3_T4_T6_
        .type           _ZN3cub18CUB_300001_SM_10006detail6reduce28DeviceReduceSingleTileKernelINS2_10policy_hubIdyN4cuda3std3__44plusIdEEE10Policy1000EN6thrust24THRUST_300001_SM_1000_NS6detail15normal_iteratorINSD_10device_ptrIdEEEEPdyS9_ddNS7_10__identityEEEvT0_T1_T2_T3_T4_T6_,@function
        .size           _ZN3cub18CUB_300001_SM_10006detail6reduce28DeviceReduceSingleTileKernelINS2_10policy_hubIdyN4cuda3std3__44plusIdEEE10Policy1000EN6thrust24THRUST_300001_SM_1000_NS6detail15normal_iteratorINSD_10device_ptrIdEEEEPdyS9_ddNS7_10__identityEEEvT0_T1_T2_T3_T4_T6_,(.L_x_893 - _ZN3cub18CUB_300001_SM_10006detail6reduce28DeviceReduceSingleTileKernelINS2_10policy_hubIdyN4cuda3std3__44plusIdEEE10Policy1000EN6thrust24THRUST_300001_SM_1000_NS6detail15normal_iteratorINSD_10device_ptrIdEEEEPdyS9_ddNS7_10__identityEEEvT0_T1_T2_T3_T4_T6_)
        .other          _ZN3cub18CUB_300001_SM_10006detail6reduce28DeviceReduceSingleTileKernelINS2_10policy_hubIdyN4cuda3std3__44plusIdEEE10Policy1000EN6thrust24THRUST_300001_SM_1000_NS6detail15normal_iteratorINSD_10device_ptrIdEEEEPdyS9_ddNS7_10__identityEEEvT0_T1_T2_T3_T4_T6_,@"STO_CUDA_ENTRY STV_DEFAULT"
_ZN3cub18CUB_300001_SM_10006detail6reduce28DeviceReduceSingleTileKernelINS2_10policy_hubIdyN4cuda3std3__44plusIdEEE10Policy1000EN6thrust24THRUST_300001_SM_1000_NS6detail15normal_iteratorINSD_10device_ptrIdEEEEPdyS9_ddNS7_10__identityEEEvT0_T1_T2_T3_T4_T6_:
.text._ZN3cub18CUB_300001_SM_10006detail6reduce28DeviceReduceSingleTileKernelINS2_10policy_hubIdyN4cuda3std3__44plusIdEEE10Policy1000EN6thrust24THRUST_300001_SM_1000_NS6detail15normal_iteratorINSD_10device_ptrIdEEEEPdyS9_ddNS7_10__identityEEEvT0_T1_T2_T3_T4_T6_:
[----:B------:R-:W-:Y:S01]  /*0000*/  LDC R1, c[0x0][0x37c] ;  /* 0x0000df00ff017b82 */ /* 0x000fe20000000800 */
[----:B------:R-:W0:Y:S01]  /*0010*/  LDCU.64 UR4, c[0x0][0x390] ;  /* 0x00007200ff0477ac */ /* 0x000e220008000a00 */
[----:B------:R-:W1:Y:S01]  /*0020*/  LDCU.64 UR6, c[0x0][0x358] ;  /* 0x00006b00ff0677ac */ /* 0x000e620008000a00 */
[----:B0-----:R-:W-:Y:S02]  /*0030*/  IMAD.U32 R8, RZ, RZ, UR4 ;  /* 0x00000004ff087e24 */ /* 0x001fe4000f8e00ff */
[----:B------:R-:W-:-:S03]  /*0040*/  IMAD.U32 R9, RZ, RZ, UR5 ;  /* 0x00000005ff097e24 */ /* 0x000fc6000f8e00ff */
[----:B------:R-:W-:-:S04]  /*0050*/  ISETP.NE.U32.AND P0, PT, R8, RZ, PT ;  /* 0x000000ff0800720c */ /* 0x000fc80003f05070 */
[----:B------:R-:W-:-:S13]  /*0060*/  ISETP.NE.AND.EX P0, PT, R9, RZ, PT, P0 ;  /* 0x000000ff0900720c */ /* 0x000fda0003f05300 */
        /* <DEDUP_REMOVED lines=8> */
.L_x_59:
[----:B------:R-:W-:Y:S01]  /*00f0*/  ISETP.GT.U32.AND P0, PT, R8, 0xdff, PT ;  /* 0x00000dff0800780c */ /* 0x000fe20003f04070 */
[----:B------:R-:W-:Y:S03]  /*0100*/  BSSY.RECONVERGENT B0, `(.L_x_60) ;  /* 0x000024d000007945 */ /* 0x000fe60003800200 */
[----:B------:R-:W-:-:S13]  /*0110*/  ISETP.GT.U32.AND.EX P0, PT, R9, RZ, PT, P0 ;  /* 0x000000ff0900720c */ /* 0x000fda0003f04100 */
[----:B------:R-:W-:Y:S05]  /*0120*/  @P0 BRA `(.L_x_61) ;  /* 0x0000001400340947 */ /* 0x000fea0003800000 */
[----:B------:R-:W0:Y:S01]  /*0130*/  S2R R0, SR_TID.X ;  /* 0x0000000000007919 */ /* 0x000e220000002100 */
[----:B------:R-:W-:Y:S01]  /*0140*/  BSSY.RECONVERGENT B1, `(.L_x_62) ;  /* 0x0000009000017945 */ /* 0x000fe20003800200 */
[----:B------:R-:W-:Y:S02]  /*0150*/  CS2R R4, SRZ ;  /* 0x0000000000047805 */ /* 0x000fe4000001ff00 */
[----:B0-----:R-:W-:Y:S01]  /*0160*/  ISETP.GE.U32.AND P0, PT, R0, R8, PT ;  /* 0x000000080000720c */ /* 0x001fe20003f06070 */
[----:B------:R-:W-:-:S12]  /*0170*/  IMAD.MOV.U32 R2, RZ, RZ, R0 ;  /* 0x000000ffff027224 */ /* 0x000fd800078e0000 */
[----:B------:R-:W-:Y:S05]  /*0180*/  @P0 BRA `(.L_x_63) ;  /* 0x0000000000100947 */ /* 0x000fea0003800000 */
[----:B------:R-:W0:Y:S02]  /*0190*/  LDC.64 R4, c[0x0][0x380] ;  /* 0x0000e000ff047b82 */ /* 0x000e240000000a00 */
[----:B0-----:R-:W-:-:S06]  /*01a0*/  IMAD.WIDE.U32 R4, R0, 0x8, R4 ;  /* 0x0000000800047825 */ /* 0x001fcc00078e0004 */
[----:B------:R-:W5:Y:S01]  /*01b0*/  LDG.E.64 R4, desc[UR6][R4.64] ;  /* 0x0000000604047981 */ /* 0x000f62000c1e1b00 */
[----:B------:R-:W-:-:S07]  /*01c0*/  VIADD R2, R0, 0x200 ;  /* 0x0000020000027836 */ /* 0x000fce0000000000 */
.L_x_63:
[----:B------:R-:W-:Y:S05]  /*01d0*/  BSYNC.RECONVERGENT B1 ;  /* 0x0000000000017941 */ /* 0x000fea0003800200 */
.L_x_62:
[----:B------:R-:W-:Y:S01]  /*01e0*/  ISETP.GE.U32.AND P0, PT, R2, R8, PT ;  /* 0x000000080200720c */ /* 0x000fe20003f06070 */
[----:B------:R-:W-:-:S12]  /*01f0*/  BSSY.RECONVERGENT B1, `(.L_x_64) ;  /* 0x000006d000017945 */ /* 0x000fd80003800200 */
[----:B------:R-:W-:Y:S05]  /*0200*/  @P0 BRA `(.L_x_65) ;  /* 0x0000000400ac0947 */ /* 0x000fea0003800000 */
[----:B------:R-:W-:Y:S01]  /*0210*/  LOP3.LUT R3, RZ, R2, RZ, 0x33, !PT ;  /* 0x00000002ff037212 */ /* 0x000fe200078e33ff */
[----:B------:R-:W-:Y:S04]  /*0220*/  BSSY.RECONVERGENT B2, `(.L_x_66) ;  /* 0x0000033000027945 */ /* 0x000fe80003800200 */
[----:B------:R-:W-:-:S05]  /*0230*/  IMAD.IADD R6, R3, 0x1, R8 ;  /* 0x0000000103067824 */ /* 0x000fca00078e0208 */
[C---:B------:R-:W-:Y:S02]  /*0240*/  ISETP.GE.U32.AND P1, PT, R6.reuse, 0x1e00, PT ;  /* 0x00001e000600780c */ /* 0x040fe40003f26070 */
[----:B------:R-:W-:-:S04]  /*0250*/  LEA.HI R3, R6, 0x1, RZ, 0x17 ;  /* 0x0000000106037811 */ /* 0x000fc800078fb8ff */
[----:B------:R-:W-:-:S04]  /*0260*/  LOP3.LUT R43, R3, 0xf, RZ, 0xc0, !PT ;  /* 0x0000000f032b7812 */ /* 0x000fc800078ec0ff */
[----:B------:R-:W-:-:S03]  /*0270*/  ISETP.NE.AND P0, PT, R43, RZ, PT ;  /* 0x000000ff2b00720c */ /* 0x000fc60003f05270 */
[----:B------:R-:W-:Y:S10]  /*0280*/  @!P1 BRA `(.L_x_67) ;  /* 0x0000000000b09947 */ /* 0x000ff40003800000 */
[----:B------:R-:W0:Y:S01]  /*0290*/  LDC.64 R6, c[0x0][0x380] ;  /* 0x0000e000ff067b82 */ /* 0x000e220000000a00 */
[----:B------:R-:W-:-:S05]  /*02a0*/  LOP3.LUT R42, R3, 0xfffff0, RZ, 0xc0, !PT ;  /* 0x00fffff0032a7812 */ /* 0x000fca00078ec0ff */
[----:B------:R-:W-:Y:S02]  /*02b0*/  IMAD.MOV R42, RZ, RZ, -R42 ;  /* 0x000000ffff2a7224 */ /* 0x000fe400078e0a2a */
[----:B0-----:R-:W-:-:S03]  /*02c0*/  IMAD.WIDE.U32 R6, R2, 0x8, R6 ;  /* 0x0000000802067825 */ /* 0x001fc600078e0006 */
[----:B------:R-:W-:-:S05]  /*02d0*/  IADD3 R6, P1, PT, R6, 0x8000, RZ ;  /* 0x0000800006067810 */ /* 0x000fca0007f3e0ff */
[----:B------:R-:W-:-:S08]  /*02e0*/  IMAD.X R7, RZ, RZ, R7, P1 ;  /* 0x000000ffff077224 */ /* 0x000fd000008e0607 */
.L_x_68:
[----:B------:R-:W2:Y:S04]  /*02f0*/  LDG.E.64 R10, desc[UR6][R6.64+-0x8000] ;  /* 0xff800006060a7981 */ /* 0x000ea8000c1e1b00 */
[----:B------:R-:W3:Y:S04]  /*0300*/  LDG.E.64 R12, desc[UR6][R6.64+-0x7000] ;  /* 0xff900006060c7981 */ /* 0x000ee8000c1e1b00 */
[----:B------:R-:W4:Y:S04]  /*0310*/  LDG.E.64 R14, desc[UR6][R6.64+-0x6000] ;  /* 0xffa00006060e7981 */ /* 0x000f28000c1e1b00 */
        /* <DEDUP_REMOVED lines=12> */
[----:B------:R0:W4:Y:S01]  /*03e0*/  LDG.E.64 R40, desc[UR6][R6.64+0x7000] ;  /* 0x0070000606287981 */ /* 0x000122000c1e1b00 */
[----:B------:R-:W-:-:S02]  /*03f0*/  VIADD R42, R42, 0x10 ;  /* 0x000000102a2a7836 */ /* 0x000fc40000000000 */
[----:B------:R-:W-:-:S03]  /*0400*/  VIADD R2, R2, 0x2000 ;  /* 0x0000200002027836 */ /* 0x000fc60000000000 */
[----:B------:R-:W-:Y:S02]  /*0410*/  ISETP.NE.AND P1, PT, R42, RZ, PT ;  /* 0x000000ff2a00720c */ /* 0x000fe40003f25270 */
[----:B0-----:R-:W-:-:S05]  /*0420*/  IADD3 R6, P2, PT, R6, 0x10000, RZ ;  /* 0x0001000006067810 */ /* 0x001fca0007f5e0ff */
[----:B------:R-:W-:Y:S01]  /*0430*/  IMAD.X R7, RZ, RZ, R7, P2 ;  /* 0x000000ffff077224 */ /* 0x000fe200010e0607 */
        /* <DEDUP_REMOVED lines=16> */
[----:B------:R-:W-:Y:S10]  /*0540*/  @P1 BRA `(.L_x_68) ;  /* 0xfffffffc00681947 */ /* 0x000ff4000383ffff */
.L_x_67:
[----:B------:R-:W-:Y:S05]  /*0550*/  BSYNC.RECONVERGENT B2 ;  /* 0x0000000000027941 */ /* 0x000fea0003800200 */
.L_x_66:
[----:B------:R-:W-:Y:S05]  /*0560*/  @!P0 BRA `(.L_x_65) ;  /* 0x0000000000d48947 */ /* 0x000fea0003800000 */
[----:B------:R-:W-:Y:S01]  /*0570*/  ISETP.GE.U32.AND P0, PT, R43, 0x8, PT ;  /* 0x000000082b00780c */ /* 0x000fe20003f06070 */
[----:B------:R-:W-:Y:S01]  /*0580*/  BSSY.RECONVERGENT B2, `(.L_x_69) ;  /* 0x0000017000027945 */ /* 0x000fe20003800200 */
[----:B------:R-:W-:-:S04]  /*0590*/  LOP3.LUT R26, R3, 0x7, RZ, 0xc0, !PT ;  /* 0x00000007031a7812 */ /* 0x000fc800078ec0ff */
[----:B------:R-:W-:-:S07]  /*05a0*/  ISETP.NE.AND P1, PT, R26, RZ, PT ;  /* 0x000000ff1a00720c */ /* 0x000fce0003f25270 */
[----:B------:R-:W-:Y:S06]  /*05b0*/  @!P0 BRA `(.L_x_70) ;  /* 0x00000000004c8947 */ /* 0x000fec0003800000 */
[----:B------:R-:W0:Y:S02]  /*05c0*/  LDC.64 R6, c[0x0][0x380] ;  /* 0x0000e000ff067b82 */ /* 0x000e240000000a00 */
[----:B0-----:R-:W-:-:S05]  /*05d0*/  IMAD.WIDE R6, R2, 0x8, R6 ;  /* 0x0000000802067825 */ /* 0x001fca00078e0206 */
        /* <DEDUP_REMOVED lines=17> */
.L_x_70:
[----:B------:R-:W-:Y:S05]  /*06f0*/  BSYNC.RECONVERGENT B2 ;  /* 0x0000000000027941 */ /* 0x000fea0003800200 */
.L_x_69:
        /* <DEDUP_REMOVED lines=17> */
.L_x_72:
[----:B------:R-:W-:Y:S05]  /*0810*/  BSYNC.RECONVERGENT B2 ;  /* 0x0000000000027941 */ /* 0x000fea0003800200 */
.L_x_71:
[----:B------:R-:W-:Y:S05]  /*0820*/  @!P1 BRA `(.L_x_65) ;  /* 0x0000000000249947 */ /* 0x000fea0003800000 */
[----:B------:R-:W0:Y:S01]  /*0830*/  LDC.64 R10, c[0x0][0x380] ;  /* 0x0000e000ff0a7b82 */ /* 0x000e220000000a00 */
[----:B------:R-:W-:-:S07]  /*0840*/  IMAD.MOV R3, RZ, RZ, -R3 ;  /* 0x000000ffff037224 */ /* 0x000fce00078e0a03 */
.L_x_73:
[----:B0-----:R-:W-:-:S06]  /*0850*/  IMAD.WIDE R6, R2, 0x8, R10 ;  /* 0x0000000802067825 */ /* 0x001fcc00078e020a */
[----:B------:R-:W2:Y:S01]  /*0860*/  LDG.E.64 R6, desc[UR6][R6.64] ;  /* 0x0000000606067981 */ /* 0x000ea2000c1e1b00 */
[----:B------:R-:W-:Y:S02]  /*0870*/  VIADD R3, R3, 0x1 ;  /* 0x0000000103037836 */ /* 0x000fe40000000000 */
[----:B------:R-:W-:-:S03]  /*0880*/  VIADD R2, R2, 0x200 ;  /* 0x0000020002027836 */ /* 0x000fc60000000000 */
[----:B------:R-:W-:Y:S01]  /*0890*/  ISETP.NE.AND P0, PT, R3, RZ, PT ;  /* 0x000000ff0300720c */ /* 0x000fe20003f05270 */
[----:B--2--5:R-:W-:-:S12]  /*08a0*/  DADD R4, R6, R4 ;  /* 0x0000000006047229 */ /* 0x024fd80000000004 */
[----:B------:R-:W-:Y:S05]  /*08b0*/  @P0 BRA `(.L_x_73) ;  /* 0xfffffffc00e40947 */ /* 0x000fea000383ffff */
.L_x_65:
[----:B------:R-:W-:Y:S05]  /*08c0*/  BSYNC.RECONVERGENT B1 ;  /* 0x0000000000017941 */ /* 0x000fea0003800200 */
.L_x_64:
[----:B------:R-:W-:-:S04]  /*08d0*/  ISETP.GE.U32.AND P0, PT, R8, 0x200, PT ;  /* 0x000002000800780c */ /* 0x000fc80003f06070 */
[----:B------:R-:W-:-:S13]  /*08e0*/  ISETP.GE.U32.AND.EX P0, PT, R9, RZ, PT, P0 ;  /* 0x000000ff0900720c */ /* 0x000fda0003f06100 */
        /* <DEDUP_REMOVED lines=32> */
[----:B------:R-:W-:Y:S02]  /*0af0*/  ISETP.GT.AND P0, PT, R10, 0xf, PT ;  /* 0x0000000f0a00780c */ /* 0x000fe40003f04270 */
[----:B------:R-:W-:Y:S01]  /*0b00*/  @!P1 LOP3.LUT R8, R4, 0xf8, RZ, 0xc0, !PT ;  /* 0x000000f804089812 */ /* 0x000fe200078ec0ff */
[----:B------:R-:W0:Y:S04]  /*0b10*/  SHFL.DOWN PT, R3, R7, 0x10, 0x1f ;  /* 0x0a001f0007037f89 */ /* 0x000e2800000e0000 */
[----:B------:R-:W-:Y:S01]  /*0b20*/  @!P1 IMAD.IADD R9, R8, 0x1, R9 ;  /* 0x0000000108099824 */ /* 0x000fe200078e0209 */
[----:B0-----:R-:W-:-:S07]  /*0b30*/  DADD R4, R2, R6 ;  /* 0x0000000002047229 */ /* 0x001fce0000000006 */
[----:B------:R0:W-:Y:S01]  /*0b40*/  @!P1 STS.64 [R9+0x10], R4 ;  /* 0x0000100409009388 */ /* 0x0001e20000000a00 */
[----:B------:R-:W-:Y:S01]  /*0b50*/  BAR.SYNC.DEFER_BLOCKING 0x0 ;  /* 0x0000000000007b1d */ /* 0x000fe20000010000 */
[----:B------:R-:W-:Y:S02]  /*0b60*/  ISETP.NE.AND P1, PT, R0, RZ, PT ;  /* 0x000000ff0000720c */ /* 0x000fe40003f25270 */
[----:B------:R-:W-:Y:S02]  /*0b70*/  FSEL R2, R6, R4, P0 ;  /* 0x0000000406027208 */ /* 0x000fe40000000000 */
[----:B------:R-:W-:-:S09]  /*0b80*/  FSEL R3, R7, R5, P0 ;  /* 0x0000000507037208 */ /* 0x000fd20000000000 */
[----:B0-----:R-:W-:Y:S05]  /*0b90*/  @P1 BRA `(.L_x_75) ;  /* 0x00000018008c1947 */ /* 0x001fea0003800000 */
        /* <DEDUP_REMOVED lines=27> */
.L_x_74:
[----:B------:R-:W-:Y:S01]  /*0d50*/  LOP3.LUT R2, R0, 0x3e0, RZ, 0xc0, !PT ;  /* 0x000003e000027812 */ /* 0x000fe200078ec0ff */
[----:B------:R-:W0:Y:S03]  /*0d60*/  S2R R12, SR_LANEID ;  /* 0x00000000000c7919 */ /* 0x000e260000000000 */
[----:B------:R-:W-:Y:S01]  /*0d70*/  LOP3.LUT R7, RZ, R2, RZ, 0x33, !PT ;  /* 0x00000002ff077212 */ /* 0x000fe200078e33ff */
[----:B------:R-:W-:-:S04]  /*0d80*/  VIADD R3, R2, 0x20 ;  /* 0x0000002002037836 */ /* 0x000fc80000000000 */
[----:B------:R-:W-:Y:S01]  /*0d90*/  IMAD.IADD R7, R7, 0x1, R8 ;  /* 0x0000000107077824 */ /* 0x000fe200078e0208 */
[----:B------:R-:W-:-:S04]  /*0da0*/  ISETP.GT.U32.AND P0, PT, R3, R8, PT ;  /* 0x000000080300720c */ /* 0x000fc80003f04070 */
[----:B------:R-:W-:-:S05]  /*0db0*/  SEL R13, R7, 0x1f, P0 ;  /* 0x0000001f070d7807 */ /* 0x000fca0000000000 */
[----:B-----5:R-:W-:Y:S04]  /*0dc0*/  SHFL.DOWN PT, R2, R4, 0x1, R13 ;  /* 0x0820000004027989 */ /* 0x020fe800000e000d */
[----:B------:R-:W1:Y:S01]  /*0dd0*/  SHFL.DOWN PT, R3, R5, 0x1, R13 ;  /* 0x0820000005037989 */ /* 0x000e6200000e000d */
[C---:B0-----:R-:W-:Y:S01]  /*0de0*/  ISETP.GE.AND P0, PT, R12.reuse, R13, PT ;  /* 0x0000000d0c00720c */ /* 0x041fe20003f06270 */
[C---:B------:R-:W-:Y:S01]  /*0df0*/  VIADD R10, R12.reuse, 0x2 ;  /* 0x000000020c0a7836 */ /* 0x040fe20000000000 */
[----:B------:R-:W-:Y:S01]  /*0e00*/  ISETP.NE.AND P1, PT, R12, RZ, PT ;  /* 0x000000ff0c00720c */ /* 0x000fe20003f25270 */
[----:B-1----:R-:W-:-:S10]  /*0e10*/  DADD R2, R2, R4 ;  /* 0x0000000002027229 */ /* 0x002fd40000000004 */
[----:B------:R-:W-:Y:S01]  /*0e20*/  FSEL R6, R2, R4, !P0 ;  /* 0x0000000402067208 */ /* 0x000fe20004000000 */
[----:B------:R-:W-:Y:S01]  /*0e30*/  VIADD R4, R12, 0x4 ;  /* 0x000000040c047836 */ /* 0x000fe20000000000 */
[----:B------:R-:W-:Y:S02]  /*0e40*/  FSEL R7, R3, R5, !P0 ;  /* 0x0000000503077208 */ /* 0x000fe40004000000 */
[----:B------:R-:W-:Y:S01]  /*0e50*/  ISETP.GT.AND P0, PT, R10, R13, PT ;  /* 0x0000000d0a00720c */ /* 0x000fe20003f04270 */
[----:B------:R-:W-:Y:S04]  /*0e60*/  SHFL.DOWN PT, R2, R6, 0x2, R13 ;  /* 0x0840000006027989 */ /* 0x000fe800000e000d */
[----:B------:R-:W0:Y:S02]  /*0e70*/  SHFL.DOWN PT, R3, R7, 0x2, R13 ;  /* 0x0840000007037989 */ /* 0x000e2400000e000d */
[----:B0-----:R-:W-:-:S10]  /*0e80*/  DADD R2, R2, R6 ;  /* 0x0000000002027229 */ /* 0x001fd40000000006 */
[----:B------:R-:W-:Y:S01]  /*0e90*/  FSEL R10, R6, R2, P0 ;  /* 0x00000002060a7208 */ /* 0x000fe20000000000 */
[----:B------:R-:W-:Y:S01]  /*0ea0*/  VIADD R6, R12, 0x8 ;  /* 0x000000080c067836 */ /* 0x000fe20000000000 */
[----:B------:R-:W-:Y:S02]  /*0eb0*/  FSEL R11, R7, R3, P0 ;  /* 0x00000003070b7208 */ /* 0x000fe40000000000 */
[----:B------:R-:W-:Y:S01]  /*0ec0*/  ISETP.GT.AND P0, PT, R4, R13, PT ;  /* 0x0000000d0400720c */ /* 0x000fe20003f04270 */
[----:B------:R-:W-:Y:S04]  /*0ed0*/  SHFL.DOWN PT, R2, R10, 0x4, R13 ;  /* 0x088000000a027989 */ /* 0x000fe800000e000d */
[----:B------:R-:W0:Y:S02]  /*0ee0*/  SHFL.DOWN PT, R3, R11, 0x4, R13 ;  /* 0x088000000b037989 */ /* 0x000e2400000e000d */
[----:B0-----:R-:W-:-:S10]  /*0ef0*/  DADD R2, R2, R10 ;  /* 0x0000000002027229 */ /* 0x001fd4000000000a */
[----:B------:R-:W-:Y:S02]  /*0f00*/  FSEL R4, R10, R2, P0 ;  /* 0x000000020a047208 */ /* 0x000fe40000000000 */
[----:B------:R-:W-:Y:S02]  /*0f10*/  FSEL R5, R11, R3, P0 ;  /* 0x000000030b057208 */ /* 0x000fe40000000000 */
[----:B------:R-:W-:Y:S01]  /*0f20*/  ISETP.GT.AND P0, PT, R6, R13, PT ;  /* 0x0000000d0600720c */ /* 0x000fe20003f04270 */
[----:B------:R-:W-:Y:S01]  /*0f30*/  SHFL.DOWN PT, R2, R4, 0x8, R13 ;  /* 0x0900000004027989 */ /* 0x000fe200000e000d */
[----:B------:R-:W-:-:S03]  /*0f40*/  @!P1 MOV R10, 0x400 ;  /* 0x00000400000a9802 */ /* 0x000fc60000000f00 */
[----:B------:R-:W0:Y:S01]  /*0f50*/  SHFL.DOWN PT, R3, R5, 0x8, R13 ;  /* 0x0900000005037989 */ /* 0x000e2200000e000d */
[----:B------:R-:W1:Y:S01]  /*0f60*/  @!P1 S2R R11, SR_CgaCtaId ;  /* 0x00000000000b9919 */ /* 0x000e620000008800 */
[----:B0-----:R-:W-:-:S10]  /*0f70*/  DADD R2, R2, R4 ;  /* 0x0000000002027229 */ /* 0x001fd40000000004 */
[----:B------:R-:W-:Y:S01]  /*0f80*/  FSEL R6, R4, R2, P0 ;  /* 0x0000000204067208 */ /* 0x000fe20000000000 */
[----:B------:R-:W-:Y:S01]  /*0f90*/  VIADD R4, R12, 0x10 ;  /* 0x000000100c047836 */ /* 0x000fe20000000000 */
[----:B------:R-:W-:Y:S02]  /*0fa0*/  FSEL R7, R5, R3, P0 ;  /* 0x0000000305077208 */ /* 0x000fe40000000000 */
[----:B------:R-:W-:Y:S01]  /*0fb0*/  @!P1 SHF.R.U32.HI R5, RZ, 0x2, R0 ;  /* 0x00000002ff059819 */ /* 0x000fe20000011600 */
[----:B------:R-:W-:Y:S01]  /*0fc0*/  SHFL.DOWN PT, R2, R6, 0x10, R13 ;  /* 0x0a00000006027989 */ /* 0x000fe200000e000d */
[----:B-1----:R-:W-:Y:S02]  /*0fd0*/  @!P1 LEA R10, R11, R10, 0x18 ;  /* 0x0000000a0b0a9211 */ /* 0x002fe400078ec0ff */
[----:B------:R-:W-:Y:S01]  /*0fe0*/  @!P1 LOP3.LUT R5, R5, 0xf8, RZ, 0xc0, !PT ;  /* 0x000000f805059812 */ /* 0x000fe200078ec0ff */
[----:B------:R-:W0:Y:S01]  /*0ff0*/  SHFL.DOWN PT, R3, R7, 0x10, R13 ;  /* 0x0a00000007037989 */ /* 0x000e2200000e000d */
[----:B------:R-:W-:-:S03]  /*1000*/  ISETP.GT.AND P0, PT, R4, R13, PT ;  /* 0x0000000d0400720c */ /* 0x000fc60003f04270 */
[----:B------:R-:W-:Y:S01]  /*1010*/  @!P1 IMAD.IADD R5, R5, 0x1, R10 ;  /* 0x0000000105059824 */ /* 0x000fe200078e020a */
[----:B0-----:R-:W-:-:S10]  /*1020*/  DADD R2, R2, R6 ;  /* 0x0000000002027229 */ /* 0x001fd40000000006 */
[----:B------:R-:W-:Y:S02]  /*1030*/  FSEL R2, R6, R2, P0 ;  /* 0x0000000206027208 */ /* 0x000fe40000000000 */
[----:B------:R-:W-:-:S05]  /*1040*/  FSEL R3, R7, R3, P0 ;  /* 0x0000000307037208 */ /* 0x000fca0000000000 */
[----:B------:R0:W-:Y:S01]  /*1050*/  @!P1 STS.64 [R5+0x10], R2 ;  /* 0x0000100205009388 */ /* 0x0001e20000000a00 */
[----:B------:R-:W-:Y:S01]  /*1060*/  BAR.SYNC.DEFER_BLOCKING 0x0 ;  /* 0x0000000000007b1d */ /* 0x000fe20000010000 */
[----:B------:R-:W-:-:S13]  /*1070*/  ISETP.NE.AND P1, PT, R0, RZ, PT ;  /* 0x000000ff0000720c */ /* 0x000fda0003f25270 */
[----:B0-----:R-:W-:Y:S05]  /*1080*/  @P1 BRA `(.L_x_75) ;  /* 0x0000001400501947 */ /* 0x001fea0003800000 */
[----:B------:R-:W0:Y:S01]  /*1090*/  S2UR UR5, SR_CgaCtaId ;  /* 0x00000000000579c3 */ /* 0x000e220000008800 */
[----:B------:R-:W-:Y:S01]  /*10a0*/  UMOV UR4, 0x400 ;  /* 0x0000040000047882 */ /* 0x000fe20000000000 */
[----:B------:R-:W-:-:S04]  /*10b0*/  ISETP.GT.U32.AND P0, PT, R8, 0x20, PT ;  /* 0x000000200800780c */ /* 0x000fc80003f04070 */
[----:B------:R-:W-:Y:S01]  /*10c0*/  ISETP.GT.U32.AND.EX P0, PT, R9, RZ, PT, P0 ;  /* 0x000000ff0900720c */ /* 0x000fe20003f04100 */
[----:B0-----:R-:W-:-:S09]  /*10d0*/  ULEA UR4, UR5, UR4, 0x18 ;  /* 0x0000000405047291 */ /* 0x001fd2000f8ec0ff */
[----:B------:R-:W0:Y:S04]  /*10e0*/  LDS.64 R4, [UR4+0x18] ;  /* 0x00001804ff047984 */ /* 0x000e280008000a00 */
[----:B------:R-:W1:Y:S01]  /*10f0*/  LDS.128 R12, [UR4+0x20] ;  /* 0x00002004ff0c7984 */ /* 0x000e620008000c00 */
[----:B0-----:R-:W-:-:S10]  /*1100*/  DADD R4, R2, R4 ;  /* 0x0000000002047229 */ /* 0x001fd40000000004 */
[----:B------:R-:W-:Y:S02]  /*1110*/  FSEL R2, R4, R2, P0 ;  /* 0x0000000204027208 */ /* 0x000fe40000000000 */
[----:B------:R-:W-:Y:S02]  /*1120*/  FSEL R3, R5, R3, P0 ;  /* 0x0000000305037208 */ /* 0x000fe40000000000 */
[----:B------:R-:W0:Y:S01]  /*1130*/  LDS.128 R4, [UR4+0x30] ;  /* 0x00003004ff047984 */ /* 0x000e220008000c00 */
[----:B------:R-:W-:-:S03]  /*1140*/  ISETP.GT.U32.AND P0, PT, R8, 0x40, PT ;  /* 0x000000400800780c */ /* 0x000fc60003f04070 */
[----:B-1----:R-:W-:Y:S01]  /*1150*/  DADD R12, R12, R2 ;  /* 0x000000000c0c7229 */ /* 0x002fe20000000002 */
[----:B------:R-:W-:-:S09]  /*1160*/  ISETP.GT.U32.AND.EX P0, PT, R9, RZ, PT, P0 ;  /* 0x000000ff0900720c */ /* 0x000fd20003f04100 */
[----:B------:R-:W-:Y:S02]  /*1170*/  FSEL R2, R12, R2, P0 ;  /* 0x000000020c027208 */ /* 0x000fe40000000000 */
[----:B------:R-:W-:Y:S02]  /*1180*/  FSEL R3, R13, R3, P0 ;  /* 0x000000030d037208 */ /* 0x000fe40000000000 */
[----:B------:R-:W-:-:S04]  /*1190*/  ISETP.GT.U32.AND P0, PT, R8, 0x60, PT ;  /* 0x000000600800780c */ /* 0x000fc80003f04070 */
[----:B------:R-:W-:Y:S01]  /*11a0*/  DADD R14, R2, R14 ;  /* 0x00000000020e7229 */ /* 0x000fe2000000000e */
[----:B------:R-:W-:-:S09]  /*11b0*/  ISETP.GT.U32.AND.EX P0, PT, R9, RZ, PT, P0 ;  /* 0x000000ff0900720c */ /* 0x000fd20003f04100 */
[----:B------:R-:W-:Y:S02]  /*11c0*/  FSEL R2, R14, R2, P0 ;  /* 0x000000020e027208 */ /* 0x000fe40000000000 */
[----:B------:R-:W-:Y:S02]  /*11d0*/  FSEL R3, R15, R3, P0 ;  /* 0x000000030f037208 */ /* 0x000fe40000000000 */
[----:B------:R-:W1:Y:S01]  /*11e0*/  LDS.128 R12, [UR4+0x40] ;  /* 0x00004004ff0c7984 */ /* 0x000e620008000c00 */
[----:B------:R-:W-:-:S03]  /*11f0*/  ISETP.GT.U32.AND P0, PT, R8, 0x80, PT ;  /* 0x000000800800780c */ /* 0x000fc60003f04070 */
[----:B0-----:R-:W-:Y:S01]  /*1200*/  DADD R4, R4, R2 ;  /* 0x0000000004047229 */ /* 0x001fe20000000002 */
        /* <DEDUP_REMOVED lines=52> */
[----:B------:R-:W-:-:S04]  /*1550*/  ISETP.GT.U32.AND P0, PT, R8, 0x1c0, PT ;  /* 0x000001c00800780c */ /* 0x000fc80003f04070 */
        /* <DEDUP_REMOVED lines=8> */
[----:B------:R-:W-:Y:S01]  /*15e0*/  FSEL R3, R15, R3, P0 ;  /* 0x000000030f037208 */ /* 0x000fe20000000000 */
[----:B------:R-:W-:Y:S06]  /*15f0*/  BRA `(.L_x_75) ;  /* 0x0000000c00f47947 */ /* 0x000fec0003800000 */
.L_x_61:
[----:B------:R-:W0:Y:S01]  /*1600*/  S2R R0, SR_TID.X ;  /* 0x0000000000007919 */ /* 0x000e220000002100 */
[----:B------:R-:W0:Y:S02]  /*1610*/  LDC.64 R4, c[0x0][0x380] ;  /* 0x0000e000ff047b82 */ /* 0x000e240000000a00 */
[----:B0-----:R-:W-:-:S05]  /*1620*/  IMAD.WIDE.U32 R4, R0, 0x8, R4 ;  /* 0x0000000800047825 */ /* 0x001fca00078e0004 */
[----:B------:R-:W2:Y:S04]  /*1630*/  LDG.E.64 R2, desc[UR6][R4.64] ;  /* 0x0000000604027981 */ /* 0x000ea8000c1e1b00 */
[----:B------:R-:W2:Y:S04]  /*1640*/  LDG.E.64 R6, desc[UR6][R4.64+0x1000] ;  /* 0x0010000604067981 */ /* 0x000ea8000c1e1b00 */
[----:B------:R-:W3:Y:S04]  /*1650*/  LDG.E.64 R10, desc[UR6][R4.64+0x2000] ;  /* 0x00200006040a7981 */ /* 0x000ee8000c1e1b00 */
[----:B------:R-:W4:Y:S04]  /*1660*/  LDG.E.64 R12, desc[UR6][R4.64+0x3000] ;  /* 0x00300006040c7981 */ /* 0x000f28000c1e1b00 */
[----:B------:R-:W5:Y:S04]  /*1670*/  LDG.E.64 R14, desc[UR6][R4.64+0x4000] ;  /* 0x00400006040e7981 */ /* 0x000f68000c1e1b00 */
[----:B------:R-:W5:Y:S04]  /*1680*/  LDG.E.64 R16, desc[UR6][R4.64+0x5000] ;  /* 0x0050000604107981 */ /* 0x000f68000c1e1b00 */
[----:B------:R-:W5:Y:S01]  /*1690*/  LDG.E.64 R18, desc[UR6][R4.64+0x6000] ;  /* 0x0060000604127981 */ /* 0x000f62000c1e1b00 */
[----:B--2---:R-:W-:-:S08]  /*16a0*/  DADD R2, R2, R6 ;  /* 0x0000000002027229 */ /* 0x004fd00000000006 */
[----:B---3--:R-:W-:-:S08]  /*16b0*/  DADD R2, R10, R2 ;  /* 0x000000000a027229 */ /* 0x008fd00000000002 */
[----:B----4-:R-:W-:Y:S01]  /*16c0*/  DADD R2, R12, R2 ;  /* 0x000000000c027229 */ /* 0x010fe20000000002 */
[----:B------:R-:W-:-:S04]  /*16d0*/  IADD3 R12, P1, PT, R8, -0xe00, RZ ;  /* 0xfffff200080c7810 */ /* 0x000fc80007f3e0ff */
[----:B------:R-:W-:Y:S02]  /*16e0*/  ISETP.GE.U32.AND P0, PT, R12, 0xe00, PT ;  /* 0x00000e000c00780c */ /* 0x000fe40003f06070 */
[----:B------:R-:W-:Y:S01]  /*16f0*/  IADD3.X R13, PT, PT, R9, -0x1, RZ, P1, !PT ;  /* 0xffffffff090d7810 */ /* 0x000fe20000ffe4ff */
[----:B-----5:R-:W-:-:S03]  /*1700*/  DADD R2, R14, R2 ;  /* 0x000000000e027229 */ /* 0x020fc60000000002 */
[----:B------:R-:W-:-:S05]  /*1710*/  ISETP.GE.U32.AND.EX P0, PT, R13, RZ, PT, P0 ;  /* 0x000000ff0d00720c */ /* 0x000fca0003f06100 */
[----:B------:R-:W-:-:S08]  /*1720*/  DADD R2, R16, R2 ;  /* 0x0000000010027229 */ /* 0x000fd00000000002 */
[----:B------:R-:W-:Y:S01]  /*1730*/  DADD R6, R18, R2 ;  /* 0x0000000012067229 */ /* 0x000fe20000000002 */
[----:B------:R-:W-:Y:S02]  /*1740*/  IMAD.MOV.U32 R3, RZ, RZ, 0xe00 ;  /* 0x00000e00ff037424 */ /* 0x000fe400078e00ff */
[----:B------:R-:W-:Y:S01]  /*1750*/  IMAD.MOV.U32 R2, RZ, RZ, RZ ;  /* 0x000000ffff027224 */ /* 0x000fe200078e00ff */
[----:B------:R-:W-:Y:S07]  /*1760*/  @!P0 BRA `(.L_x_76) ;  /* 0x0000000000748947 */ /* 0x000fee0003800000 */
[----:B------:R-:W0:Y:S01]  /*1770*/  LDC.64 R8, c[0x0][0x390] ;  /* 0x0000e400ff087b82 */ /* 0x000e220000000a00 */
[----:B------:R-:W-:Y:S02]  /*1780*/  IMAD.MOV.U32 R3, RZ, RZ, 0xe00 ;  /* 0x00000e00ff037424 */ /* 0x000fe400078e00ff */
[----:B------:R-:W-:-:S07]  /*1790*/  IMAD.MOV.U32 R2, RZ, RZ, RZ ;  /* 0x000000ffff027224 */ /* 0x000fce00078e00ff */
.L_x_78:
[----:B------:R-:W-:-:S04]  /*17a0*/  LEA R16, P0, R3, R4, 0x3 ;  /* 0x0000000403107211 */ /* 0x000fc800078018ff */
[----:B------:R-:W-:-:S05]  /*17b0*/  LEA.HI.X R17, R3, R5, R2, 0x3, P0 ;  /* 0x0000000503117211 */ /* 0x000fca00000f1c02 */
[----:B------:R-:W2:Y:S04]  /*17c0*/  LDG.E.64 R18, desc[UR6][R16.64] ;  /* 0x0000000610127981 */ /* 0x000ea8000c1e1b00 */
[----:B------:R-:W3:Y:S04]  /*17d0*/  LDG.E.64 R20, desc[UR6][R16.64+0x1000] ;  /* 0x0010000610147981 */ /* 0x000ee8000c1e1b00 */
[----:B------:R-:W4:Y:S04]  /*17e0*/  LDG.E.64 R22, desc[UR6][R16.64+0x2000] ;  /* 0x0020000610167981 */ /* 0x000f28000c1e1b00 */
[----:B------:R-:W5:Y:S04]  /*17f0*/  LDG.E.64 R24, desc[UR6][R16.64+0x3000] ;  /* 0x0030000610187981 */ /* 0x000f68000c1e1b00 */
[----:B------:R-:W5:Y:S04]  /*1800*/  LDG.E.64 R26, desc[UR6][R16.64+0x4000] ;  /* 0x00400006101a7981 */ /* 0x000f68000c1e1b00 */
[----:B------:R-:W5:Y:S04]  /*1810*/  LDG.E.64 R10, desc[UR6][R16.64+0x5000] ;  /* 0x00500006100a7981 */ /* 0x000f68000c1e1b00 */
[----:B------:R-:W5:Y:S01]  /*1820*/  LDG.E.64 R14, desc[UR6][R16.64+0x6000] ;  /* 0x00600006100e7981 */ /* 0x000f62000c1e1b00 */
[----:B--2---:R-:W-:Y:S01]  /*1830*/  DADD R18, R18, R6 ;  /* 0x0000000012127229 */ /* 0x004fe20000000006 */
[----:B0-----:R-:W-:-:S04]  /*1840*/  IADD3 R6, P1, PT, -R3, R8, RZ ;  /* 0x0000000803067210 */ /* 0x001fc80007f3e1ff */
[----:B------:R-:W-:Y:S01]  /*1850*/  ISETP.GE.U32.AND P0, PT, R6, 0xe00, PT ;  /* 0x00000e000600780c */ /* 0x000fe20003f06070 */
[----:B------:R-:W-:Y:S02]  /*1860*/  IMAD.X R6, R9, 0x1, ~R2, P1 ;  /* 0x0000000109067824 */ /* 0x000fe400008e0e02 */
[----:B---3--:R-:W-:-:S03]  /*1870*/  DADD R18, R20, R18 ;  /* 0x0000000014127229 */ /* 0x008fc60000000012 */
[----:B------:R-:W-:-:S05]  /*1880*/  ISETP.GE.U32.AND.EX P0, PT, R6, RZ, PT, P0 ;  /* 0x000000ff0600720c */ /* 0x000fca0003f06100 */
[----:B----4-:R-:W-:-:S08]  /*1890*/  DADD R18, R22, R18 ;  /* 0x0000000016127229 */ /* 0x010fd00000000012 */
[----:B-----5:R-:W-:-:S08]  /*18a0*/  DADD R18, R24, R18 ;  /* 0x0000000018127229 */ /* 0x020fd00000000012 */
[----:B------:R-:W-:-:S08]  /*18b0*/  DADD R18, R26, R18 ;  /* 0x000000001a127229 */ /* 0x000fd00000000012 */
[----:B------:R-:W-:-:S08]  /*18c0*/  DADD R10, R10, R18 ;  /* 0x000000000a0a7229 */ /* 0x000fd00000000012 */
[----:B------:R-:W-:Y:S01]  /*18d0*/  DADD R6, R14, R10 ;  /* 0x000000000e067229 */ /* 0x000fe2000000000a */
[----:B------:R-:W-:Y:S10]  /*18e0*/  @!P0 BRA `(.L_x_77) ;  /* 0x0000000800208947 */ /* 0x000ff40003800000 */
[----:B------:R-:W-:-:S05]  /*18f0*/  IADD3 R3, P0, PT, R3, 0xe00, RZ ;  /* 0x00000e0003037810 */ /* 0x000fca0007f1e0ff */
[----:B------:R-:W-:Y:S01]  /*1900*/  IMAD.X R2, RZ, RZ, R2, P0 ;  /* 0x000000ffff027224 */ /* 0x000fe200000e0602 */
[----:B------:R-:W-:-:S04]  /*1910*/  ISETP.GT.U32.AND P0, PT, R3, R12, PT ;  /* 0x0000000c0300720c */ /* 0x000fc80003f04070 */
[----:B------:R-:W-:-:S13]  /*1920*/  ISETP.GT.U32.AND.EX P0, PT, R2, R13, PT, P0 ;  /* 0x0000000d0200720c */ /* 0x000fda0003f04100 */
[----:B------:R-:W-:Y:S05]  /*1930*/  @!P0 BRA `(.L_x_78) ;  /* 0xfffffffc00988947 */ /* 0x000fea000383ffff */
.L_x_76:
[----:B------:R-:W-:Y:S01]  /*1940*/  IMAD.IADD R5, R8, 0x1, -R3 ;  /* 0x0000000108057824 */ /* 0x000fe200078e0a03 */
[----:B------:R-:W-:Y:S01]  /*1950*/  ISETP.GE.U32.AND P1, PT, R3, R8, PT ;  /* 0x000000080300720c */ /* 0x000fe20003f26070 */
[----:B------:R-:W-:Y:S03]  /*1960*/  BSSY.RECONVERGENT B1, `(.L_x_77) ;  /* 0x0000080000017945 */ /* 0x000fe60003800200 */
[----:B------:R-:W-:-:S04]  /*1970*/  ISETP.GE.AND P0, PT, R0, R5, PT ;  /* 0x000000050000720c */ /* 0x000fc80003f06270 */
[----:B------:R-:W-:-:S13]  /*1980*/  ISETP.GE.U32.OR.EX P0, PT, R2, R9, P0, P1 ;  /* 0x000000090200720c */ /* 0x000fda0000706510 */
[----:B------:R-:W-:Y:S05]  /*1990*/  @P0 BRA `(.L_x_79) ;  /* 0x0000000400f00947 */ /* 0x000fea0003800000 */
[----:B------:R-:W-:Y:S01]  /*19a0*/  LOP3.LUT R4, RZ, R0, RZ, 0x33, !PT ;  /* 0x00000000ff047212 */ /* 0x000fe200078e33ff */
[----:B------:R-:W-:Y:S01]  /*19b0*/  BSSY.RECONVERGENT B2, `(.L_x_80) ;  /* 0x0000038000027945 */ /* 0x000fe20003800200 */
[----:B------:R-:W-:Y:S02]  /*19c0*/  IMAD.MOV.U32 R42, RZ, RZ, R0 ;  /* 0x000000ffff2a7224 */ /* 0x000fe400078e0000 */
[----:B------:R-:W-:-:S04]  /*19d0*/  IADD3 R8, PT, PT, -R3, R8, R4 ;  /* 0x0000000803087210 */ /* 0x000fc80007ffe104 */
[C---:B------:R-:W-:Y:S02]  /*19e0*/  ISETP.GE.U32.AND P1, PT, R8.reuse, 0x1e00, PT ;  /* 0x00001e000800780c */ /* 0x040fe40003f26070 */
[----:B------:R-:W-:-:S04]  /*19f0*/  LEA.HI R4, R8, 0x1, RZ, 0x17 ;  /* 0x0000000108047811 */ /* 0x000fc800078fb8ff */
[----:B------:R-:W-:-:S04]  /*1a00*/  LOP3.LUT R5, R4, 0xf, RZ, 0xc0, !PT ;  /* 0x0000000f04057812 */ /* 0x000fc800078ec0ff */
[----:B------:R-:W-:-:S03]  /*1a10*/  ISETP.NE.AND P0, PT, R5, RZ, PT ;  /* 0x000000ff0500720c */ /* 0x000fc60003f05270 */
[----:B------:R-:W-:Y:S10]  /*1a20*/  @!P1 BRA `(.L_x_81) ;  /* 0x0000000000c09947 */ /* 0x000ff40003800000 */
[----:B------:R-:W0:Y:S01]  /*1a30*/  LDCU.64 UR4, c[0x0][0x380] ;  /* 0x00007000ff0477ac */ /* 0x000e220008000a00 */
[----:B------:R-:W-:Y:S01]  /*1a40*/  IADD3 R9, P2, PT, R0, R3, RZ ;  /* 0x0000000300097210 */ /* 0x000fe20007f5e0ff */
[----:B------:R-:W-:Y:S01]  /*1a50*/  IMAD.MOV.U32 R42, RZ, RZ, R0 ;  /* 0x000000ffff2a7224 */ /* 0x000fe200078e0000 */
[----:B------:R-:W-:-:S03]  /*1a60*/  LOP3.LUT R43, R4, 0xfffff0, RZ, 0xc0, !PT ;  /* 0x00fffff0042b7812 */ /* 0x000fc600078ec0ff */
[----:B------:R-:W-:Y:S02]  /*1a70*/  IMAD.X R10, RZ, RZ, R2, P2 ;  /* 0x000000ffff0a7224 */ /* 0x000fe400010e0602 */
[----:B------:R-:W-:Y:S01]  /*1a80*/  IMAD.MOV R43, RZ, RZ, -R43 ;  /* 0x000000ffff2b7224 */ /* 0x000fe200078e0a2b */
[----:B0-----:R-:W-:-:S04]  /*1a90*/  LEA R8, P1, R9, UR4, 0x3 ;  /* 0x0000000409087c11 */ /* 0x001fc8000f8218ff */
[----:B------:R-:W-:Y:S02]  /*1aa0*/  IADD3 R8, P2, PT, R8, 0x8000, RZ ;  /* 0x0000800008087810 */ /* 0x000fe40007f5e0ff */
[----:B------:R-:W-:-:S05]  /*1ab0*/  LEA.HI.X R9, R9, UR5, R10, 0x3, P1 ;  /* 0x0000000509097c11 */ /* 0x000fca00088f1c0a */
[----:B------:R-:W-:-:S07]  /*1ac0*/  IMAD.X R9, RZ, RZ, R9, P2 ;  /* 0x000000ffff097224 */ /* 0x000fce00010e0609 */
.L_x_82:
[----:B------:R-:W2:Y:S04]  /*1ad0*/  LDG.E.64 R10, desc[UR6][R8.64+-0x8000] ;  /* 0xff800006080a7981 */ /* 0x000ea8000c1e1b00 */
[----:B------:R-:W3:Y:S04]  /*1ae0*/  LDG.E.64 R12, desc[UR6][R8.64+-0x7000] ;  /* 0xff900006080c7981 */ /* 0x000ee8000c1e1b00 */
[----:B------:R-:W4:Y:S04]  /*1af0*/  LDG.E.64 R14, desc[UR6][R8.64+-0x6000] ;  /* 0xffa00006080e7981 */ /* 0x000f28000c1e1b00 */
[----:B------:R-:W5:Y:S04]  /*1b00*/  LDG.E.64 R16, desc[UR6][R8.64+-0x5000] ;  /* 0xffb0000608107981 */ /* 0x000f68000c1e1b00 */
        /* <DEDUP_REMOVED lines=11> */
[----:B------:R0:W5:Y:S01]  /*1bc0*/  LDG.E.64 R40, desc[UR6][R8.64+0x7000] ;  /* 0x0070000608287981 */ /* 0x000162000c1e1b00 */
[----:B------:R-:W-:-:S02]  /*1bd0*/  VIADD R43, R43, 0x10 ;  /* 0x000000102b2b7836 */ /* 0x000fc40000000000 */
        /* <DEDUP_REMOVED lines=21> */
.L_x_81:
[----:B------:R-:W-:Y:S05]  /*1d30*/  BSYNC.RECONVERGENT B2 ;  /* 0x0000000000027941 */ /* 0x000fea0003800200 */
.L_x_80:
[----:B------:R-:W-:Y:S05]  /*1d40*/  @!P0 BRA `(.L_x_79) ;  /* 0x0000000400048947 */ /* 0x000fea0003800000 */
[----:B------:R-:W-:Y:S01]  /*1d50*/  ISETP.GE.U32.AND P1, PT, R5, 0x8, PT ;  /* 0x000000080500780c */ /* 0x000fe20003f26070 */
[----:B------:R-:W-:Y:S01]  /*1d60*/  BSSY.RECONVERGENT B2, `(.L_x_83) ;  /* 0x000001a000027945 */ /* 0x000fe20003800200 */
[----:B------:R-:W-:-:S04]  /*1d70*/  LOP3.LUT R26, R4, 0x7, RZ, 0xc0, !PT ;  /* 0x00000007041a7812 */ /* 0x000fc800078ec0ff */
[----:B------:R-:W-:-:S07]  /*1d80*/  ISETP.NE.AND P0, PT, R26, RZ, PT ;  /* 0x000000ff1a00720c */ /* 0x000fce0003f05270 */
[----:B------:R-:W-:Y:S06]  /*1d90*/  @!P1 BRA `(.L_x_84) ;  /* 0x0000000000589947 */ /* 0x000fec0003800000 */
[----:B------:R-:W0:Y:S01]  /*1da0*/  LDCU.64 UR4, c[0x0][0x380] ;  /* 0x00007000ff0477ac */ /* 0x000e220008000a00 */
[----:B------:R-:W-:-:S05]  /*1db0*/  IADD3 R5, P1, PT, R42, R3, RZ ;  /* 0x000000032a057210 */ /* 0x000fca0007f3e0ff */
[----:B------:R-:W-:Y:S01]  /*1dc0*/  IMAD.X R10, RZ, RZ, R2, P1 ;  /* 0x000000ffff0a7224 */ /* 0x000fe200008e0602 */
[----:B0-----:R-:W-:-:S04]  /*1dd0*/  LEA R8, P1, R5, UR4, 0x3 ;  /* 0x0000000405087c11 */ /* 0x001fc8000f8218ff */
        /* <DEDUP_REMOVED lines=18> */
.L_x_84:
[----:B------:R-:W-:Y:S05]  /*1f00*/  BSYNC.RECONVERGENT B2 ;  /* 0x0000000000027941 */ /* 0x000fea0003800200 */
.L_x_83:
        /* <DEDUP_REMOVED lines=20> */
.L_x_86:
[----:B------:R-:W-:Y:S05]  /*2050*/  BSYNC.RECONVERGENT B2 ;  /* 0x0000000000027941 */ /* 0x000fea0003800200 */
.L_x_85:
[----:B------:R-:W-:Y:S05]  /*2060*/  @!P0 BRA `(.L_x_79) ;  /* 0x00000000003c8947 */ /* 0x000fea0003800000 */
[----:B------:R-:W0:Y:S01]  /*2070*/  LDCU.64 UR4, c[0x0][0x380] ;  /* 0x00007000ff0477ac */ /* 0x000e220008000a00 */
[----:B------:R-:W-:Y:S01]  /*2080*/  IADD3 R3, P0, PT, R42, R3, RZ ;  /* 0x000000032a037210 */ /* 0x000fe20007f1e0ff */
[----:B------:R-:W-:-:S04]  /*2090*/  IMAD.MOV R4, RZ, RZ, -R16 ;  /* 0x000000ffff047224 */ /* 0x000fc800078e0a10 */
[----:B------:R-:W-:Y:S01]  /*20a0*/  IMAD.X R2, RZ, RZ, R2, P0 ;  /* 0x000000ffff027224 */ /* 0x000fe200000e0602 */
[----:B0-----:R-:W-:-:S04]  /*20b0*/  LEA R5, P1, R3, UR4, 0x3 ;  /* 0x0000000403057c11 */ /* 0x001fc8000f8218ff */
[----:B------:R-:W-:-:S09]  /*20c0*/  LEA.HI.X R8, R3, UR5, R2, 0x3, P1 ;  /* 0x0000000503087c11 */ /* 0x000fd200088f1c02 */
.L_x_87:
        /* <DEDUP_REMOVED lines=9> */
.L_x_79:
[----:B------:R-:W-:Y:S05]  /*2160*/  BSYNC.RECONVERGENT B1 ;  /* 0x0000000000017941 */ /* 0x000fea0003800200 */
.L_x_77:
        /* <DEDUP_REMOVED lines=40> */
[----:B------:R-:W-:-:S03]  /*23f0*/  FSEL R5, R5, R3, P0 ;  /* 0x0000000305057208 */ /* 0x000fc60000000000 */
[----:B0-----:R-:W-:Y:S02]  /*2400*/  IMAD.MOV.U32 R2, RZ, RZ, R0 ;  /* 0x000000ffff027224 */ /* 0x001fe400078e0000 */
[----:B------:R-:W-:-:S04]  /*2410*/  IMAD.MOV.U32 R3, RZ, RZ, R5 ;  /* 0x000000ffff037224 */ /* 0x000fc800078e0005 */
[----:B------:R-:W-:Y:S05]  /*2420*/  @P1 BRA `(.L_x_75) ;  /* 0x0000000000681947 */ /* 0x000fea0003800000 */
        /* <DEDUP_REMOVED lines=26> */
.L_x_75:
[----:B------:R-:W-:Y:S05]  /*25d0*/  BSYNC.RECONVERGENT B0 ;  /* 0x0000000000007941 */ /* 0x000fea0003800200 */
.L_x_60:
[----:B------:R-:W-:Y:S05]  /*25e0*/  @P1 EXIT ;  /* 0x000000000000194d */ /* 0x000fea0003800000 */
[----:B------:R-:W0:Y:S01]  /*25f0*/  LDCU.64 UR4, c[0x0][0x3a0] ;  /* 0x00007400ff0477ac */ /* 0x000e220008000a00 */
[----:B------:R-:W1:Y:S01]  /*2600*/  LDC.64 R4, c[0x0][0x388] ;  /* 0x0000e200ff047b82 */ /* 0x000e620000000a00 */
[----:B0-----:R-:W-:-:S07]  /*2610*/  DADD R2, R2, UR4 ;  /* 0x0000000402027e29 */ /* 0x001fce0008000000 */
[----:B-1----:R-:W-:Y:S01]  /*2620*/  STG.E.64 desc[UR6][R4.64], R2 ;  /* 0x0000000204007986 */ /* 0x002fe2000c101b06 */
[----:B------:R-:W-:Y:S05]  /*2630*/  EXIT ;  /* 0x000000000000794d */ /* 0x000fea0003800000 */
.L_x_88:
        /* <DEDUP_REMOVED lines=12> */
.L_x_893:


//--------------------- .text._ZN3cub18CUB_300001_SM_10006detail6reduce28DeviceReduceSingleTileKernelINS2_10policy_hubIdjN4cuda3std3__44plusIdEEE10Policy1000EPdSC_iS9_ddNS7_10__identityEEEvT0_T1_T2_T3_T4_T6_ --------------------------
	.section	.text._ZN3cub18CUB_300001_SM_10006detail6reduce28DeviceReduceSingleTileKernelINS2_10policy_hubIdjN4cuda3std3__44plusIdEEE10Policy1000EPdSC_iS9_ddNS7_10__identityEEEvT0_T1_T2_T3_T4_T6_,"ax",@progbits
	.align	128
        .global         _ZN3cub18CUB_300001_SM_10006detail6reduce28DeviceReduceSingleTileKernelINS2_10policy_hubIdjN4cuda3std3__44plusIdEEE10Policy1000EPdSC_iS9_ddNS7_10__identityEEEvT0_T1_T2_T3_T4_T6_
        .type           _ZN3cub18CUB_300001_SM_10006detail6reduce28DeviceReduceSingleTileKernelINS2_10policy_hubIdjN4cuda3std3__44plusIdEEE10Policy1000EPdSC_iS9_ddNS7_10__identityEEEvT0_T1_T2_T3_T4_T6_,@function
        .size           _ZN3cub18CUB_300001_SM_10006detail6reduce28DeviceReduceSingleTileKernelINS2_10policy_hubIdjN4cuda3std3__44plusIdEEE10Policy1000EPdSC_iS9_ddNS7_10__identityEEEvT0_T1_T2_T3_T4_T6_,(.L_x_894 - _ZN3cub18CUB_300001_SM_10006detail6reduce28DeviceReduceSingleTileKernelINS2_10policy_hubIdjN4cuda3std3__44plusIdEEE10Policy1000EPdSC_iS9_ddNS7_10__identityEEEvT0_T1_T2_T3_T4_T6_)
        .other          _ZN3cub18CUB_300001_SM_10006detail6reduce28DeviceReduceSingleTileKernelINS2_10policy_hubIdjN4cuda3std3__44plusIdEEE10Policy1000EPdSC_iS9_ddNS7_10__identityEEEvT0_T1_T2_T3_T4_T6_,@"STO_CUDA_ENTRY STV_DEFAULT"
_ZN3cub18CUB_300001_SM_10006detail6reduce28DeviceReduceSingleTileKernelINS2_10policy_hubIdjN4cuda3std3__44plusIdEEE10Policy1000EPdSC_iS9_ddNS7_10__identityEEEvT0_T1_T2_T3_T4_T6_:
.text._ZN3cub18CUB_300001_SM_10006detail6reduce28DeviceReduceSingleTileKernelINS2_10policy_hubIdjN4cuda3std3__44plusIdEEE10Policy1000EPdSC_iS9_ddNS7_10__identityEEEvT0_T1_T2_T3_T4_T6_:
        /* <DEDUP_REMOVED lines=13> */
.L_x_89:
        /* <DEDUP_REMOVED lines=13> */
.L_x_93:
[----:B------:R-:W-:Y:S05]  /*01a0*/  BSYNC.RECONVERGENT B1 ;  /* 0x0000000000017941 */ /* 0x000fea0003800200 */
.L_x_92:
[----:B------:R-:W-:Y:S01]  /*01b0*/  ISETP.GE.AND P0, PT, R5, R4, PT ;  /* 0x000000040500720c */ /* 0x000fe20003f06270 */
[----:B------:R-:W-:-:S12]  /*01c0*/  BSSY.RECONVERGENT B1, `(.L_x_94) ;  /* 0x0000078000017945 */ /* 0x000fd80003800200 */
[----:B------:R-:W-:Y:S05]  /*01d0*/  @P0 BRA `(.L_x_95) ;  /* 0x0000000400d80947 */ /* 0x000fea0003800000 */
[----:B------:R-:W-:Y:S01]  /*01e0*/  LOP3.LUT R9, RZ, R5, RZ, 0x33, !PT ;  /* 0x00000005ff097212 */ /* 0x000fe200078e33ff */
[----:B------:R-:W-:Y:S04]  /*01f0*/  BSSY.RECONVERGENT B2, `(.L_x_96) ;  /* 0x0000019000027945 */ /* 0x000fe80003800200 */
[----:B------:R-:W-:-:S04]  /*0200*/  IMAD.IADD R9, R9, 0x1, R4 ;  /* 0x0000000109097824 */ /* 0x000fc800078e0204 */
[C---:B------:R-:W-:Y:S01]  /*0210*/  IMAD.HI.U32 R0, R9.reuse, -0x33333333, RZ ;  /* 0xcccccccd09007827 */ /* 0x040fe200078e00ff */
[----:B------:R-:W-:-:S04]  /*0220*/  ISETP.GE.U32.AND P0, PT, R9, 0x780, PT ;  /* 0x000007800900780c */ /* 0x000fc80003f06070 */
[----:B------:R-:W-:-:S04]  /*0230*/  SHF.R.U32.HI R0, RZ, 0x9, R0 ;  /* 0x00000009ff007819 */ /* 0x000fc80000011600 */
[----:B------:R-:W-:-:S04]  /*0240*/  LOP3.LUT R2, R0, 0x3, RZ, 0xc0, !PT ;  /* 0x0000000300027812 */ /* 0x000fc800078ec0ff */
[----:B------:R-:W-:-:S13]  /*0250*/  ISETP.NE.AND P1, PT, R2, 0x3, PT ;  /* 0x000000030200780c */ /* 0x000fda0003f25270 */
[----:B------:R-:W-:Y:S05]  /*0260*/  @!P1 BRA `(.L_x_97) ;  /* 0x0000000000449947 */ /* 0x000fea0003800000 */
[----:B------:R-:W0:Y:S01]  /*0270*/  LDC.64 R8, c[0x0][0x380] ;  /* 0x0000e000ff087b82 */ /* 0x000e220000000a00 */
[----:B------:R-:W-:-:S05]  /*0280*/  VIADD R0, R0, 0x1 ;  /* 0x0000000100007836 */ /* 0x000fca0000000000 */
[----:B------:R-:W-:-:S05]  /*0290*/  LOP3.LUT R0, R0, 0x3, RZ, 0xc0, !PT ;  /* 0x0000000300007812 */ /* 0x000fca00078ec0ff */
[----:B------:R-:W-:Y:S02]  /*02a0*/  IMAD.MOV R0, RZ, RZ, -R0 ;  /* 0x000000ffff007224 */ /* 0x000fe400078e0a00 */
[----:B0-----:R-:W-:-:S04]  /*02b0*/  IMAD.WIDE.U32 R8, R5, 0x8, R8 ;  /* 0x0000000805087825 */ /* 0x001fc800078e0008 */
[----:B------:R-:W-:Y:S02]  /*02c0*/  IMAD.MOV.U32 R2, RZ, RZ, R8 ;  /* 0x000000ffff027224 */ /* 0x000fe400078e0008 */
[----:B------:R-:W-:-:S07]  /*02d0*/  IMAD.MOV.U32 R11, RZ, RZ, R9 ;  /* 0x000000ffff0b7224 */ /* 0x000fce00078e0009 */
.L_x_98:
        /* <DEDUP_REMOVED lines=10> */
.L_x_97:
[----:B------:R-:W-:Y:S05]  /*0380*/  BSYNC.RECONVERGENT B2 ;  /* 0x0000000000027941 */ /* 0x000fea0003800200 */
.L_x_96:
        /* <DEDUP_REMOVED lines=8> */
.L_x_101:
        /* <DEDUP_REMOVED lines=43> */
.L_x_100:
[----:B------:R-:W-:Y:S05]  /*06c0*/  BSYNC.RECONVERGENT B2 ;  /* 0x0000000000027941 */ /* 0x000fea0003800200 */
.L_x_99:
        /* <DEDUP_REMOVED lines=26> */
.L_x_103:
[----:B------:R-:W-:Y:S05]  /*0870*/  BSYNC.RECONVERGENT B2 ;  /* 0x0000000000027941 */ /* 0x000fea0003800200 */
.L_x_102:
        /* <DEDUP_REMOVED lines=12> */
.L_x_95:
[----:B------:R-:W-:Y:S05]  /*0940*/  BSYNC.RECONVERGENT B1 ;  /* 0x0000000000017941 */ /* 0x000fea0003800200 */
.L_x_94:
        /* <DEDUP_REMOVED lines=47> */
[----:B------:R-:W0:Y:S04]  /*0c40*/  LDS.128 R8, [UR4+0x20] ;  /* 0x00002004ff087984 */ /* 0x000e280008000c00 */
[----:B------:R-:W1:Y:S04]  /*0c50*/  LDS.128 R16, [UR4+0x30] ;  /* 0x00003004ff107984 */ /* 0x000e680008000c00 */
[----:B--2---:R-:W2:Y:S01]  /*0c60*/  LDS.128 R4, [UR4+0x40] ;  /* 0x00004004ff047984 */ /* 0x004ea20008000c00 */
[----:B0-----:R-:W-:-:S03]  /*0c70*/  DADD R8, R12, R8 ;  /* 0x000000000c087229 */ /* 0x001fc60000000008 */
[----:B------:R-:W-:Y:S05]  /*0c80*/  LDS.128 R12, [UR4+0x60] ;  /* 0x00006004ff0c7984 */ /* 0x000fea0008000c00 */
[----:B------:R-:W-:Y:S02]  /*0c90*/  DADD R2, R8, R10 ;  /* 0x0000000008027229 */ /* 0x000fe4000000000a */
[----:B------:R-:W0:Y:S06]  /*0ca0*/  LDS.128 R8, [UR4+0x50] ;  /* 0x00005004ff087984 */ /* 0x000e2c0008000c00 */
[----:B-1----:R-:W-:-:S08]  /*0cb0*/  DADD R2, R2, R16 ;  /* 0x0000000002027229 */ /* 0x002fd00000000010 */
[----:B------:R-:W-:-:S08]  /*0cc0*/  DADD R2, R2, R18 ;  /* 0x0000000002027229 */ /* 0x000fd00000000012 */
[----:B--2---:R-:W-:-:S08]  /*0cd0*/  DADD R2, R2, R4 ;  /* 0x0000000002027229 */ /* 0x004fd00000000004 */
[----:B------:R-:W-:Y:S01]  /*0ce0*/  DADD R2, R2, R6 ;  /* 0x0000000002027229 */ /* 0x000fe20000000006 */
[----:B------:R-:W1:Y:S07]  /*0cf0*/  LDS.128 R4, [UR4+0x70] ;  /* 0x00007004ff047984 */ /* 0x000e6e0008000c00 */
[----:B0-----:R-:W-:-:S08]  /*0d00*/  DADD R2, R2, R8 ;  /* 0x0000000002027229 */ /* 0x001fd00000000008 */
[----:B------:R-:W-:Y:S01]  /*0d10*/  DADD R2, R2, R10 ;  /* 0x0000000002027229 */ /* 0x000fe2000000000a */
[----:B------:R-:W0:Y:S07]  /*0d20*/  LDS.128 R8, [UR4+0x80] ;  /* 0x00008004ff087984 */ /* 0x000e2e0008000c00 */
[----:B------:R-:W-:-:S08]  /*0d30*/  DADD R2, R2, R12 ;  /* 0x0000000002027229 */ /* 0x000fd0000000000c */
[----:B------:R-:W-:Y:S01]  /*0d40*/  DADD R2, R2, R14 ;  /* 0x0000000002027229 */ /* 0x000fe2000000000e */
[----:B------:R-:W2:Y:S07]  /*0d50*/  LDS.128 R12, [UR4+0x90] ;  /* 0x00009004ff0c7984 */ /* 0x000eae0008000c00 */
[----:B-1----:R-:W-:-:S08]  /*0d60*/  DADD R2, R2, R4 ;  /* 0x0000000002027229 */ /* 0x002fd00000000004 */
[----:B------:R-:W-:Y:S01]  /*0d70*/  DADD R2, R2, R6 ;  /* 0x0000000002027229 */ /* 0x000fe20000000006 */
[----:B------:R-:W1:Y:S07]  /*0d80*/  LDS.128 R4, [UR4+0xa0] ;  /* 0x0000a004ff047984 */ /* 0x000e6e0008000c00 */
[----:B0-----:R-:W-:Y:S01]  /*0d90*/  DADD R2, R2, R8 ;  /* 0x0000000002027229 */ /* 0x001fe20000000008 */
[----:B------:R-:W0:Y:S07]  /*0da0*/  LDS.64 R8, [UR4+0xb0] ;  /* 0x0000b004ff087984 */ /* 0x000e2e0008000a00 */
[----:B------:R-:W-:-:S08]  /*0db0*/  DADD R2, R2, R10 ;  /* 0x0000000002027229 */ /* 0x000fd0000000000a */
[----:B--2---:R-:W-:-:S08]  /*0dc0*/  DADD R2, R2, R12 ;  /* 0x0000000002027229 */ /* 0x004fd0000000000c */
[----:B------:R-:W-:-:S08]  /*0dd0*/  DADD R2, R2, R14 ;  /* 0x0000000002027229 */ /* 0x000fd0000000000e */
[----:B-1----:R-:W-:-:S08]  /*0de0*/  DADD R2, R2, R4 ;  /* 0x0000000002027229 */ /* 0x002fd00000000004 */
[----:B------:R-:W-:-:S08]  /*0df0*/  DADD R2, R2, R6 ;  /* 0x0000000002027229 */ /* 0x000fd00000000006 */
[----:B0-----:R-:W-:Y:S01]  /*0e00*/  DADD R12, R2, R8 ;  /* 0x00000000020c7229 */ /* 0x001fe20000000008 */
[----:B------:R-:W-:Y:S10]  /*0e10*/  BRA `(.L_x_105) ;  /* 0x0000001800487947 */ /* 0x000ff40003800000 */
.L_x_104:
        /* <DEDUP_REMOVED lines=32> */
[----:B------:R-:W-:Y:S01]  /*1020*/  VIADD R0, R2, 0x10 ;  /* 0x0000001002007836 */ /* 0x000fe20000000000 */
[----:B------:R-:W-:Y:S02]  /*1030*/  @!P1 SHF.R.U32.HI R2, RZ, 0x2, R3 ;  /* 0x00000002ff029819 */ /* 0x000fe40000011603 */
[----:B------:R-:W1:Y:S02]  /*1040*/  SHFL.DOWN PT, R7, R11, 0x8, R5 ;  /* 0x090000000b077989 */ /* 0x000e6400000e0005 */
[----:B------:R-:W-:Y:S01]  /*1050*/  @!P1 LOP3.LUT R2, R2, 0xf8, RZ, 0xc0, !PT ;  /* 0x000000f802029812 */ /* 0x000fe200078ec0ff */
[----:B-1----:R-:W-:-:S10]  /*1060*/  DADD R6, R6, R10 ;  /* 0x0000000006067229 */ /* 0x002fd4000000000a */
[----:B------:R-:W-:Y:S02]  /*1070*/  FSEL R8, R10, R6, P0 ;  /* 0x000000060a087208 */ /* 0x000fe40000000000 */
[----:B------:R-:W-:Y:S02]  /*1080*/  FSEL R9, R11, R7, P0 ;  /* 0x000000070b097208 */ /* 0x000fe40000000000 */
[----:B------:R-:W-:Y:S01]  /*1090*/  @!P1 MOV R10, 0x400 ;  /* 0x00000400000a9802 */ /* 0x000fe20000000f00 */
[----:B------:R-:W-:Y:S01]  /*10a0*/  SHFL.DOWN PT, R6, R8, 0x10, R5 ;  /* 0x0a00000008067989 */ /* 0x000fe200000e0005 */
[----:B------:R-:W-:Y:S02]  /*10b0*/  ISETP.GT.AND P0, PT, R0, R5, PT ;  /* 0x000000050000720c */ /* 0x000fe40003f04270 */
[----:B0-----:R-:W-:Y:S01]  /*10c0*/  @!P1 LEA R11, R13, R10, 0x18 ;  /* 0x0000000a0d0b9211 */ /* 0x001fe200078ec0ff */
        /* <DEDUP_REMOVED lines=13> */
[----:B------:R-:W0:Y:S04]  /*11a0*/  LDS.128 R16, [UR4+0x20] ;  /* 0x00002004ff107984 */ /* 0x000e280008000c00 */
[----:B-1----:R-:W1:Y:S01]  /*11b0*/  LDS.128 R8, [UR4+0x30] ;  /* 0x00003004ff087984 */ /* 0x002e620008000c00 */
[----:B0-----:R-:W-:-:S10]  /*11c0*/  DADD R16, R12, R16 ;  /* 0x000000000c107229 */ /* 0x001fd40000000010 */
[----:B------:R-:W-:Y:S02]  /*11d0*/  FSEL R2, R16, R12, P1 ;  /* 0x0000000c10027208 */ /* 0x000fe40000800000 */
[----:B------:R-:W-:Y:S02]  /*11e0*/  FSEL R3, R17, R13, P1 ;  /* 0x0000000d11037208 */ /* 0x000fe40000800000 */
[----:B------:R-:W-:Y:S01]  /*11f0*/  ISETP.GT.AND P1, PT, R4, 0x40, PT ;  /* 0x000000400400780c */ /* 0x000fe20003f24270 */
[----:B------:R-:W0:Y:S03]  /*1200*/  LDS.128 R12, [UR4+0x40] ;  /* 0x00004004ff0c7984 */ /* 0x000e260008000c00 */
        /* <DEDUP_REMOVED lines=65> */
[----:B------:R-:W1:Y:S01]  /*1620*/  LDS.64 R2, [UR4+0xb0] ;  /* 0x0000b004ff027984 */ /* 0x000e620008000a00 */
        /* <DEDUP_REMOVED lines=11> */
[----:B------:R-:W-:Y:S01]  /*16e0*/  FSEL R13, R3, R7, P1 ;  /* 0x00000007030d7208 */ /* 0x000fe20000800000 */
[----:B------:R-:W-:Y:S06]  /*16f0*/  BRA `(.L_x_105) ;  /* 0x0000001000107947 */ /* 0x000fec0003800000 */
.L_x_91:
[----:B------:R-:W0:Y:S01]  /*1700*/  S2R R0, SR_TID.X ;  /* 0x0000000000007919 */ /* 0x000e220000002100 */
[----:B------:R-:W0:Y:S02]  /*1710*/  LDC.64 R6, c[0x0][0x380] ;  /* 0x0000e000ff067b82 */ /* 0x000e240000000a00 */
[----:B0-----:R-:W-:-:S05]  /*1720*/  IMAD.WIDE.U32 R6, R0, 0x8, R6 ;  /* 0x0000000800067825 */ /* 0x001fca00078e0006 */
[----:B------:R-:W2:Y:S04]  /*1730*/  LDG.E.64.CONSTANT R20, desc[UR6][R6.64] ;  /* 0x0000000606147981 */ /* 0x000ea8000c1e9b00 */
[----:B------:R-:W2:Y:S04]  /*1740*/  LDG.E.64.CONSTANT R2, desc[UR6][R6.64+0x1400] ;  /* 0x0014000606027981 */ /* 0x000ea8000c1e9b00 */
[----:B------:R-:W3:Y:S04]  /*1750*/  LDG.E.64.CONSTANT R8, desc[UR6][R6.64+0x2800] ;  /* 0x0028000606087981 */ /* 0x000ee8000c1e9b00 */
[----:B------:R-:W4:Y:S04]  /*1760*/  LDG.E.64.CONSTANT R10, desc[UR6][R6.64+0x3c00] ;  /* 0x003c0006060a7981 */ /* 0x000f28000c1e9b00 */
[----:B------:R-:W5:Y:S04]  /*1770*/  LDG.E.64.CONSTANT R12, desc[UR6][R6.64+0x5000] ;  /* 0x00500006060c7981 */ /* 0x000f68000c1e9b00 */
[----:B------:R-:W5:Y:S04]  /*1780*/  LDG.E.64.CONSTANT R14, desc[UR6][R6.64+0x6400] ;  /* 0x00640006060e7981 */ /* 0x000f68000c1e9b00 */
[----:B------:R-:W5:Y:S04]  /*1790*/  LDG.E.64.CONSTANT R16, desc[UR6][R6.64+0x7800] ;  /* 0x0078000606107981 */ /* 0x000f68000c1e9b00 */
[----:B------:R-:W5:Y:S01]  /*17a0*/  LDG.E.64.CONSTANT R18, desc[UR6][R6.64+0x8c00] ;  /* 0x008c000606127981 */ /* 0x000f62000c1e9b00 */
[----:B------:R-:W-:Y:S01]  /*17b0*/  ISETP.GE.U32.AND P0, PT, R4, 0x2800, PT ;  /* 0x000028000400780c */ /* 0x000fe20003f06070 */
[----:B--2---:R-:W-:-:S08]  /*17c0*/  DADD R2, R20, R2 ;  /* 0x0000000014027229 */ /* 0x004fd00000000002 */
[----:B---3--:R-:W-:Y:S01]  /*17d0*/  DADD R2, R8, R2 ;  /* 0x0000000008027229 */ /* 0x008fe20000000002 */
[----:B------:R-:W-:-:S07]  /*17e0*/  IMAD.MOV.U32 R9, RZ, RZ, 0x1400 ;  /* 0x00001400ff097424 */ /* 0x000fce00078e00ff */
[----:B----4-:R-:W-:-:S08]  /*17f0*/  DADD R2, R10, R2 ;  /* 0x000000000a027229 */ /* 0x010fd00000000002 */
[----:B-----5:R-:W-:-:S08]  /*1800*/  DADD R2, R12, R2 ;  /* 0x000000000c027229 */ /* 0x020fd00000000002 */
[----:B------:R-:W-:-:S08]  /*1810*/  DADD R2, R14, R2 ;  /* 0x000000000e027229 */ /* 0x000fd00000000002 */
[----:B------:R-:W-:-:S08]  /*1820*/  DADD R2, R16, R2 ;  /* 0x0000000010027229 */ /* 0x000fd00000000002 */
[----:B------:R-:W-:Y:S01]  /*1830*/  DADD R2, R18, R2 ;  /* 0x0000000012027229 */ /* 0x000fe20000000002 */
[----:B------:R-:W-:Y:S10]  /*1840*/  @!P0 BRA `(.L_x_106) ;  /* 0x00000000006c8947 */ /* 0x000ff40003800000 */
[----:B------:R-:W0:Y:S01]  /*1850*/  LDC R26, c[0x0][0x390] ;  /* 0x0000e400ff1a7b82 */ /* 0x000e220000000800 */
[----:B------:R-:W-:Y:S02]  /*1860*/  VIADD R8, R4, 0xffffec00 ;  /* 0xffffec0004087836 */ /* 0x000fe40000000000 */
[----:B------:R-:W-:-:S07]  /*1870*/  IMAD.MOV.U32 R9, RZ, RZ, 0x1400 ;  /* 0x00001400ff097424 */ /* 0x000fce00078e00ff */
.L_x_108:
[----:B------:R-:W-:-:S05]  /*1880*/  IMAD.WIDE R12, R9, 0x8, R6 ;  /* 0x00000008090c7825 */ /* 0x000fca00078e0206 */
[----:B------:R-:W2:Y:S04]  /*1890*/  LDG.E.64.CONSTANT R4, desc[UR6][R12.64] ;  /* 0x000000060c047981 */ /* 0x000ea8000c1e9b00 */
[----:B------:R-:W3:Y:S04]  /*18a0*/  LDG.E.64.CONSTANT R14, desc[UR6][R12.64+0x1400] ;  /* 0x001400060c0e7981 */ /* 0x000ee8000c1e9b00 */
[----:B------:R-:W4:Y:S04]  /*18b0*/  LDG.E.64.CONSTANT R16, desc[UR6][R12.64+0x2800] ;  /* 0x002800060c107981 */ /* 0x000f28000c1e9b00 */
[----:B------:R-:W5:Y:S04]  /*18c0*/  LDG.E.64.CONSTANT R18, desc[UR6][R12.64+0x3c00] ;  /* 0x003c00060c127981 */ /* 0x000f68000c1e9b00 */
        /* <DEDUP_REMOVED lines=8> */
[----:B------:R-:W-:-:S08]  /*1950*/  DADD R4, R20, R4 ;  /* 0x0000000014047229 */ /* 0x000fd00000000004 */
[----:B------:R-:W-:Y:S01]  /*1960*/  DADD R22, R22, R4 ;  /* 0x0000000016167229 */ /* 0x000fe20000000004 */
[----:B0-----:R-:W-:-:S04]  /*1970*/  IMAD.MOV.U32 R4, RZ, RZ, R26 ;  /* 0x000000ffff047224 */ /* 0x001fc800078e001a */
[----:B------:R-:W-:-:S03]  /*1980*/  IMAD.IADD R2, R4, 0x1, -R9 ;  /* 0x0000000104027824 */ /* 0x000fc600078e0a09 */
[----:B------:R-:W-:Y:S02]  /*1990*/  DADD R22, R24, R22 ;  /* 0x0000000018167229 */ /* 0x000fe40000000016 */
[----:B------:R-:W-:-:S06]  /*19a0*/  ISETP.GE.AND P0, PT, R2, 0x1400, PT ;  /* 0x000014000200780c */ /* 0x000fcc0003f06270 */
[----:B------:R-:W-:-:S07]  /*19b0*/  DADD R2, R10, R22 ;  /* 0x000000000a027229 */ /* 0x000fce0000000016 */
[----:B------:R-:W-:Y:S05]  /*19c0*/  @!P0 BRA `(.L_x_107) ;  /* 0x0000000800348947 */ /* 0x000fea0003800000 */
[----:B------:R-:W-:-:S05]  /*19d0*/  VIADD R9, R9, 0x1400 ;  /* 0x0000140009097836 */ /* 0x000fca0000000000 */
[----:B------:R-:W-:-:S13]  /*19e0*/  ISETP.GT.AND P0, PT, R9, R8, PT ;  /* 0x000000080900720c */ /* 0x000fda0003f04270 */
[----:B------:R-:W-:Y:S05]  /*19f0*/  @!P0 BRA `(.L_x_108) ;  /* 0xfffffffc00a08947 */ /* 0x000fea000383ffff */
.L_x_106:
[----:B------:R-:W-:-:S13]  /*1a00*/  ISETP.GE.AND P0, PT, R9, R4, PT ;  /* 0x000000040900720c */ /* 0x000fda0003f06270 */
[----:B------:R-:W-:Y:S05]  /*1a10*/  @P0 BRA `(.L_x_107) ;  /* 0x0000000800200947 */ /* 0x000fea0003800000 */
[----:B------:R-:W-:Y:S01]  /*1a20*/  IMAD.IADD R39, R4, 0x1, -R9 ;  /* 0x0000000104277824 */ /* 0x000fe200078e0a09 */
[----:B------:R-:W-:Y:S04]  /*1a30*/  BSSY.RECONVERGENT B1, `(.L_x_107) ;  /* 0x0000086000017945 */ /* 0x000fe80003800200 */
[----:B------:R-:W-:-:S13]  /*1a40*/  ISETP.GE.AND P0, PT, R0, R39, PT ;  /* 0x000000270000720c */ /* 0x000fda0003f06270 */
[----:B------:R-:W-:Y:S05]  /*1a50*/  @P0 BRA `(.L_x_109) ;  /* 0x00000008000c0947 */ /* 0x000fea0003800000 */
[----:B------:R-:W-:Y:S01]  /*1a60*/  LOP3.LUT R5, RZ, R0, RZ, 0x33, !PT ;  /* 0x00000000ff057212 */ /* 0x000fe200078e33ff */
[----:B------:R-:W-:Y:S01]  /*1a70*/  BSSY.RECONVERGENT B2, `(.L_x_110) ;  /* 0x0000017000027945 */ /* 0x000fe20003800200 */
[----:B------:R-:W-:Y:S02]  /*1a80*/  IMAD.MOV.U32 R38, RZ, RZ, R0 ;  /* 0x000000ffff267224 */ /* 0x000fe400078e0000 */
[----:B------:R-:W-:-:S04]  /*1a90*/  IADD3 R5, PT, PT, -R9, R4, R5 ;  /* 0x0000000409057210 */ /* 0x000fc80007ffe105 */
[C---:B------:R-:W-:Y:S01]  /*1aa0*/  ISETP.GE.U32.AND P1, PT, R5.reuse, 0x780, PT ;  /* 0x000007800500780c */ /* 0x040fe20003f26070 */
[----:B------:R-:W-:-:S05]  /*1ab0*/  IMAD.HI.U32 R4, R5, -0x33333333, RZ ;  /* 0xcccccccd05047827 */ /* 0x000fca00078e00ff */
[----:B------:R-:W-:-:S04]  /*1ac0*/  SHF.R.U32.HI R4, RZ, 0x9, R4 ;  /* 0x00000009ff047819 */ /* 0x000fc80000011604 */
[----:B------:R-:W-:-:S04]  /*1ad0*/  LOP3.LUT R6, R4, 0x3, RZ, 0xc0, !PT ;  /* 0x0000000304067812 */ /* 0x000fc800078ec0ff */
[----:B------:R-:W-:-:S13]  /*1ae0*/  ISETP.NE.AND P0, PT, R6, 0x3, PT ;  /* 0x000000030600780c */ /* 0x000fda0003f05270 */
[----:B------:R-:W-:Y:S05]  /*1af0*/  @!P0 BRA `(.L_x_111) ;  /* 0x0000000000388947 */ /* 0x000fea0003800000 */
[----:B------:R-:W0:Y:S01]  /*1b00*/  LDC.64 R6, c[0x0][0x380] ;  /* 0x0000e000ff067b82 */ /* 0x000e220000000a00 */
[----:B------:R-:W-:Y:S02]  /*1b10*/  VIADD R4, R4, 0x1 ;  /* 0x0000000104047836 */ /* 0x000fe40000000000 */
[----:B------:R-:W-:Y:S02]  /*1b20*/  IMAD.IADD R11, R0, 0x1, R9 ;  /* 0x00000001000b7824 */ /* 0x000fe400078e0209 */
[----:B------:R-:W-:Y:S01]  /*1b30*/  IMAD.MOV.U32 R38, RZ, RZ, R0 ;  /* 0x000000ffff267224 */ /* 0x000fe200078e0000 */
[----:B------:R-:W-:-:S05]  /*1b40*/  LOP3.LUT R4, R4, 0x3, RZ, 0xc0, !PT ;  /* 0x0000000304047812 */ /* 0x000fca00078ec0ff */
[----:B------:R-:W-:-:S07]  /*1b50*/  IMAD.MOV R8, RZ, RZ, -R4 ;  /* 0x000000ffff087224 */ /* 0x000fce00078e0a04 */
.L_x_112:
[----:B0-----:R-:W-:-:S06]  /*1b60*/  IMAD.WIDE.U32 R4, R11, 0x8, R6 ;  /* 0x000000080b047825 */ /* 0x001fcc00078e0006 */
[----:B------:R-:W2:Y:S01]  /*1b70*/  LDG.E.64.CONSTANT R4, desc[UR6][R4.64] ;  /* 0x0000000604047981 */ /* 0x000ea2000c1e9b00 */
[----:B------:R-:W-:Y:S02]  /*1b80*/  VIADD R8, R8, 0x1 ;  /* 0x0000000108087836 */ /* 0x000fe40000000000 */
[----:B------:R-:W-:Y:S02]  /*1b90*/  VIADD R38, R38, 0x280 ;  /* 0x0000028026267836 */ /* 0x000fe40000000000 */
[----:B------:R-:W-:Y:S01]  /*1ba0*/  VIADD R11, R11, 0x280 ;  /* 0x000002800b0b7836 */ /* 0x000fe20000000000 */
[----:B------:R-:W-:Y:S01]  /*1bb0*/  ISETP.NE.AND P0, PT, R8, RZ, PT ;  /* 0x000000ff0800720c */ /* 0x000fe20003f05270 */
[----:B--2---:R-:W-:-:S12]  /*1bc0*/  DADD R2, R4, R2 ;  /* 0x0000000004027229 */ /* 0x004fd80000000002 */
[----:B------:R-:W-:Y:S05]  /*1bd0*/  @P0 BRA `(.L_x_112) ;  /* 0xfffffffc00e00947 */ /* 0x000fea000383ffff */
.L_x_111:
[----:B------:R-:W-:Y:S05]  /*1be0*/  BSYNC.RECONVERGENT B2 ;  /* 0x0000000000027941 */ /* 0x000fea0003800200 */
.L_x_110:
[----:B------:R-:W-:Y:S05]  /*1bf0*/  @!P1 BRA `(.L_x_109) ;  /* 0x0000000400a49947 */ /* 0x000fea0003800000 */
[----:B------:R-:W0:Y:S01]  /*1c00*/  LDCU.64 UR4, c[0x0][0x380] ;  /* 0x00007000ff0477ac */ /* 0x000e220008000a00 */
[----:B------:R-:W-:Y:S01]  /*1c10*/  IMAD.IADD R7, R39, 0x1, -R38 ;  /* 0x0000000127077824 */ /* 0x000fe200078e0a26 */
[C---:B------:R-:W-:Y:S01]  /*1c20*/  IADD3 R5, P0, PT, R38.reuse, R9, RZ ;  /* 0x0000000926057210 */ /* 0x040fe20007f1e0ff */
[----:B------:R-:W-:Y:S01]  /*1c30*/  BSSY.RECONVERGENT B2, `(.L_x_113) ;  /* 0x000003a000027945 */ /* 0x000fe20003800200 */
[----:B------:R-:W-:Y:S02]  /*1c40*/  IMAD.IADD R40, R38, 0x1, R9 ;  /* 0x0000000126287824 */ /* 0x000fe400078e0209 */
        /* <DEDUP_REMOVED lines=10> */
.L_x_115:
[----:B------:R-:W0:Y:S01]  /*1cf0*/  LDC.64 R30, c[0x0][0x380] ;  /* 0x0000e000ff1e7b82 */ /* 0x000e220000000a00 */
[----:B------:R-:W2:Y:S04]  /*1d00*/  LDG.E.64.CONSTANT R8, desc[UR6][R4.64+-0x1400] ;  /* 0xffec000604087981 */ /* 0x000ea8000c1e9b00 */
[----:B------:R-:W3:Y:S01]  /*1d10*/  LDG.E.64.CONSTANT R10, desc[UR6][R4.64] ;  /* 0x00000006040a7981 */ /* 0x000ee2000c1e9b00 */
[----:B------:R-:W-:-:S03]  /*1d20*/  VIADD R15, R40, 0xa00 ;  /* 0x00000a00280f7836 */ /* 0x000fc60000000000 */
[----:B------:R-:W4:Y:S04]  /*1d30*/  LDG.E.64.CONSTANT R12, desc[UR6][R4.64+0x1400] ;  /* 0x00140006040c7981 */ /* 0x000f28000c1e9b00 */
[----:B------:R-:W5:Y:S04]  /*1d40*/  LDG.E.64.CONSTANT R16, desc[UR6][R4.64+0x3c00] ;  /* 0x003c000604107981 */ /* 0x000f68000c1e9b00 */
[----:B------:R-:W5:Y:S01]  /*1d50*/  LDG.E.64.CONSTANT R18, desc[UR6][R4.64+0x5000] ;  /* 0x0050000604127981 */ /* 0x000f62000c1e9b00 */
[----:B------:R-:W-:-:S03]  /*1d60*/  VIADD R23, R40, 0x1400 ;  /* 0x0000140028177836 */ /* 0x000fc60000000000 */
[----:B------:R-:W5:Y:S01]  /*1d70*/  LDG.E.64.CONSTANT R20, desc[UR6][R4.64+0x6400] ;  /* 0x0064000604147981 */ /* 0x000f62000c1e9b00 */
[----:B0-----:R-:W-:-:S03]  /*1d80*/  IMAD.WIDE.U32 R6, R40, 0x8, R30 ;  /* 0x0000000828067825 */ /* 0x001fc600078e001e */
[----:B------:R-:W5:Y:S04]  /*1d90*/  LDG.E.64.CONSTANT R24, desc[UR6][R4.64+0x8c00] ;  /* 0x008c000604187981 */ /* 0x000f68000c1e9b00 */
[----:B------:R-:W5:Y:S04]  /*1da0*/  LDG.E.64.CONSTANT R26, desc[UR6][R4.64+0xa000] ;  /* 0x00a00006041a7981 */ /* 0x000f68000c1e9b00 */
[----:B------:R-:W2:Y:S01]  /*1db0*/  LDG.E.64.CONSTANT R6, desc[UR6][R6.64] ;  /* 0x0000000606067981 */ /* 0x000ea2000c1e9b00 */
[----:B------:R-:W-:-:S03]  /*1dc0*/  IMAD.WIDE.U32 R14, R15, 0x8, R30 ;  /* 0x000000080f0e7825 */ /* 0x000fc600078e001e */
[----:B------:R-:W5:Y:S04]  /*1dd0*/  LDG.E.64.CONSTANT R28, desc[UR6][R4.64+0xb400] ;  /* 0x00b40006041c7981 */ /* 0x000f68000c1e9b00 */
[----:B------:R-:W5:Y:S01]  /*1de0*/  LDG.E.64.CONSTANT R14, desc[UR6][R14.64] ;  /* 0x000000060e0e7981 */ /* 0x000f62000c1e9b00 */
[----:B------:R-:W-:-:S03]  /*1df0*/  IMAD.WIDE.U32 R22, R23, 0x8, R30 ;  /* 0x0000000817167825 */ /* 0x000fc600078e001e */
[----:B------:R-:W5:Y:S04]  /*1e00*/  LDG.E.64.CONSTANT R34, desc[UR6][R4.64+0xf000] ;  /* 0x00f0000604227981 */ /* 0x000f68000c1e9b00 */
[----:B------:R-:W5:Y:S01]  /*1e10*/  LDG.E.64.CONSTANT R22, desc[UR6][R22.64] ;  /* 0x0000000616167981 */ /* 0x000f62000c1e9b00 */
[----:B------:R-:W-:-:S03]  /*1e20*/  VIADD R33, R40, 0x1e00 ;  /* 0x00001e0028217836 */ /* 0x000fc60000000000 */
[----:B------:R-:W5:Y:S01]  /*1e30*/  LDG.E.64.CONSTANT R36, desc[UR6][R4.64+0x10400] ;  /* 0x0104000604247981 */ /* 0x000f62000c1e9b00 */
[----:B------:R-:W-:-:S03]  /*1e40*/  IMAD.WIDE.U32 R30, R33, 0x8, R30 ;  /* 0x00000008211e7825 */ /* 0x000fc600078e001e */
[----:B------:R0:W5:Y:S04]  /*1e50*/  LDG.E.64.CONSTANT R32, desc[UR6][R4.64+0xdc00] ;  /* 0x00dc000604207981 */ /* 0x000168000c1e9b00 */
[----:B------:R-:W5:Y:S01]  /*1e60*/  LDG.E.64.CONSTANT R30, desc[UR6][R30.64] ;  /* 0x000000061e1e7981 */ /* 0x000f62000c1e9b00 */
[----:B------:R-:W-:-:S05]  /*1e70*/  VIADD R38, R38, 0x2800 ;  /* 0x0000280026267836 */ /* 0x000fca0000000000 */
[----:B------:R-:W-:Y:S02]  /*1e80*/  ISETP.GE.AND P1, PT, R38, R41, PT ;  /* 0x000000292600720c */ /* 0x000fe40003f26270 */
[----:B0-----:R-:W-:Y:S01]  /*1e90*/  IADD3 R4, P2, PT, R4, 0x14000, RZ ;  /* 0x0001400004047810 */ /* 0x001fe20007f5e0ff */
[----:B------:R-:W-:-:S04]  /*1ea0*/  VIADD R40, R40, 0x2800 ;  /* 0x0000280028287836 */ /* 0x000fc80000000000 */
[----:B------:R-:W-:Y:S01]  /*1eb0*/  IMAD.X R5, RZ, RZ, R5, P2 ;  /* 0x000000ffff057224 */ /* 0x000fe200010e0605 */
[----:B--2---:R-:W-:-:S08]  /*1ec0*/  DADD R6, R6, R2 ;  /* 0x0000000006067229 */ /* 0x004fd00000000002 */
[----:B------:R-:W-:-:S08]  /*1ed0*/  DADD R6, R6, R8 ;  /* 0x0000000006067229 */ /* 0x000fd00000000008 */
        /* <DEDUP_REMOVED lines=15> */
.L_x_114:
[----:B------:R-:W-:Y:S05]  /*1fd0*/  BSYNC.RECONVERGENT B2 ;  /* 0x0000000000027941 */ /* 0x000fea0003800200 */
.L_x_113:
[----:B------:R-:W-:Y:S01]  /*1fe0*/  IMAD.IADD R6, R39, 0x1, -R38 ;  /* 0x0000000127067824 */ /* 0x000fe200078e0a26 */
[----:B------:R-:W-:Y:S04]  /*1ff0*/  BSSY.RECONVERGENT B2, `(.L_x_116) ;  /* 0x000001d000027945 */ /* 0x000fe80003800200 */
[----:B------:R-:W-:-:S13]  /*2000*/  ISETP.GT.AND P1, PT, R6, 0xa00, PT ;  /* 0x00000a000600780c */ /* 0x000fda0003f24270 */
[----:B------:R-:W-:Y:S05]  /*2010*/  @!P1 BRA `(.L_x_117) ;  /* 0x0000000000689947 */ /* 0x000fea0003800000 */
[----:B------:R-:W0:Y:S01]  /*2020*/  LDC.64 R14, c[0x0][0x380] ;  /* 0x0000e000ff0e7b82 */ /* 0x000e220000000a00 */
[----:B------:R-:W2:Y:S04]  /*2030*/  LDG.E.64.CONSTANT R8, desc[UR6][R4.64+-0x1400] ;  /* 0xffec000604087981 */ /* 0x000ea8000c1e9b00 */
[----:B------:R-:W3:Y:S01]  /*2040*/  LDG.E.64.CONSTANT R10, desc[UR6][R4.64] ;  /* 0x00000006040a7981 */ /* 0x000ee2000c1e9b00 */
[----:B------:R-:W-:-:S03]  /*2050*/  VIADD R17, R40, 0xa00 ;  /* 0x00000a0028117836 */ /* 0x000fc60000000000 */
[----:B------:R-:W4:Y:S04]  /*2060*/  LDG.E.64.CONSTANT R12, desc[UR6][R4.64+0x1400] ;  /* 0x00140006040c7981 */ /* 0x000f28000c1e9b00 */
[----:B------:R-:W5:Y:S04]  /*2070*/  LDG.E.64.CONSTANT R18, desc[UR6][R4.64+0x5000] ;  /* 0x0050000604127981 */ /* 0x000f68000c1e9b00 */
[----:B------:R1:W5:Y:S01]  /*2080*/  LDG.E.64.CONSTANT R20, desc[UR6][R4.64+0x6400] ;  /* 0x0064000604147981 */ /* 0x000362000c1e9b00 */
[----:B0-----:R-:W-:-:S06]  /*2090*/  IMAD.WIDE.U32 R6, R40, 0x8, R14 ;  /* 0x0000000828067825 */ /* 0x001fcc00078e000e */
[----:B------:R-:W2:Y:S01]  /*20a0*/  LDG.E.64.CONSTANT R6, desc[UR6][R6.64] ;  /* 0x0000000606067981 */ /* 0x000ea2000c1e9b00 */
[----:B------:R-:W-:-:S03]  /*20b0*/  IMAD.WIDE.U32 R14, R17, 0x8, R14 ;  /* 0x00000008110e7825 */ /* 0x000fc600078e000e */
[----:B------:R-:W5:Y:S04]  /*20c0*/  LDG.E.64.CONSTANT R16, desc[UR6][R4.64+0x3c00] ;  /* 0x003c000604107981 */ /* 0x000f68000c1e9b00 */
[----:B------:R-:W5:Y:S01]  /*20d0*/  LDG.E.64.CONSTANT R14, desc[UR6][R14.64] ;  /* 0x000000060e0e7981 */ /* 0x000f62000c1e9b00 */
[----:B------:R-:W-:Y:S01]  /*20e0*/  PLOP3.LUT P0, PT, PT, PT, PT, 0x8, 0x80 ;  /* 0x000000000080781c */ /* 0x000fe20003f0e170 */
[----:B------:R-:W-:Y:S02]  /*20f0*/  VIADD R38, R38, 0x1400 ;  /* 0x0000140026267836 */ /* 0x000fe40000000000 */
[----:B------:R-:W-:Y:S01]  /*2100*/  VIADD R40, R40, 0x1400 ;  /* 0x0000140028287836 */ /* 0x000fe20000000000 */
[----:B--2---:R-:W-:-:S08]  /*2110*/  DADD R2, R2, R6 ;  /* 0x0000000002027229 */ /* 0x004fd00000000006 */
[----:B------:R-:W-:-:S08]  /*2120*/  DADD R2, R2, R8 ;  /* 0x0000000002027229 */ /* 0x000fd00000000008 */
[----:B---3--:R-:W-:-:S08]  /*2130*/  DADD R2, R2, R10 ;  /* 0x0000000002027229 */ /* 0x008fd0000000000a */
[----:B----4-:R-:W-:-:S08]  /*2140*/  DADD R2, R2, R12 ;  /* 0x0000000002027229 */ /* 0x010fd0000000000c */
[----:B-----5:R-:W-:-:S08]  /*2150*/  DADD R2, R2, R14 ;  /* 0x0000000002027229 */ /* 0x020fd0000000000e */
[----:B------:R-:W-:Y:S01]  /*2160*/  DADD R2, R2, R16 ;  /* 0x0000000002027229 */ /* 0x000fe20000000010 */
[----:B------:R-:W-:-:S07]  /*2170*/  IADD3 R6, P1, PT, R4, 0xa000, RZ ;  /* 0x0000a00004067810 */ /* 0x000fce0007f3e0ff */
[----:B------:R-:W-:Y:S01]  /*2180*/  DADD R2, R2, R18 ;  /* 0x0000000002027229 */ /* 0x000fe20000000012 */
[----:B-1----:R-:W-:Y:S02]  /*2190*/  IMAD.X R5, RZ, RZ, R5, P1 ;  /* 0x000000ffff057224 */ /* 0x002fe400008e0605 */
[----:B------:R-:W-:-:S05]  /*21a0*/  IMAD.MOV.U32 R4, RZ, RZ, R6 ;  /* 0x000000ffff047224 */ /* 0x000fca00078e0006 */
[----:B------:R-:W-:-:S11]  /*21b0*/  DADD R2, R2, R20 ;  /* 0x0000000002027229 */ /* 0x000fd60000000014 */
.L_x_117:
[----:B------:R-:W-:Y:S05]  /*21c0*/  BSYNC.RECONVERGENT B2 ;  /* 0x0000000000027941 */ /* 0x000fea0003800200 */
.L_x_116:
[----:B------:R-:W-:-:S13]  /*21d0*/  ISETP.LT.OR P0, PT, R38, R39, P0 ;  /* 0x000000272600720c */ /* 0x000fda0000701670 */
[----:B------:R-:W-:Y:S05]  /*21e0*/  @!P0 BRA `(.L_x_109) ;  /* 0x0000000000288947 */ /* 0x000fea0003800000 */
[----:B------:R-:W0:Y:S01]  /*21f0*/  LDC.64 R6, c[0x0][0x380] ;  /* 0x0000e000ff067b82 */ /* 0x000e220000000a00 */
[----:B------:R-:W2:Y:S04]  /*2200*/  LDG.E.64.CONSTANT R8, desc[UR6][R4.64] ;  /* 0x0000000604087981 */ /* 0x000ea8000c1e9b00 */
[----:B------:R-:W3:Y:S01]  /*2210*/  LDG.E.64.CONSTANT R10, desc[UR6][R4.64+0x1400] ;  /* 0x00140006040a7981 */ /* 0x000ee2000c1e9b00 */
[----:B0-----:R-:W-:-:S03]  /*2220*/  IMAD.WIDE.U32 R40, R40, 0x8, R6 ;  /* 0x0000000828287825 */ /* 0x001fc600078e0006 */
[----:B------:R-:W4:Y:S04]  /*2230*/  LDG.E.64.CONSTANT R6, desc[UR6][R4.64+-0x1400] ;  /* 0xffec000604067981 */ /* 0x000f28000c1e9b00 */
[----:B------:R-:W5:Y:S02]  /*2240*/  LDG.E.64.CONSTANT R40, desc[UR6][R40.64] ;  /* 0x0000000628287981 */ /* 0x000f64000c1e9b00 */
[----:B-----5:R-:W-:-:S08]  /*2250*/  DADD R2, R2, R40 ;  /* 0x0000000002027229 */ /* 0x020fd00000000028 */
[----:B----4-:R-:W-:-:S08]  /*2260*/  DADD R2, R2, R6 ;  /* 0x0000000002027229 */ /* 0x010fd00000000006 */
[----:B--2---:R-:W-:-:S08]  /*2270*/  DADD R2, R2, R8 ;  /* 0x0000000002027229 */ /* 0x004fd00000000008 */
[----:B---3--:R-:W-:-:S11]  /*2280*/  DADD R2, R2, R10 ;  /* 0x0000000002027229 */ /* 0x008fd6000000000a */
.L_x_109:
[----:B------:R-:W-:Y:S05]  /*2290*/  BSYNC.RECONVERGENT B1 ;  /* 0x0000000000017941 */ /* 0x000fea0003800200 */
.L_x_107:
        /* <DEDUP_REMOVED lines=16> */
[----:B------:R-:W-:Y:S01]  /*23a0*/  SHFL.DOWN PT, R2, R4, 0x4, 0x1f ;  /* 0x08801f0004027f89 */ /* 0x000fe200000e0000 */
[----:B------:R-:W-:Y:S02]  /*23b0*/  @!P1 MOV R7, 0x400 ;  /* 0x0000040000079802 */ /* 0x000fe40000000f00 */
[----:B------:R-:W-:Y:S01]  /*23c0*/  @!P1 SHF.R.U32.HI R6, RZ, 0x2, R0 ;  /* 0x00000002ff069819 */ /* 0x000fe20000011600 */
[----:B------:R-:W0:Y:S01]  /*23d0*/  SHFL.DOWN PT, R3, R5, 0x4, 0x1f ;  /* 0x08801f0005037f89 */ /* 0x000e2200000e0000 */
[----:B-1----:R-:W-:-:S02]  /*23e0*/  @!P1 LEA R7, R12, R7, 0x18 ;  /* 0x000000070c079211 */ /* 0x002fc400078ec0ff */
[----:B------:R-:W-:-:S05]  /*23f0*/  @!P1 LOP3.LUT R6, R6, 0xf8, RZ, 0xc0, !PT ;  /* 0x000000f806069812 */ /* 0x000fca00078ec0ff */
[----:B------:R-:W-:Y:S01]  /*2400*/  @!P1 IMAD.IADD R7, R6, 0x1, R7 ;  /* 0x0000000106079824 */ /* 0x000fe200078e0207 */
        /* <DEDUP_REMOVED lines=22> */
[----:B------:R-:W1:Y:S04]  /*2570*/  LDS.128 R8, [UR4+0x20] ;  /* 0x00002004ff087984 */ /* 0x000e680008000c00 */
[----:B------:R-:W2:Y:S04]  /*2580*/  LDS.128 R16, [UR4+0x30] ;  /* 0x00003004ff107984 */ /* 0x000ea80008000c00 */
[----:B0-----:R-:W0:Y:S01]  /*2590*/  LDS.128 R4, [UR4+0x40] ;  /* 0x00004004ff047984 */ /* 0x001e220008000c00 */
[----:B-1----:R-:W-:-:S03]  /*25a0*/  DADD R8, R12, R8 ;  /* 0x000000000c087229 */ /* 0x002fc60000000008 */
[----:B------:R-:W-:Y:S05]  /*25b0*/  LDS.128 R12, [UR4+0x60] ;  /* 0x00006004ff0c7984 */ /* 0x000fea0008000c00 */
[----:B------:R-:W-:Y:S02]  /*25c0*/  DADD R2, R8, R10 ;  /* 0x0000000008027229 */ /* 0x000fe4000000000a */
[----:B------:R-:W1:Y:S06]  /*25d0*/  LDS.128 R8, [UR4+0x50] ;  /* 0x00005004ff087984 */ /* 0x000e6c0008000c00 */
[----:B--2---:R-:W-:-:S08]  /*25e0*/  DADD R2, R2, R16 ;  /* 0x0000000002027229 */ /* 0x004fd00000000010 */
[----:B------:R-:W-:-:S08]  /*25f0*/  DADD R2, R2, R18 ;  /* 0x0000000002027229 */ /* 0x000fd00000000012 */
[----:B0-----:R-:W-:-:S08]  /*2600*/  DADD R2, R2, R4 ;  /* 0x0000000002027229 */ /* 0x001fd00000000004 */
[----:B------:R-:W-:Y:S01]  /*2610*/  DADD R2, R2, R6 ;  /* 0x0000000002027229 */ /* 0x000fe20000000006 */
[----:B------:R-:W0:Y:S07]  /*2620*/  LDS.128 R4, [UR4+0x70] ;  /* 0x00007004ff047984 */ /* 0x000e2e0008000c00 */
[----:B-1----:R-:W-:-:S08]  /*2630*/  DADD R2, R2, R8 ;  /* 0x0000000002027229 */ /* 0x002fd00000000008 */
[----:B------:R-:W-:Y:S01]  /*2640*/  DADD R2, R2, R10 ;  /* 0x0000000002027229 */ /* 0x000fe2000000000a */
[----:B------:R-:W1:Y:S07]  /*2650*/  LDS.128 R8, [UR4+0x80] ;  /* 0x00008004ff087984 */ /* 0x000e6e0008000c00 */
[----:B------:R-:W-:-:S08]  /*2660*/  DADD R2, R2, R12 ;  /* 0x0000000002027229 */ /* 0x000fd0000000000c */
[----:B------:R-:W-:Y:S01]  /*2670*/  DADD R2, R2, R14 ;  /* 0x0000000002027229 */ /* 0x000fe2000000000e */
[----:B------:R-:W2:Y:S07]  /*2680*/  LDS.128 R12, [UR4+0x90] ;  /* 0x00009004ff0c7984 */ /* 0x000eae0008000c00 */
[----:B0-----:R-:W-:-:S08]  /*2690*/  DADD R2, R2, R4 ;  /* 0x0000000002027229 */ /* 0x001fd00000000004 */
[----:B------:R-:W-:Y:S01]  /*26a0*/  DADD R2, R2, R6 ;  /* 0x0000000002027229 */ /* 0x000fe20000000006 */
[----:B------:R-:W0:Y:S07]  /*26b0*/  LDS.128 R4, [UR4+0xa0] ;  /* 0x0000a004ff047984 */ /* 0x000e2e0008000c00 */
[----:B-1----:R-:W-:Y:S01]  /*26c0*/  DADD R2, R2, R8 ;  /* 0x0000000002027229 */ /* 0x002fe20000000008 */
[----:B------:R-:W1:Y:S07]  /*26d0*/  LDS.64 R8, [UR4+0xb0] ;  /* 0x0000b004ff087984 */ /* 0x000e6e0008000a00 */
[----:B------:R-:W-:-:S08]  /*26e0*/  DADD R2, R2, R10 ;  /* 0x0000000002027229 */ /* 0x000fd0000000000a */
[----:B--2---:R-:W-:-:S08]  /*26f0*/  DADD R2, R2, R12 ;  /* 0x0000000002027229 */ /* 0x004fd0000000000c */
[----:B------:R-:W-:-:S08]  /*2700*/  DADD R2, R2, R14 ;  /* 0x0000000002027229 */ /* 0x000fd0000000000e */
[----:B0-----:R-:W-:-:S08]  /*2710*/  DADD R2, R2, R4 ;  /* 0x0000000002027229 */ /* 0x001fd00000000004 */
[----:B------:R-:W-:-:S08]  /*2720*/  DADD R2, R2, R6 ;  /* 0x0000000002027229 */ /* 0x000fd00000000006 */
[----:B-1----:R-:W-:-:S11]  /*2730*/  DADD R12, R2, R8 ;  /* 0x00000000020c7229 */ /* 0x002fd60000000008 */
.L_x_105:
[----:B------:R-:W-:Y:S05]  /*2740*/  BSYNC.RECONVERGENT B0 ;  /* 0x0000000000007941 */ /* 0x000fea0003800200 */
.L_x_90:
[----:B------:R-:W-:Y:S05]  /*2750*/  @P0 EXIT ;  /* 0x000000000000094d */ /* 0x000fea0003800000 */
[----:B------:R-:W1:Y:S01]  /*2760*/  LDCU.64 UR4, c[0x0][0x398] ;  /* 0x00007300ff0477ac */ /* 0x000e620008000a00 */
[----:B0-----:R-:W0:Y:S01]  /*2770*/  LDC.64 R2, c[0x0][0x388] ;  /* 0x0000e200ff027b82 */ /* 0x001e220000000a00 */
[----:B-1----:R-:W-:-:S07]  /*2780*/  DADD R12, R12, UR4 ;  /* 0x000000040c0c7e29 */ /* 0x002fce0008000000 */
[----:B0-----:R-:W-:Y:S01]  /*2790*/  STG.E.64 desc[UR6][R2.64], R12 ;  /* 0x0000000c02007986 */ /* 0x001fe2000c101b06 */
[----:B------:R-:W-:Y:S05]  /*27a0*/  EXIT ;  /* 0x000000000000794d */ /* 0x000fea0003800000 */
.L_x_118:
        /* <DEDUP_REMOVED lines=13> */
.L_x_894:


//--------------------- .text._ZN3cub18CUB_300001_SM_10006detail6reduce18DeviceReduceKernelINS2_10policy_hubIdjN4cuda3std3__44plusIdEEE10Policy1000EN6thrust24THRUST_300001_SM_1000_NS6detail15normal_iteratorINSD_10device_ptrIdEEEEjS9_dNS7_10__identityEEEvT0_PT3_T1_NS0_13GridEvenShareISN_EET2_T4_ --------------------------
	.section	.text._ZN3cub18CUB_300001_SM_10006detail6reduce18DeviceReduceKernelINS2_10policy_hubIdjN4cuda3std3__44plusIdEEE10Policy1000EN6thrust24THRUST_300001_SM_1000_NS6detail15normal_iteratorINSD_10device_ptrIdEEEEjS9_dNS7_10__identityEEEvT0_PT3_T1_NS0_13GridEvenShareISN_EET2_T4_,"ax",@progbits
	.align	128
        .global         _ZN3cub18CUB_300001_SM_10006detail6reduce18DeviceReduceKernelINS2_10policy_hubIdjN4cuda3std3__44plusIdEEE10Policy1000EN6thrust24THRUST_300001_SM_1000_NS6detail15normal_iteratorINSD_10device_ptrIdEEEEjS9_dNS7_10__identityEEEvT0_PT3_T1_NS0_13GridEvenShareISN_EET2_T4_
        .type           _ZN3cub18CUB_300001_SM_10006detail6reduce18DeviceReduceKernelINS2_10policy_hubIdjN4cuda3std3__44plusIdEEE10Policy1000EN6thrust24THRUST_300001_SM_1000_NS6detail15normal_iteratorINSD_10device_ptrIdEEEEjS9_dNS7_10__identityEEEvT0_PT3_T1_NS0_13GridEvenShareISN_EET2_T4_,@function
        .size           _ZN3cub18CUB_300001_SM_10006detail6reduce18DeviceReduceKernelINS2_10policy_hubIdjN4cuda3std3__44plusIdEEE10Policy1000EN6thrust24THRUST_300001_SM_1000_NS6detail15normal_iteratorINSD_10device_ptrIdEEEEjS9_dNS7_10__identityEEEvT0_PT3_T1_NS0_13GridEvenShareISN_EET2_T4_,(.L_x_895 - _ZN3cub18CUB_300001_SM_10006detail6reduce18DeviceReduceKernelINS2_10policy_hubIdjN4cuda3std3__44plusIdEEE10Policy1000EN6thrust24THRUST_300001_SM_1000_NS6detail15normal_iteratorINSD_10device_ptrIdEEEEjS9_dNS7_10__identityEEEvT0_PT3_T1_NS0_13GridEvenShareISN_EET2_T4_)
        .other          _ZN3cub18CUB_300001_SM_10006detail6reduce18DeviceReduceKernelINS2_10policy_hubIdjN4cuda3std3__44plusIdEEE10Policy1000EN6thrust24THRUST_300001_SM_1000_NS6detail15normal_iteratorINSD_10device_ptrIdEEEEjS9_dNS7_10__identityEEEvT0_PT3_T1_NS0_13GridEvenShareISN_EET2_T4_,@"STO_CUDA_ENTRY STV_DEFAULT"
_ZN3cub18CUB_300001_SM_10006detail6reduce18DeviceReduceKernelINS2_10policy_hubIdjN4cuda3std3__44plusIdEEE10Policy1000EN6thrust24THRUST_300001_SM_1000_NS6detail15normal_iteratorINSD_10device_ptrIdEEEEjS9_dNS7_10__identityEEEvT0_PT3_T1_NS0_13GridEvenShareISN_EET2_T4_:
.text._ZN3cub18CUB_300001_SM_10006detail6reduce18DeviceReduceKernelINS2_10policy_hubIdjN4cuda3std3__44plusIdEEE10Policy1000EN6thrust24THRUST_300001_SM_1000_NS6detail15normal_iteratorINSD_10device_ptrIdEEEEjS9_dNS7_10__identityEEEvT0_PT3_T1_NS0_13GridEvenShareISN_EET2_T4_:
[----:B------:R-:W-:Y:S08]  /*0000*/  LDC R1, c[0x0][0x37c] ;  /* 0x0000df00ff017b82 */ /* 0x000ff00000000800 */
[----:B------:R-:W0:Y:S01]  /*0010*/  S2UR UR9, SR_CTAID.X ;  /* 0x00000000000979c3 */ /* 0x000e220000002500 */
[----:B------:R-:W1:Y:S01]  /*0020*/  LDCU.64 UR12, c[0x0][0x3a8] ;  /* 0x00007500ff0c77ac */ /* 0x000e620008000a00 */
[----:B------:R-:W-:Y:S01]  /*0030*/  BSSY.RECONVERGENT B0, `(.L_x_119) ;  /* 0x00002d4000007945 */ /* 0x000fe20003800200 */
[----:B------:R-:W2:Y:S01]  /*0040*/  LDCU.64 UR10, c[0x0][0x358] ;  /* 0x00006b00ff0a77ac */ /* 0x000ea20008000a00 */
[----:B-1----:R-:W-:Y:S01]  /*0050*/  IMAD.U32 R4, RZ, RZ, UR12 ;  /* 0x0000000cff047e24 */ /* 0x002fe2000f8e00ff */
[----:B------:R-:W-:-:S02]  /*0060*/  UIMAD UR8, UR13, 0x1400, URZ ;  /* 0x000014000d0878a4 */ /* 0x000fc4000f8e02ff */
[----:B0-----:R-:W-:-:S06]  /*0070*/  UIMAD UR4, UR9, 0x1400, URZ ;  /* 0x00001400090478a4 */ /* 0x001fcc000f8e02ff */
[----:B------:R-:W-:-:S05]  /*0080*/  VIADD R0, R4, -UR4 ;  /* 0x8000000404007c36 */ /* 0x000fca0008000000 */
[----:B------:R-:W-:-:S13]  /*0090*/  ISETP.GT.U32.AND P0, PT, R0, 0x13ff, PT ;  /* 0x000013ff0000780c */ /* 0x000fda0003f04070 */
[----:B--2---:R-:W-:Y:S05]  /*00a0*/  @P0 BRA `(.L_x_120) ;  /* 0x0000001800380947 */ /* 0x004fea0003800000 */
[----:B------:R-:W0:Y:S01]  /*00b0*/  S2R R3, SR_TID.X ;  /* 0x0000000000037919 */ /* 0x000e220000002100 */
[----:B------:R-:W-:Y:S01]  /*00c0*/  BSSY.RECONVERGENT B1, `(.L_x_121) ;  /* 0x000000a000017945 */ /* 0x000fe20003800200 */
[----:B------:R-:W-:Y:S02]  /*00d0*/  CS2R R20, SRZ ;  /* 0x0000000000147805 */ /* 0x000fe4000001ff00 */
[----:B0-----:R-:W-:Y:S01]  /*00e0*/  ISETP.GE.U32.AND P0, PT, R3, R0, PT ;  /* 0x000000000300720c */ /* 0x001fe20003f06070 */
[----:B------:R-:W-:-:S12]  /*00f0*/  IMAD.MOV.U32 R19, RZ, RZ, R3 ;  /* 0x000000ffff137224 */ /* 0x000fd800078e0003 */
[----:B------:R-:W-:Y:S05]  /*0100*/  @P0 BRA `(.L_x_122) ;  /* 0x0000000000140947 */ /* 0x000fea0003800000 */
[----:B------:R-:W0:Y:S01]  /*0110*/  LDC.64 R20, c[0x0][0x380] ;  /* 0x0000e000ff147b82 */ /* 0x000e220000000a00 */
[----:B------:R-:W-:-:S04]  /*0120*/  VIADD R5, R3, UR4 ;  /* 0x0000000403057c36 */ /* 0x000fc80008000000 */
[----:B0-----:R-:W-:-:S06]  /*0130*/  IMAD.WIDE.U32 R20, R5, 0x8, R20 ;  /* 0x0000000805147825 */ /* 0x001fcc00078e0014 */
[----:B------:R-:W5:Y:S01]  /*0140*/  LDG.E.64 R20, desc[UR10][R20.64] ;  /* 0x0000000a14147981 */ /* 0x000f62000c1e1b00 */
[----:B------:R-:W-:-:S07]  /*0150*/  VIADD R19, R3, 0x280 ;  /* 0x0000028003137836 */ /* 0x000fce0000000000 */
.L_x_122:
[----:B------:R-:W-:Y:S05]  /*0160*/  BSYNC.RECONVERGENT B1 ;  /* 0x0000000000017941 */ /* 0x000fea0003800200 */
.L_x_121:
[----:B------:R-:W-:Y:S01]  /*0170*/  ISETP.GE.U32.AND P0, PT, R19, R0, PT ;  /* 0x000000001300720c */ /* 0x000fe20003f06070 */
[----:B------:R-:W-:-:S12]  /*0180*/  BSSY.RECONVERGENT B1, `(.L_x_123) ;  /* 0x00000a5000017945 */ /* 0x000fd80003800200 */
[----:B------:R-:W-:Y:S05]  /*0190*/  @P0 BRA `(.L_x_124) ;  /* 0x00000008008c0947 */ /* 0x000fea0003800000 */
[----:B------:R-:W-:Y:S01]  /*01a0*/  LOP3.LUT R5, RZ, R19, RZ, 0x33, !PT ;  /* 0x00000013ff057212 */ /* 0x000fe200078e33ff */
[----:B------:R-:W-:Y:S03]  /*01b0*/  BSSY.RECONVERGENT B2, `(.L_x_125) ;  /* 0x0000053000027945 */ /* 0x000fe60003800200 */
[----:B------:R-:W-:-:S04]  /*01c0*/  IADD3 R5, PT, PT, R4, -UR4, R5 ;  /* 0x8000000404057c10 */ /* 0x000fc8000fffe005 */
[C---:B------:R-:W-:Y:S01]  /*01d0*/  ISETP.GE.U32.AND P0, PT, R5.reuse, 0x2580, PT ;  /* 0x000025800500780c */ /* 0x040fe20003f06070 */
[----:B------:R-:W-:-:S05]  /*01e0*/  IMAD.HI.U32 R4, R5, -0x33333333, RZ ;  /* 0xcccccccd05047827 */ /* 0x000fca00078e00ff */
[----:B------:R-:W-:-:S04]  /*01f0*/  LEA.HI R4, R4, 0x1, RZ, 0x17 ;  /* 0x0000000104047811 */ /* 0x000fc800078fb8ff */
[----:B------:R-:W-:-:S03]  /*0200*/  LOP3.LUT R5, R4, 0xf, RZ, 0xc0, !PT ;  /* 0x0000000f04057812 */ /* 0x000fc600078ec0ff */
[----:B------:R-:W-:Y:S05]  /*0210*/  @!P0 BRA `(.L_x_126) ;  /* 0x0000000400308947 */ /* 0x000fea0003800000 */
[----:B------:R-:W-:Y:S01]  /*0220*/  LOP3.LUT R24, R4, 0xfffff0, RZ, 0xc0, !PT ;  /* 0x00fffff004187812 */ /* 0x000fe200078ec0ff */
[----:B------:R-:W-:Y:S01]  /*0230*/  BSSY.RECONVERGENT B3, `(.L_x_127) ;  /* 0x0000049000037945 */ /* 0x000fe20003800200 */
[C---:B------:R-:W-:Y:S02]  /*0240*/  VIADD R2, R19.reuse, 0x1400 ;  /* 0x0000140013027836 */ /* 0x040fe40000000000 */
[----:B------:R-:W-:Y:S02]  /*0250*/  VIADD R25, R19, UR4 ;  /* 0x0000000413197c36 */ /* 0x000fe40008000000 */
[----:B------:R-:W-:-:S07]  /*0260*/  IMAD.MOV R24, RZ, RZ, -R24 ;  /* 0x000000ffff187224 */ /* 0x000fce00078e0a18 */
.L_x_128:
[----:B------:R-:W0:Y:S02]  /*0270*/  LDC.64 R22, c[0x0][0x380] ;  /* 0x0000e000ff167b82 */ /* 0x000e240000000a00 */
[----:B0-----:R-:W-:-:S06]  /*0280*/  IMAD.WIDE.U32 R18, R25, 0x8, R22 ;  /* 0x0000000819127825 */ /* 0x001fcc00078e0016 */
[----:B------:R-:W2:Y:S01]  /*0290*/  LDG.E.64 R18, desc[UR10][R18.64] ;  /* 0x0000000a12127981 */ /* 0x000ea2000c1e1b00 */
[C---:B------:R-:W-:Y:S02]  /*02a0*/  VIADD R7, R25.reuse, 0x280 ;  /* 0x0000028019077836 */ /* 0x040fe40000000000 */
[----:B------:R-:W-:Y:S02]  /*02b0*/  VIADD R17, R25, 0x500 ;  /* 0x0000050019117836 */ /* 0x000fe40000000000 */
[----:B------:R-:W-:-:S04]  /*02c0*/  IMAD.WIDE.U32 R6, R7, 0x8, R22 ;  /* 0x0000000807067825 */ /* 0x000fc800078e0016 */
[--C-:B------:R-:W-:Y:S02]  /*02d0*/  IMAD.WIDE.U32 R16, R17, 0x8, R22.reuse ;  /* 0x0000000811107825 */ /* 0x100fe400078e0016 */
[----:B------:R-:W3:Y:S02]  /*02e0*/  LDG.E.64 R6, desc[UR10][R6.64] ;  /* 0x0000000a06067981 */ /* 0x000ee4000c1e1b00 */
[C---:B------:R-:W-:Y:S02]  /*02f0*/  VIADD R15, R25.reuse, 0x780 ;  /* 0x00000780190f7836 */ /* 0x040fe40000000000 */
[----:B------:R-:W4:Y:S01]  /*0300*/  LDG.E.64 R16, desc[UR10][R16.64] ;  /* 0x0000000a10107981 */ /* 0x000f22000c1e1b00 */
[----:B------:R-:W-:Y:S02]  /*0310*/  VIADD R13, R25, 0xa00 ;  /* 0x00000a00190d7836 */ /* 0x000fe40000000000 */
[----:B------:R-:W-:-:S04]  /*0320*/  IMAD.WIDE.U32 R14, R15, 0x8, R22 ;  /* 0x000000080f0e7825 */ /* 0x000fc800078e0016 */
[--C-:B------:R-:W-:Y:S02]  /*0330*/  IMAD.WIDE.U32 R12, R13, 0x8, R22.reuse ;  /* 0x000000080d0c7825 */ /* 0x100fe400078e0016 */
[----:B------:R-:W4:Y:S02]  /*0340*/  LDG.E.64 R14, desc[UR10][R14.64] ;  /* 0x0000000a0e0e7981 */ /* 0x000f24000c1e1b00 */
[C---:B------:R-:W-:Y:S02]  /*0350*/  VIADD R11, R25.reuse, 0xc80 ;  /* 0x00000c80190b7836 */ /* 0x040fe40000000000 */
[----:B------:R-:W4:Y:S01]  /*0360*/  LDG.E.64 R12, desc[UR10][R12.64] ;  /* 0x0000000a0c0c7981 */ /* 0x000f22000c1e1b00 */
[----:B------:R-:W-:Y:S02]  /*0370*/  VIADD R9, R25, 0xf00 ;  /* 0x00000f0019097836 */ /* 0x000fe40000000000 */
[----:B------:R-:W-:-:S04]  /*0380*/  IMAD.WIDE.U32 R10, R11, 0x8, R22 ;  /* 0x000000080b0a7825 */ /* 0x000fc800078e0016 */
[----:B------:R-:W-:Y:S02]  /*0390*/  IMAD.WIDE.U32 R8, R9, 0x8, R22 ;  /* 0x0000000809087825 */ /* 0x000fe400078e0016 */
[----:B------:R-:W4:Y:S04]  /*03a0*/  LDG.E.64 R10, desc[UR10][R10.64] ;  /* 0x0000000a0a0a7981 */ /* 0x000f28000c1e1b00 */
[----:B------:R-:W4:Y:S01]  /*03b0*/  LDG.E.64 R8, desc[UR10][R8.64] ;  /* 0x0000000a08087981 */ /* 0x000f22000c1e1b00 */
[----:B--2--5:R-:W-:Y:S01]  /*03c0*/  DADD R18, R18, R20 ;  /* 0x0000000012127229 */ /* 0x024fe20000000014 */
[----:B------:R-:W-:-:S04]  /*03d0*/  VIADD R21, R25, 0x1180 ;  /* 0x0000118019157836 */ /* 0x000fc80000000000 */
[----:B------:R-:W-:-:S06]  /*03e0*/  IMAD.WIDE.U32 R20, R21, 0x8, R22 ;  /* 0x0000000815147825 */ /* 0x000fcc00078e0016 */
[----:B------:R-:W2:Y:S01]  /*03f0*/  LDG.E.64 R20, desc[UR10][R20.64] ;  /* 0x0000000a14147981 */ /* 0x000ea2000c1e1b00 */
[----:B---3--:R-:W-:Y:S01]  /*0400*/  DADD R18, R18, R6 ;  /* 0x0000000012127229 */ /* 0x008fe20000000006 */
[----:B------:R-:W-:-:S04]  /*0410*/  VIADD R7, R25, 0x1400 ;  /* 0x0000140019077836 */ /* 0x000fc80000000000 */
[----:B------:R-:W-:-:S03]  /*0420*/  IMAD.WIDE.U32 R6, R7, 0x8, R22 ;  /* 0x0000000807067825 */ /* 0x000fc600078e0016 */
[----:B----4-:R-:W-:Y:S01]  /*0430*/  DADD R16, R18, R16 ;  /* 0x0000000012107229 */ /* 0x010fe20000000010 */
[----:B------:R-:W-:Y:S02]  /*0440*/  VIADD R19, R25, 0x1680 ;  /* 0x0000168019137836 */ /* 0x000fe40000000000 */
[----:B------:R-:W3:Y:S02]  /*0450*/  LDG.E.64 R6, desc[UR10][R6.64] ;  /* 0x0000000a06067981 */ /* 0x000ee4000c1e1b00 */
[----:B------:R-:W-:-:S03]  /*0460*/  IMAD.WIDE.U32 R18, R19, 0x8, R22 ;  /* 0x0000000813127825 */ /* 0x000fc600078e0016 */
[----:B------:R-:W-:Y:S01]  /*0470*/  DADD R14, R16, R14 ;  /* 0x00000000100e7229 */ /* 0x000fe2000000000e */
[----:B------:R-:W-:Y:S02]  /*0480*/  VIADD R17, R25, 0x1900 ;  /* 0x0000190019117836 */ /* 0x000fe40000000000 */
[----:B------:R-:W4:Y:S02]  /*0490*/  LDG.E.64 R18, desc[UR10][R18.64] ;  /* 0x0000000a12127981 */ /* 0x000f24000c1e1b00 */
        /* <DEDUP_REMOVED lines=12> */
[----:B------:R-:W-:-:S06]  /*0560*/  IMAD.WIDE.U32 R10, R11, 0x8, R22 ;  /* 0x000000080b0a7825 */ /* 0x000fcc00078e0016 */
[----:B------:R-:W4:Y:S01]  /*0570*/  LDG.E.64 R10, desc[UR10][R10.64] ;  /* 0x0000000a0a0a7981 */ /* 0x000f22000c1e1b00 */
[C---:B------:R-:W-:Y:S01]  /*0580*/  VIADD R27, R25.reuse, 0x2580 ;  /* 0x00002580191b7836 */ /* 0x040fe20000000000 */
[----:B--2---:R-:W-:Y:S01]  /*0590*/  DADD R20, R8, R20 ;  /* 0x0000000008147229 */ /* 0x004fe20000000014 */
[----:B------:R-:W-:-:S04]  /*05a0*/  VIADD R9, R25, 0x2300 ;  /* 0x0000230019097836 */ /* 0x000fc80000000000 */
[----:B------:R-:W-:-:S04]  /*05b0*/  IMAD.WIDE.U32 R8, R9, 0x8, R22 ;  /* 0x0000000809087825 */ /* 0x000fc800078e0016 */
[----:B------:R-:W-:Y:S02]  /*05c0*/  IMAD.WIDE.U32 R22, R27, 0x8, R22 ;  /* 0x000000081b167825 */ /* 0x000fe400078e0016 */
[----:B------:R-:W2:Y:S04]  /*05d0*/  LDG.E.64 R8, desc[UR10][R8.64] ;  /* 0x0000000a08087981 */ /* 0x000ea8000c1e1b00 */
[----:B------:R-:W2:Y:S01]  /*05e0*/  LDG.E.64 R22, desc[UR10][R22.64] ;  /* 0x0000000a16167981 */ /* 0x000ea2000c1e1b00 */
[----:B---3--:R-:W-:-:S08]  /*05f0*/  DADD R6, R20, R6 ;  /* 0x0000000014067229 */ /* 0x008fd00000000006 */
[----:B----4-:R-:W-:-:S08]  /*0600*/  DADD R6, R6, R18 ;  /* 0x0000000006067229 */ /* 0x010fd00000000012 */
[----:B------:R-:W-:-:S08]  /*0610*/  DADD R6, R6, R16 ;  /* 0x0000000006067229 */ /* 0x000fd00000000010 */
[----:B------:R-:W-:Y:S01]  /*0620*/  DADD R6, R6, R14 ;  /* 0x0000000006067229 */ /* 0x000fe2000000000e */
[----:B------:R-:W-:-:S07]  /*0630*/  VIADD R24, R24, 0x10 ;  /* 0x0000001018187836 */ /* 0x000fce0000000000 */
[----:B------:R-:W-:Y:S01]  /*0640*/  DADD R6, R6, R12 ;  /* 0x0000000006067229 */ /* 0x000fe2000000000c */
[----:B------:R-:W-:-:S07]  /*0650*/  ISETP.NE.AND P0, PT, R24, RZ, PT ;  /* 0x000000ff1800720c */ /* 0x000fce0003f05270 */
[----:B------:R-:W-:Y:S01]  /*0660*/  DADD R6, R6, R10 ;  /* 0x0000000006067229 */ /* 0x000fe2000000000a */
[----:B------:R-:W-:Y:S02]  /*0670*/  VIADD R2, R2, 0x2800 ;  /* 0x0000280002027836 */ /* 0x000fe40000000000 */
[----:B------:R-:W-:-:S05]  /*0680*/  VIADD R25, R25, 0x2800 ;  /* 0x0000280019197836 */ /* 0x000fca0000000000 */
[----:B--2---:R-:W-:-:S08]  /*0690*/  DADD R6, R6, R8 ;  /* 0x0000000006067229 */ /* 0x004fd00000000008 */
[----:B------:R-:W-:Y:S01]  /*06a0*/  DADD R20, R6, R22 ;  /* 0x0000000006147229 */ /* 0x000fe20000000016 */
[----:B------:R-:W-:Y:S10]  /*06b0*/  @P0 BRA `(.L_x_128) ;  /* 0xfffffff800ec0947 */ /* 0x000ff4000383ffff */
[----:B------:R-:W-:Y:S05]  /*06c0*/  BSYNC.RECONVERGENT B3 ;  /* 0x0000000000037941 */ /* 0x000fea0003800200 */
.L_x_127:
[----:B------:R-:W-:-:S07]  /*06d0*/  VIADD R19, R2, 0xffffec00 ;  /* 0xffffec0002137836 */ /* 0x000fce0000000000 */
.L_x_126:
[----:B------:R-:W-:Y:S05]  /*06e0*/  BSYNC.RECONVERGENT B2 ;  /* 0x0000000000027941 */ /* 0x000fea0003800200 */
.L_x_125:
[----:B------:R-:W-:-:S13]  /*06f0*/  ISETP.NE.AND P0, PT, R5, RZ, PT ;  /* 0x000000ff0500720c */ /* 0x000fda0003f05270 */
[----:B------:R-:W-:Y:S05]  /*0700*/  @!P0 BRA `(.L_x_124) ;  /* 0x0000000400308947 */ /* 0x000fea0003800000 */
[----:B------:R-:W-:Y:S01]  /*0710*/  ISETP.GE.U32.AND P0, PT, R5, 0x8, PT ;  /* 0x000000080500780c */ /* 0x000fe20003f06070 */
[----:B------:R-:W-:Y:S01]  /*0720*/  BSSY.RECONVERGENT B2, `(.L_x_129) ;  /* 0x0000026000027945 */ /* 0x000fe20003800200 */
[----:B------:R-:W-:-:S04]  /*0730*/  LOP3.LUT R2, R4, 0x7, RZ, 0xc0, !PT ;  /* 0x0000000704027812 */ /* 0x000fc800078ec0ff */
[----:B------:R-:W-:-:S07]  /*0740*/  ISETP.NE.AND P1, PT, R2, RZ, PT ;  /* 0x000000ff0200720c */ /* 0x000fce0003f25270 */
[----:B------:R-:W-:Y:S06]  /*0750*/  @!P0 BRA `(.L_x_130) ;  /* 0x0000000000888947 */ /* 0x000fec0003800000 */
[----:B------:R-:W0:Y:S01]  /*0760*/  LDC.64 R22, c[0x0][0x380] ;  /* 0x0000e000ff167b82 */ /* 0x000e220000000a00 */
[----:B------:R-:W-:-:S04]  /*0770*/  VIADD R5, R19, UR4 ;  /* 0x0000000413057c36 */ /* 0x000fc80008000000 */
[C---:B------:R-:W-:Y:S02]  /*0780*/  VIADD R15, R5.reuse, 0x280 ;  /* 0x00000280050f7836 */ /* 0x040fe40000000000 */
[C---:B------:R-:W-:Y:S02]  /*0790*/  VIADD R13, R5.reuse, 0x500 ;  /* 0x00000500050d7836 */ /* 0x040fe40000000000 */
[----:B0-----:R-:W-:-:S04]  /*07a0*/  IMAD.WIDE.U32 R16, R5, 0x8, R22 ;  /* 0x0000000805107825 */ /* 0x001fc800078e0016 */
[--C-:B------:R-:W-:Y:S02]  /*07b0*/  IMAD.WIDE.U32 R14, R15, 0x8, R22.reuse ;  /* 0x000000080f0e7825 */ /* 0x100fe400078e0016 */
[----:B------:R-:W2:Y:S02]  /*07c0*/  LDG.E.64 R16, desc[UR10][R16.64] ;  /* 0x0000000a10107981 */ /* 0x000ea4000c1e1b00 */
[----:B------:R-:W-:Y:S02]  /*07d0*/  IMAD.WIDE.U32 R12, R13, 0x8, R22 ;  /* 0x000000080d0c7825 */ /* 0x000fe400078e0016 */
[----:B------:R-:W3:Y:S02]  /*07e0*/  LDG.E.64 R14, desc[UR10][R14.64] ;  /* 0x0000000a0e0e7981 */ /* 0x000ee4000c1e1b00 */
[C---:B------:R-:W-:Y:S02]  /*07f0*/  VIADD R11, R5.reuse, 0x780 ;  /* 0x00000780050b7836 */ /* 0x040fe40000000000 */
[----:B------:R-:W4:Y:S01]  /*0800*/  LDG.E.64 R12, desc[UR10][R12.64] ;  /* 0x0000000a0c0c7981 */ /* 0x000f22000c1e1b00 */
[----:B------:R-:W-:-:S02]  /*0810*/  VIADD R9, R5, 0xa00 ;  /* 0x00000a0005097836 */ /* 0x000fc40000000000 */
[----:B------:R-:W-:-:S04]  /*0820*/  IMAD.WIDE.U32 R10, R11, 0x8, R22 ;  /* 0x000000080b0a7825 */ /* 0x000fc800078e0016 */
[--C-:B------:R-:W-:Y:S02]  /*0830*/  IMAD.WIDE.U32 R8, R9, 0x8, R22.reuse ;  /* 0x0000000809087825 */ /* 0x100fe400078e0016 */
[----:B------:R-:W4:Y:S02]  /*0840*/  LDG.E.64 R10, desc[UR10][R10.64] ;  /* 0x0000000a0a0a7981 */ /* 0x000f24000c1e1b00 */
[C---:B------:R-:W-:Y:S02]  /*0850*/  VIADD R7, R5.reuse, 0xc80 ;  /* 0x00000c8005077836 */ /* 0x040fe40000000000 */
[----:B------:R-:W4:Y:S01]  /*0860*/  LDG.E.64 R8, desc[UR10][R8.64] ;  /* 0x0000000a08087981 */ /* 0x000f22000c1e1b00 */
[----:B------:R-:W-:Y:S02]  /*0870*/  VIADD R25, R5, 0xf00 ;  /* 0x00000f0005197836 */ /* 0x000fe40000000000 */
[----:B------:R-:W-:-:S04]  /*0880*/  IMAD.WIDE.U32 R6, R7, 0x8, R22 ;  /* 0x0000000807067825 */ /* 0x000fc800078e0016 */
[--C-:B------:R-:W-:Y:S02]  /*0890*/  IMAD.WIDE.U32 R24, R25, 0x8, R22.reuse ;  /* 0x0000000819187825 */ /* 0x100fe400078e0016 */
[----:B------:R-:W4:Y:S02]  /*08a0*/  LDG.E.64 R6, desc[UR10][R6.64] ;  /* 0x0000000a06067981 */ /* 0x000f24000c1e1b00 */
[----:B------:R-:W-:Y:S02]  /*08b0*/  VIADD R5, R5, 0x1180 ;  /* 0x0000118005057836 */ /* 0x000fe40000000000 */
[----:B------:R-:W4:Y:S02]  /*08c0*/  LDG.E.64 R24, desc[UR10][R24.64] ;  /* 0x0000000a18187981 */ /* 0x000f24000c1e1b00 */
[----:B------:R-:W-:-:S06]  /*08d0*/  IMAD.WIDE.U32 R22, R5, 0x8, R22 ;  /* 0x0000000805167825 */ /* 0x000fcc00078e0016 */
        /* <DEDUP_REMOVED lines=10> */
.L_x_130:
[----:B------:R-:W-:Y:S05]  /*0980*/  BSYNC.RECONVERGENT B2 ;  /* 0x0000000000027941 */ /* 0x000fea0003800200 */
.L_x_129:
        /* <DEDUP_REMOVED lines=13> */
[--C-:B------:R-:W-:Y:S02]  /*0a60*/  IMAD.WIDE.U32 R12, R13, 0x8, R8.reuse ;  /* 0x000000080d0c7825 */ /* 0x100fe400078e0008 */
[----:B------:R-:W3:Y:S02]  /*0a70*/  LDG.E.64 R10, desc[UR10][R10.64] ;  /* 0x0000000a0a0a7981 */ /* 0x000ee4000c1e1b00 */
        /* <DEDUP_REMOVED lines=8> */
[----:B------:R-:W-:-:S11]  /*0b00*/  DADD R20, R20, R8 ;  /* 0x0000000014147229 */ /* 0x000fd60000000008 */
.L_x_132:
[----:B------:R-:W-:Y:S05]  /*0b10*/  BSYNC.RECONVERGENT B2 ;  /* 0x0000000000027941 */ /* 0x000fea0003800200 */
.L_x_131:
[----:B------:R-:W-:Y:S05]  /*0b20*/  @!P1 BRA `(.L_x_124) ;  /* 0x0000000000289947 */ /* 0x000fea0003800000 */
[----:B------:R-:W0:Y:S01]  /*0b30*/  LDC.64 R6, c[0x0][0x380] ;  /* 0x0000e000ff067b82 */ /* 0x000e220000000a00 */
[----:B------:R-:W-:Y:S02]  /*0b40*/  VIADD R9, R19, UR4 ;  /* 0x0000000413097c36 */ /* 0x000fe40008000000 */
[----:B------:R-:W-:-:S07]  /*0b50*/  IMAD.MOV R2, RZ, RZ, -R4 ;  /* 0x000000ffff027224 */ /* 0x000fce00078e0a04 */
.L_x_133:
[----:B0-----:R-:W-:-:S06]  /*0b60*/  IMAD.WIDE.U32 R4, R9, 0x8, R6 ;  /* 0x0000000809047825 */ /* 0x001fcc00078e0006 */
[----:B------:R-:W2:Y:S01]  /*0b70*/  LDG.E.64 R4, desc[UR10][R4.64] ;  /* 0x0000000a04047981 */ /* 0x000ea2000c1e1b00 */
[----:B------:R-:W-:Y:S02]  /*0b80*/  VIADD R2, R2, 0x1 ;  /* 0x0000000102027836 */ /* 0x000fe40000000000 */
[----:B------:R-:W-:-:S03]  /*0b90*/  VIADD R9, R9, 0x280 ;  /* 0x0000028009097836 */ /* 0x000fc60000000000 */
[----:B------:R-:W-:Y:S01]  /*0ba0*/  ISETP.NE.AND P0, PT, R2, RZ, PT ;  /* 0x000000ff0200720c */ /* 0x000fe20003f05270 */
[----:B--2--5:R-:W-:-:S12]  /*0bb0*/  DADD R20, R4, R20 ;  /* 0x0000000004147229 */ /* 0x024fd80000000014 */
[----:B------:R-:W-:Y:S05]  /*0bc0*/  @P0 BRA `(.L_x_133) ;  /* 0xfffffffc00e40947 */ /* 0x000fea000383ffff */
.L_x_124:
[----:B------:R-:W-:Y:S05]  /*0bd0*/  BSYNC.RECONVERGENT B1 ;  /* 0x0000000000017941 */ /* 0x000fea0003800200 */
.L_x_123:
[----:B------:R-:W-:-:S13]  /*0be0*/  ISETP.GE.U32.AND P0, PT, R0, 0x280, PT ;  /* 0x000002800000780c */ /* 0x000fda0003f06070 */
        /* <DEDUP_REMOVED lines=50> */
[----:B------:R-:W1:Y:S05]  /*0f10*/  LDS.128 R4, [UR4+0x50] ;  /* 0x00005004ff047984 */ /* 0x000e6a0008000c00 */
[----:B------:R-:W-:-:S08]  /*0f20*/  DADD R16, R16, R18 ;  /* 0x0000000010107229 */ /* 0x000fd00000000012 */
[----:B--2---:R-:W-:-:S08]  /*0f30*/  DADD R12, R16, R12 ;  /* 0x00000000100c7229 */ /* 0x004fd0000000000c */
[----:B------:R-:W-:Y:S02]  /*0f40*/  DADD R2, R12, R14 ;  /* 0x000000000c027229 */ /* 0x000fe4000000000e */
[----:B------:R-:W2:Y:S06]  /*0f50*/  LDS.128 R12, [UR4+0x60] ;  /* 0x00006004ff0c7984 */ /* 0x000eac0008000c00 */
[----:B0-----:R-:W-:-:S08]  /*0f60*/  DADD R2, R2, R8 ;  /* 0x0000000002027229 */ /* 0x001fd00000000008 */
[----:B------:R-:W-:Y:S01]  /*0f70*/  DADD R2, R2, R10 ;  /* 0x0000000002027229 */ /* 0x000fe2000000000a */
[----:B------:R-:W0:Y:S07]  /*0f80*/  LDS.128 R8, [UR4+0x70] ;  /* 0x00007004ff087984 */ /* 0x000e2e0008000c00 */
        /* <DEDUP_REMOVED lines=16> */
[----:B-1----:R-:W-:Y:S01]  /*1090*/  DADD R4, R2, R4 ;  /* 0x0000000002047229 */ /* 0x002fe20000000004 */
[----:B------:R-:W-:Y:S10]  /*10a0*/  BRA `(.L_x_135) ;  /* 0x0000001c00307947 */ /* 0x000ff40003800000 */
.L_x_134:
[----:B------:R-:W-:-:S04]  /*10b0*/  LOP3.LUT R2, R3, 0x3e0, RZ, 0xc0, !PT ;  /* 0x000003e003027812 */ /* 0x000fc800078ec0ff */
[----:B------:R-:W-:Y:S01]  /*10c0*/  LOP3.LUT R7, RZ, R2, RZ, 0x33, !PT ;  /* 0x00000002ff077212 */ /* 0x000fe200078e33ff */
[----:B------:R-:W-:Y:S02]  /*10d0*/  VIADD R5, R2, 0x20 ;  /* 0x0000002002057836 */ /* 0x000fe40000000000 */
[----:B------:R-:W0:Y:S02]  /*10e0*/  S2R R2, SR_LANEID ;  /* 0x0000000000027919 */ /* 0x000e240000000000 */
[----:B------:R-:W-:Y:S01]  /*10f0*/  IMAD.IADD R7, R0, 0x1, R7 ;  /* 0x0000000100077824 */ /* 0x000fe200078e0207 */
[----:B------:R-:W-:-:S04]  /*1100*/  ISETP.GT.U32.AND P0, PT, R5, R0, PT ;  /* 0x000000000500720c */ /* 0x000fc80003f04070 */
[----:B------:R-:W-:-:S05]  /*1110*/  SEL R7, R7, 0x1f, P0 ;  /* 0x0000001f07077807 */ /* 0x000fca0000000000 */
[----:B-----5:R-:W-:Y:S04]  /*1120*/  SHFL.DOWN PT, R4, R20, 0x1, R7 ;  /* 0x0820000014047989 */ /* 0x020fe800000e0007 */
[----:B------:R-:W1:Y:S01]  /*1130*/  SHFL.DOWN PT, R5, R21, 0x1, R7 ;  /* 0x0820000015057989 */ /* 0x000e6200000e0007 */
[C---:B0-----:R-:W-:Y:S01]  /*1140*/  ISETP.GE.AND P0, PT, R2.reuse, R7, PT ;  /* 0x000000070200720c */ /* 0x041fe20003f06270 */
[----:B------:R-:W-:Y:S01]  /*1150*/  VIADD R6, R2, 0x2 ;  /* 0x0000000202067836 */ /* 0x000fe20000000000 */
[----:B-1----:R-:W-:-:S10]  /*1160*/  DADD R4, R4, R20 ;  /* 0x0000000004047229 */ /* 0x002fd40000000014 */
        /* <DEDUP_REMOVED lines=11> */
[----:B------:R-:W-:-:S03]  /*1220*/  VIADD R6, R2, 0x8 ;  /* 0x0000000802067836 */ /* 0x000fc60000000000 */
[----:B------:R-:W0:Y:S02]  /*1230*/  SHFL.DOWN PT, R5, R11, 0x4, R7 ;  /* 0x088000000b057989 */ /* 0x000e2400000e0007 */
[----:B------:R-:W-:Y:S01]  /*1240*/  ISETP.GT.AND P1, PT, R6, R7, PT ;  /* 0x000000070600720c */ /* 0x000fe20003f24270 */
[----:B0-----:R-:W-:-:S10]  /*1250*/  DADD R4, R4, R10 ;  /* 0x0000000004047229 */ /* 0x001fd4000000000a */
[----:B------:R-:W-:Y:S02]  /*1260*/  FSEL R8, R10, R4, P0 ;  /* 0x000000040a087208 */ /* 0x000fe40000000000 */
[----:B------:R-:W-:Y:S02]  /*1270*/  FSEL R9, R11, R5, P0 ;  /* 0x000000050b097208 */ /* 0x000fe40000000000 */
[C---:B------:R-:W-:Y:S01]  /*1280*/  ISETP.NE.AND P0, PT, R2.reuse, RZ, PT ;  /* 0x000000ff0200720c */ /* 0x040fe20003f05270 */
[----:B------:R-:W-:Y:S01]  /*1290*/  SHFL.DOWN PT, R4, R8, 0x8, R7 ;  /* 0x0900000008047989 */ /* 0x000fe200000e0007 */
[----:B------:R-:W-:-:S03]  /*12a0*/  VIADD R2, R2, 0x10 ;  /* 0x0000001002027836 */ /* 0x000fc60000000000 */
[----:B------:R-:W0:Y:S08]  /*12b0*/  SHFL.DOWN PT, R5, R9, 0x8, R7 ;  /* 0x0900000009057989 */ /* 0x000e3000000e0007 */
[----:B------:R-:W1:Y:S01]  /*12c0*/  @!P0 S2R R13, SR_CgaCtaId ;  /* 0x00000000000d8919 */ /* 0x000e620000008800 */
[----:B------:R-:W-:-:S04]  /*12d0*/  @!P0 SHF.R.U32.HI R6, RZ, 0x2, R3 ;  /* 0x00000002ff068819 */ /* 0x000fc80000011603 */
[----:B------:R-:W-:Y:S01]  /*12e0*/  @!P0 LOP3.LUT R6, R6, 0xf8, RZ, 0xc0, !PT ;  /* 0x000000f806068812 */ /* 0x000fe200078ec0ff */
        /* <DEDUP_REMOVED lines=18> */
[----:B------:R-:W-:Y:S01]  /*1410*/  ISETP.GT.U32.AND P1, PT, R0, 0x20, PT ;  /* 0x000000200000780c */ /* 0x000fe20003f24070 */
[----:B0-----:R-:W-:-:S09]  /*1420*/  ULEA UR4, UR5, UR4, 0x18 ;  /* 0x0000000405047291 */ /* 0x001fd2000f8ec0ff */
[----:B------:R-:W0:Y:S04]  /*1430*/  LDS.128 R12, [UR4+0x20] ;  /* 0x00002004ff0c7984 */ /* 0x000e280008000c00 */
[----:B------:R-:W1:Y:S01]  /*1440*/  LDS.128 R8, [UR4+0x30] ;  /* 0x00003004ff087984 */ /* 0x000e620008000c00 */
[----:B0-----:R-:W-:-:S10]  /*1450*/  DADD R12, R4, R12 ;  /* 0x00000000040c7229 */ /* 0x001fd4000000000c */
[----:B------:R-:W-:Y:S02]  /*1460*/  FSEL R2, R12, R4, P1 ;  /* 0x000000040c027208 */ /* 0x000fe40000800000 */
[----:B------:R-:W-:Y:S02]  /*1470*/  FSEL R3, R13, R5, P1 ;  /* 0x000000050d037208 */ /* 0x000fe40000800000 */
[----:B------:R-:W-:Y:S01]  /*1480*/  ISETP.GT.U32.AND P1, PT, R0, 0x40, PT ;  /* 0x000000400000780c */ /* 0x000fe20003f24070 */
[----:B------:R-:W0:Y:S03]  /*1490*/  LDS.128 R4, [UR4+0x40] ;  /* 0x00004004ff047984 */ /* 0x000e260008000c00 */
[----:B------:R-:W-:-:S10]  /*14a0*/  DADD R14, R2, R14 ;  /* 0x00000000020e7229 */ /* 0x000fd4000000000e */
[----:B------:R-:W-:Y:S02]  /*14b0*/  FSEL R2, R14, R2, P1 ;  /* 0x000000020e027208 */ /* 0x000fe40000800000 */
[----:B------:R-:W-:Y:S02]  /*14c0*/  FSEL R3, R15, R3, P1 ;  /* 0x000000030f037208 */ /* 0x000fe40000800000 */
[----:B------:R-:W-:-:S04]  /*14d0*/  ISETP.GT.U32.AND P1, PT, R0, 0x60, PT ;  /* 0x000000600000780c */ /* 0x000fc80003f24070 */
[----:B-1----:R-:W-:-:S10]  /*14e0*/  DADD R8, R8, R2 ;  /* 0x0000000008087229 */ /* 0x002fd40000000002 */
[----:B------:R-:W-:Y:S02]  /*14f0*/  FSEL R2, R8, R2, P1 ;  /* 0x0000000208027208 */ /* 0x000fe40000800000 */
[----:B------:R-:W-:Y:S02]  /*1500*/  FSEL R3, R9, R3, P1 ;  /* 0x0000000309037208 */ /* 0x000fe40000800000 */
[----:B------:R-:W-:-:S04]  /*1510*/  ISETP.GT.U32.AND P1, PT, R0, 0x80, PT ;  /* 0x000000800000780c */ /* 0x000fc80003f24070 */
[----:B------:R-:W-:-:S10]  /*1520*/  DADD R10, R2, R10 ;  /* 0x00000000020a7229 */ /* 0x000fd4000000000a */
[----:B------:R-:W-:Y:S02]  /*1530*/  FSEL R2, R10, R2, P1 ;  /* 0x000000020a027208 */ /* 0x000fe40000800000 */
[----:B------:R-:W-:Y:S02]  /*1540*/  FSEL R3, R11, R3, P1 ;  /* 0x000000030b037208 */ /* 0x000fe40000800000 */
[----:B------:R-:W1:Y:S01]  /*1550*/  LDS.128 R8, [UR4+0x50] ;  /* 0x00005004ff087984 */ /* 0x000e620008000c00 */
[----:B------:R-:W-:-:S03]  /*1560*/  ISETP.GT.U32.AND P1, PT, R0, 0xa0, PT ;  /* 0x000000a00000780c */ /* 0x000fc60003f24070 */
[----:B0-----:R-:W-:-:S10]  /*1570*/  DADD R4, R4, R2 ;  /* 0x0000000004047229 */ /* 0x001fd40000000002 */
[----:B------:R-:W-:Y:S02]  /*1580*/  FSEL R2, R4, R2, P1 ;  /* 0x0000000204027208 */ /* 0x000fe40000800000 */
[----:B------:R-:W-:Y:S02]  /*1590*/  FSEL R3, R5, R3, P1 ;  /* 0x0000000305037208 */ /* 0x000fe40000800000 */
[----:B------:R-:W-:-:S04]  /*15a0*/  ISETP.GT.U32.AND P1, PT, R0, 0xc0, PT ;  /* 0x000000c00000780c */ /* 0x000fc80003f24070 */
[----:B------:R-:W-:-:S10]  /*15b0*/  DADD R6, R2, R6 ;  /* 0x0000000002067229 */ /* 0x000fd40000000006 */
[----:B------:R-:W-:Y:S02]  /*15c0*/  FSEL R2, R6, R2, P1 ;  /* 0x0000000206027208 */ /* 0x000fe40000800000 */
[----:B------:R-:W-:Y:S02]  /*15d0*/  FSEL R3, R7, R3, P1 ;  /* 0x0000000307037208 */ /* 0x000fe40000800000 */
[----:B------:R-:W0:Y:S01]  /*15e0*/  LDS.128 R4, [UR4+0x60] ;  /* 0x00006004ff047984 */ /* 0x000e220008000c00 */
[----:B------:R-:W-:-:S03]  /*15f0*/  ISETP.GT.U32.AND P1, PT, R0, 0xe0, PT ;  /* 0x000000e00000780c */ /* 0x000fc60003f24070 */
        /* <DEDUP_REMOVED lines=43> */
[----:B------:R-:W1:Y:S01]  /*18b0*/  LDS.64 R2, [UR4+0xb0] ;  /* 0x0000b004ff027984 */ /* 0x000e620008000a00 */
        /* <DEDUP_REMOVED lines=8> */
[----:B------:R-:W-:-:S04]  /*1940*/  ISETP.GT.U32.AND P1, PT, R0, 0x260, PT ;  /* 0x000002600000780c */ /* 0x000fc80003f24070 */
[----:B-1----:R-:W-:-:S10]  /*1950*/  DADD R2, R2, R4 ;  /* 0x0000000002027229 */ /* 0x002fd40000000004 */
[----:B------:R-:W-:Y:S02]  /*1960*/  FSEL R4, R2, R4, P1 ;  /* 0x0000000402047208 */ /* 0x000fe40000800000 */
[----:B------:R-:W-:Y:S01]  /*1970*/  FSEL R5, R3, R5, P1 ;  /* 0x0000000503057208 */ /* 0x000fe20000800000 */
[----:B------:R-:W-:Y:S06]  /*1980*/  BRA `(.L_x_135) ;  /* 0x0000001000f87947 */ /* 0x000fec0003800000 */
.L_x_120:
[----:B------:R-:W0:Y:S01]  /*1990*/  S2R R5, SR_TID.X ;  /* 0x0000000000057919 */ /* 0x000e220000002100 */
[----:B------:R-:W1:Y:S02]  /*19a0*/  LDCU.64 UR6, c[0x0][0x380] ;  /* 0x00007000ff0677ac */ /* 0x000e640008000a00 */
[----:B-1----:R-:W-:Y:S02]  /*19b0*/  IMAD.U32 R6, RZ, RZ, UR6 ;  /* 0x00000006ff067e24 */ /* 0x002fe4000f8e00ff */
[----:B------:R-:W-:Y:S01]  /*19c0*/  IMAD.U32 R7, RZ, RZ, UR7 ;  /* 0x00000007ff077e24 */ /* 0x000fe2000f8e00ff */
[----:B0-----:R-:W-:-:S05]  /*19d0*/  IADD3 R21, PT, PT, R5, UR4, RZ ;  /* 0x0000000405157c10 */ /* 0x001fca000fffe0ff */
[----:B------:R-:W-:-:S05]  /*19e0*/  IMAD.WIDE.U32 R20, R21, 0x8, R6 ;  /* 0x0000000815147825 */ /* 0x000fca00078e0006 */
[----:B------:R-:W2:Y:S04]  /*19f0*/  LDG.E.64 R14, desc[UR10][R20.64] ;  /* 0x0000000a140e7981 */ /* 0x000ea8000c1e1b00 */
[----:B------:R-:W2:Y:S04]  /*1a00*/  LDG.E.64 R16, desc[UR10][R20.64+0x1400] ;  /* 0x0014000a14107981 */ /* 0x000ea8000c1e1b00 */
[----:B------:R-:W3:Y:S04]  /*1a10*/  LDG.E.64 R18, desc[UR10][R20.64+0x2800] ;  /* 0x0028000a14127981 */ /* 0x000ee8000c1e1b00 */
[----:B------:R-:W4:Y:S04]  /*1a20*/  LDG.E.64 R12, desc[UR10][R20.64+0x3c00] ;  /* 0x003c000a140c7981 */ /* 0x000f28000c1e1b00 */
[----:B------:R-:W5:Y:S04]  /*1a30*/  LDG.E.64 R10, desc[UR10][R20.64+0x5000] ;  /* 0x0050000a140a7981 */ /* 0x000f68000c1e1b00 */
[----:B------:R-:W5:Y:S04]  /*1a40*/  LDG.E.64 R8, desc[UR10][R20.64+0x6400] ;  /* 0x0064000a14087981 */ /* 0x000f68000c1e1b00 */
[----:B------:R-:W5:Y:S04]  /*1a50*/  LDG.E.64 R2, desc[UR10][R20.64+0x7800] ;  /* 0x0078000a14027981 */ /* 0x000f68000c1e1b00 */
[----:B------:R-:W5:Y:S01]  /*1a60*/  LDG.E.64 R28, desc[UR10][R20.64+0x8c00] ;  /* 0x008c000a141c7981 */ /* 0x000f62000c1e1b00 */
[----:B------:R-:W-:Y:S01]  /*1a70*/  ISETP.GE.U32.AND P0, PT, R0, UR8, PT ;  /* 0x0000000800007c0c */ /* 0x000fe2000bf06070 */
[----:B--2---:R-:W-:-:S08]  /*1a80*/  DADD R14, R14, R16 ;  /* 0x000000000e0e7229 */ /* 0x004fd00000000010 */
[----:B---3--:R-:W-:-:S08]  /*1a90*/  DADD R14, R18, R14 ;  /* 0x00000000120e7229 */ /* 0x008fd0000000000e */
[----:B----4-:R-:W-:-:S08]  /*1aa0*/  DADD R12, R12, R14 ;  /* 0x000000000c0c7229 */ /* 0x010fd0000000000e */
[----:B-----5:R-:W-:-:S08]  /*1ab0*/  DADD R10, R10, R12 ;  /* 0x000000000a0a7229 */ /* 0x020fd0000000000c */
[----:B------:R-:W-:-:S08]  /*1ac0*/  DADD R8, R8, R10 ;  /* 0x0000000008087229 */ /* 0x000fd0000000000a */
[----:B------:R-:W-:-:S08]  /*1ad0*/  DADD R2, R2, R8 ;  /* 0x0000000002027229 */ /* 0x000fd00000000008 */
[----:B------:R-:W-:Y:S01]  /*1ae0*/  DADD R28, R28, R2 ;  /* 0x000000001c1c7229 */ /* 0x000fe20000000002 */
[----:B------:R-:W-:Y:S10]  /*1af0*/  @!P0 BRA `(.L_x_136) ;  /* 0x0000000c00708947 */ /* 0x000ff40003800000 */
[----:B------:R-:W-:Y:S01]  /*1b00*/  UIMAD UR12, UR13, 0x1400, UR4 ;  /* 0x000014000d0c78a4 */ /* 0x000fe2000f8e0204 */
[----:B------:R-:W-:Y:S01]  /*1b10*/  VIADD R0, R4, 0xffffec00 ;  /* 0xffffec0004007836 */ /* 0x000fe20000000000 */
[----:B------:R-:W-:Y:S01]  /*1b20*/  UIADD3 UR5, UPT, UPT, UR9, UR13, URZ ;  /* 0x0000000d09057290 */ /* 0x000fe2000fffe0ff */
[----:B------:R-:W-:-:S03]  /*1b30*/  LOP3.LUT R3, RZ, R5, RZ, 0x33, !PT ;  /* 0x00000005ff037212 */ /* 0x000fc600078e33ff */
[----:B------:R-:W-:Y:S01]  /*1b40*/  ISETP.LT.U32.AND P0, PT, R0, UR12, PT ;  /* 0x0000000c00007c0c */ /* 0x000fe2000bf01070 */
[----:B------:R-:W-:Y:S01]  /*1b50*/  UIMAD UR5, UR5, 0x1400, URZ ;  /* 0x00001400050578a4 */ /* 0x000fe2000f8e02ff */
[----:B------:R-:W-:-:S05]  /*1b60*/  IADD3 R3, PT, PT, R4, -UR8, R3 ;  /* 0x8000000804037c10 */ /* 0x000fca000fffe003 */
[----:B------:R-:W-:Y:S01]  /*1b70*/  IMAD.U32 R8, RZ, RZ, UR5 ;  /* 0x00000005ff087e24 */ /* 0x000fe2000f8e00ff */
[----:B------:R-:W-:Y:S01]  /*1b80*/  UMOV UR6, UR5 ;  /* 0x0000000500067c82 */ /* 0x000fe20008000000 */
[----:B------:R-:W-:Y:S01]  /*1b90*/  VIADD R2, R3, -UR4 ;  /* 0x8000000403027c36 */ /* 0x000fe20008000000 */
[----:B------:R-:W-:Y:S02]  /*1ba0*/  UMOV UR4, URZ ;  /* 0x000000ff00047c82 */ /* 0x000fe40008000000 */
[----:B------:R-:W-:Y:S01]  /*1bb0*/  IADD3 R5, PT, PT, R8, 0x1400, R5 ;  /* 0x0000140008057810 */ /* 0x000fe20007ffe005 */
[----:B------:R-:W-:Y:S06]  /*1bc0*/  @P0 BRA `(.L_x_137) ;  /* 0x0000000000840947 */ /* 0x000fec0003800000 */
[----:B------:R-:W0:Y:S01]  /*1bd0*/  LDC R4, c[0x0][0x3a8] ;  /* 0x0000ea00ff047b82 */ /* 0x000e220000000800 */
[----:B------:R-:W1:Y:S07]  /*1be0*/  LDCU UR7, c[0x0][0x3ac] ;  /* 0x00007580ff0777ac */ /* 0x000e6e0008000800 */
[----:B------:R-:W2:Y:S02]  /*1bf0*/  LDC.64 R6, c[0x0][0x380] ;  /* 0x0000e000ff067b82 */ /* 0x000ea40000000a00 */
.L_x_138:
[----:B------:R-:W3:Y:S02]  /*1c00*/  S2R R25, SR_TID.X ;  /* 0x0000000000197919 */ /* 0x000ee40000002100 */
[----:B---3--:R-:W-:-:S04]  /*1c10*/  VIADD R25, R25, UR12 ;  /* 0x0000000c19197c36 */ /* 0x008fc80008000000 */
[----:B--2---:R-:W-:-:S05]  /*1c20*/  IMAD.WIDE.U32 R24, R25, 0x8, R6 ;  /* 0x0000000819187825 */ /* 0x004fca00078e0006 */
        /* <DEDUP_REMOVED lines=8> */
[----:B0-----:R-:W-:-:S05]  /*1cb0*/  VIADD R3, R4, -UR12 ;  /* 0x8000000c04037c36 */ /* 0x001fca0008000000 */
[----:B------:R-:W-:Y:S01]  /*1cc0*/  ISETP.GE.U32.AND P0, PT, R3, UR8, PT ;  /* 0x0000000803007c0c */ /* 0x000fe2000bf06070 */
        /* <DEDUP_REMOVED lines=8> */
[----:B------:R-:W-:Y:S10]  /*1d50*/  @!P0 BRA `(.L_x_136) ;  /* 0x0000000800d88947 */ /* 0x000ff40003800000 */
[----:B-1----:R-:W-:Y:S01]  /*1d60*/  UMOV UR13, UR7 ;  /* 0x00000007000d7c82 */ /* 0x002fe20008000000 */
[----:B------:R-:W-:Y:S01]  /*1d70*/  UIADD3 UR4, UPT, UPT, UR4, 0x1, URZ ;  /* 0x0000000104047890 */ /* 0x000fe2000fffe0ff */
[----:B------:R-:W-:Y:S01]  /*1d80*/  VIADD R2, R2, -UR8 ;  /* 0x8000000802027c36 */ /* 0x000fe20008000000 */
[----:B------:R-:W-:Y:S01]  /*1d90*/  UIMAD UR12, UR13, 0x1400, UR12 ;  /* 0x000014000d0c78a4 */ /* 0x000fe2000f8e020c */
[----:B------:R-:W-:Y:S01]  /*1da0*/  VIADD R5, R5, UR8 ;  /* 0x0000000805057c36 */ /* 0x000fe20008000000 */
[----:B------:R-:W-:-:S04]  /*1db0*/  UIADD3 UR6, UPT, UPT, UR8, UR6, URZ ;  /* 0x0000000608067290 */ /* 0x000fc8000fffe0ff */
[----:B------:R-:W-:-:S13]  /*1dc0*/  ISETP.LT.U32.AND P0, PT, R0, UR12, PT ;  /* 0x0000000c00007c0c */ /* 0x000fda000bf01070 */
[----:B------:R-:W-:Y:S05]  /*1dd0*/  @!P0 BRA `(.L_x_138) ;  /* 0xfffffffc00888947 */ /* 0x000fea000383ffff */
.L_x_137:
[----:B------:R-:W0:Y:S01]  /*1de0*/  S2R R9, SR_TID.X ;  /* 0x0000000000097919 */ /* 0x000e220000002100 */
[----:B------:R-:W-:Y:S01]  /*1df0*/  VIADD R0, R4, -UR12 ;  /* 0x8000000c04007c36 */ /* 0x000fe20008000000 */
[----:B------:R-:W-:Y:S04]  /*1e00*/  BSSY.RECONVERGENT B1, `(.L_x_136) ;  /* 0x00000ab000017945 */ /* 0x000fe80003800200 */
[----:B0-----:R-:W-:-:S04]  /*1e10*/  ISETP.GE.AND P0, PT, R9, R0, PT ;  /* 0x000000000900720c */ /* 0x001fc80003f06270 */
[----:B------:R-:W-:-:S13]  /*1e20*/  ISETP.LE.U32.OR P0, PT, R4, UR12, P0 ;  /* 0x0000000c04007c0c */ /* 0x000fda0008703470 */
[----:B------:R-:W-:Y:S05]  /*1e30*/  @P0 BRA `(.L_x_139) ;  /* 0x00000008009c0947 */ /* 0x000fea0003800000 */
[----:B------:R-:W-:Y:S01]  /*1e40*/  UIMAD UR7, UR4, UR13, URZ ;  /* 0x0000000d040772a4 */ /* 0x000fe2000f8e02ff */
[----:B------:R-:W-:Y:S01]  /*1e50*/  LOP3.LUT R3, RZ, R9, RZ, 0x33, !PT ;  /* 0x00000009ff037212 */ /* 0x000fe200078e33ff */
[----:B------:R-:W-:Y:S01]  /*1e60*/  BSSY.RECONVERGENT B2, `(.L_x_140) ;  /* 0x0000056000027945 */ /* 0x000fe20003800200 */
[----:B------:R-:W-:Y:S02]  /*1e70*/  IMAD.MOV.U32 R0, RZ, RZ, R9 ;  /* 0x000000ffff007224 */ /* 0x000fe400078e0009 */
[----:B------:R-:W-:Y:S01]  /*1e80*/  IADD3 R4, PT, PT, R4, -UR5, R3 ;  /* 0x8000000504047c10 */ /* 0x000fe2000fffe003 */
[----:B------:R-:W-:-:S04]  /*1e90*/  IMAD.U32 R3, RZ, RZ, UR7 ;  /* 0x00000007ff037e24 */ /* 0x000fc8000f8e00ff */
[----:B------:R-:W-:-:S04]  /*1ea0*/  IMAD R4, R3, -0x1400, R4 ;  /* 0xffffec0003047824 */ /* 0x000fc800078e0204 */
[C---:B------:R-:W-:Y:S01]  /*1eb0*/  IMAD.HI.U32 R3, R4.reuse, -0x33333333, RZ ;  /* 0xcccccccd04037827 */ /* 0x040fe200078e00ff */
[----:B------:R-:W-:-:S04]  /*1ec0*/  ISETP.GE.U32.AND P0, PT, R4, 0x2580, PT ;  /* 0x000025800400780c */ /* 0x000fc80003f06070 */
[----:B------:R-:W-:-:S04]  /*1ed0*/  LEA.HI R3, R3, 0x1, RZ, 0x17 ;  /* 0x0000000103037811 */ /* 0x000fc800078fb8ff */
[----:B------:R-:W-:-:S05]  /*1ee0*/  LOP3.LUT R4, R3, 0xf, RZ, 0xc0, !PT ;  /* 0x0000000f03047812 */ /* 0x000fca00078ec0ff */
[----:B------:R-:W-:Y:S05]  /*1ef0*/  @!P0 BRA `(.L_x_141) ;  /* 0x0000000400308947 */ /* 0x000fea0003800000 */
[----:B------:R-:W-:Y:S01]  /*1f00*/  IMAD.HI.U32 R0, R2, -0x33333333, RZ ;  /* 0xcccccccd02007827 */ /* 0x000fe200078e00ff */
[----:B------:R-:W-:Y:S04]  /*1f10*/  BSSY.RECONVERGENT B3, `(.L_x_142) ;  /* 0x0000049000037945 */ /* 0x000fe80003800200 */
[----:B------:R-:W-:-:S04]  /*1f20*/  LEA.HI R0, R0, 0x1, RZ, 0x17 ;  /* 0x0000000100007811 */ /* 0x000fc800078fb8ff */
[----:B------:R-:W-:Y:S02]  /*1f30*/  LOP3.LUT R26, R0, 0xfffff0, RZ, 0xc0, !PT ;  /* 0x00fffff0001a7812 */ /* 0x000fe400078ec0ff */
[----:B------:R-:W-:-:S03]  /*1f40*/  LOP3.LUT R0, R9, 0x1400, RZ, 0xfc, !PT ;  /* 0x0000140009007812 */ /* 0x000fc600078efcff */
[----:B------:R-:W-:-:S07]  /*1f50*/  IMAD.MOV R26, RZ, RZ, -R26 ;  /* 0x000000ffff1a7224 */ /* 0x000fce00078e0a1a */
.L_x_143:
[C---:B------:R-:W-:Y:S02]  /*1f60*/  VIADD R23, R5.reuse, 0xffffec00 ;  /* 0xffffec0005177836 */ /* 0x040fe40000000000 */
[----:B------:R-:W-:Y:S02]  /*1f70*/  VIADD R19, R5, 0xffffee80 ;  /* 0xffffee8005137836 */ /* 0x000fe40000000000 */
[----:B------:R-:W-:-:S04]  /*1f80*/  IMAD.WIDE.U32 R22, R23, 0x8, R6 ;  /* 0x0000000817167825 */ /* 0x000fc800078e0006 */
[--C-:B------:R-:W-:Y:S02]  /*1f90*/  IMAD.WIDE.U32 R18, R19, 0x8, R6.reuse ;  /* 0x0000000813127825 */ /* 0x100fe400078e0006 */
[----:B------:R-:W2:Y:S02]  /*1fa0*/  LDG.E.64 R22, desc[UR10][R22.64] ;  /* 0x0000000a16167981 */ /* 0x000ea4000c1e1b00 */
[C---:B------:R-:W-:Y:S02]  /*1fb0*/  VIADD R17, R5.reuse, 0xfffff100 ;  /* 0xfffff10005117836 */ /* 0x040fe40000000000 */
[----:B------:R-:W3:Y:S01]  /*1fc0*/  LDG.E.64 R18, desc[UR10][R18.64] ;  /* 0x0000000a12127981 */ /* 0x000ee2000c1e1b00 */
[----:B------:R-:W-:Y:S02]  /*1fd0*/  VIADD R15, R5, 0xfffff380 ;  /* 0xfffff380050f7836 */ /* 0x000fe40000000000 */
[----:B------:R-:W-:-:S04]  /*1fe0*/  IMAD.WIDE.U32 R16, R17, 0x8, R6 ;  /* 0x0000000811107825 */ /* 0x000fc800078e0006 */
[--C-:B------:R-:W-:Y:S02]  /*1ff0*/  IMAD.WIDE.U32 R14, R15, 0x8, R6.reuse ;  /* 0x000000080f0e7825 */ /* 0x100fe400078e0006 */
[----:B------:R-:W4:Y:S02]  /*2000*/  LDG.E.64 R16, desc[UR10][R16.64] ;  /* 0x0000000a10107981 */ /* 0x000f24000c1e1b00 */
[C---:B------:R-:W-:Y:S02]  /*2010*/  VIADD R13, R5.reuse, 0xfffff600 ;  /* 0xfffff600050d7836 */ /* 0x040fe40000000000 */
[----:B------:R-:W5:Y:S01]  /*2020*/  LDG.E.64 R14, desc[UR10][R14.64] ;  /* 0x0000000a0e0e7981 */ /* 0x000f62000c1e1b00 */
[----:B------:R-:W-:Y:S02]  /*2030*/  VIADD R11, R5, 0xfffff880 ;  /* 0xfffff880050b7836 */ /* 0x000fe40000000000 */
[----:B------:R-:W-:-:S04]  /*2040*/  IMAD.WIDE.U32 R12, R13, 0x8, R6 ;  /* 0x000000080d0c7825 */ /* 0x000fc800078e0006 */
[--C-:B------:R-:W-:Y:S02]  /*2050*/  IMAD.WIDE.U32 R10, R11, 0x8, R6.reuse ;  /* 0x000000080b0a7825 */ /* 0x100fe400078e0006 */
[----:B------:R-:W5:Y:S02]  /*2060*/  LDG.E.64 R12, desc[UR10][R12.64] ;  /* 0x0000000a0c0c7981 */ /* 0x000f64000c1e1b00 */
[C---:B------:R-:W-:Y:S02]  /*2070*/  VIADD R9, R5.reuse, 0xfffffb00 ;  /* 0xfffffb0005097836 */ /* 0x040fe40000000000 */
[----:B------:R-:W5:Y:S01]  /*2080*/  LDG.E.64 R10, desc[UR10][R10.64] ;  /* 0x0000000a0a0a7981 */ /* 0x000f62000c1e1b00 */
[----:B------:R-:W-:Y:S02]  /*2090*/  VIADD R21, R5, 0xfffffd80 ;  /* 0xfffffd8005157836 */ /* 0x000fe40000000000 */
[----:B------:R-:W-:-:S04]  /*20a0*/  IMAD.WIDE.U32 R8, R9, 0x8, R6 ;  /* 0x0000000809087825 */ /* 0x000fc800078e0006 */
[----:B------:R-:W-:Y:S02]  /*20b0*/  IMAD.WIDE.U32 R20, R21, 0x8, R6 ;  /* 0x0000000815147825 */ /* 0x000fe400078e0006 */
[----:B------:R-:W5:Y:S04]  /*20c0*/  LDG.E.64 R8, desc[UR10][R8.64] ;  /* 0x0000000a08087981 */ /* 0x000f68000c1e1b00 */
[----:B------:R-:W5:Y:S01]  /*20d0*/  LDG.E.64 R20, desc[UR10][R20.64] ;  /* 0x0000000a14147981 */ /* 0x000f62000c1e1b00 */
[----:B------:R-:W-:Y:S01]  /*20e0*/  VIADD R25, R5, 0x280 ;  /* 0x0000028005197836 */ /* 0x000fe20000000000 */
[----:B--2---:R-:W-:-:S08]  /*20f0*/  DADD R22, R22, R28 ;  /* 0x0000000016167229 */ /* 0x004fd0000000001c */
[----:B---3--:R-:W-:Y:S01]  /*2100*/  DADD R18, R22, R18 ;  /* 0x0000000016127229 */ /* 0x008fe20000000012 */
[----:B------:R-:W-:-:S06]  /*2110*/  IMAD.WIDE.U32 R22, R5, 0x8, R6 ;  /* 0x0000000805167825 */ /* 0x000fcc00078e0006 */
[----:B------:R-:W2:Y:S01]  /*2120*/  LDG.E.64 R22, desc[UR10][R22.64] ;  /* 0x0000000a16167981 */ /* 0x000ea2000c1e1b00 */
[----:B----4-:R-:W-:Y:S01]  /*2130*/  DADD R16, R18, R16 ;  /* 0x0000000012107229 */ /* 0x010fe20000000010 */
[----:B------:R-:W-:-:S04]  /*2140*/  IMAD.WIDE.U32 R18, R25, 0x8, R6 ;  /* 0x0000000819127825 */ /* 0x000fc800078e0006 */
[----:B------:R-:W-:Y:S02]  /*2150*/  VIADD R25, R5, 0x500 ;  /* 0x0000050005197836 */ /* 0x000fe40000000000 */
[----:B------:R-:W3:Y:S01]  /*2160*/  LDG.E.64 R18, desc[UR10][R18.64] ;  /* 0x0000000a12127981 */ /* 0x000ee2000c1e1b00 */
[----:B-----5:R-:W-:Y:S01]  /*2170*/  DADD R14, R16, R14 ;  /* 0x00000000100e7229 */ /* 0x020fe2000000000e */
[----:B------:R-:W-:-:S04]  /*2180*/  IMAD.WIDE.U32 R16, R25, 0x8, R6 ;  /* 0x0000000819107825 */ /* 0x000fc800078e0006 */
[----:B------:R-:W-:Y:S02]  /*2190*/  VIADD R25, R5, 0x780 ;  /* 0x0000078005197836 */ /* 0x000fe40000000000 */
[----:B------:R-:W4:Y:S01]  /*21a0*/  LDG.E.64 R16, desc[UR10][R16.64] ;  /* 0x0000000a10107981 */ /* 0x000f22000c1e1b00 */
[----:B------:R-:W-:Y:S01]  /*21b0*/  DADD R12, R14, R12 ;  /* 0x000000000e0c7229 */ /* 0x000fe2000000000c */
[----:B------:R-:W-:-:S04]  /*21c0*/  IMAD.WIDE.U32 R14, R25, 0x8, R6 ;  /* 0x00000008190e7825 */ /* 0x000fc800078e0006 */
[----:B------:R-:W-:Y:S02]  /*21d0*/  VIADD R25, R5, 0xa00 ;  /* 0x00000a0005197836 */ /* 0x000fe40000000000 */
[----:B------:R-:W5:Y:S01]  /*21e0*/  LDG.E.64 R14, desc[UR10][R14.64] ;  /* 0x0000000a0e0e7981 */ /* 0x000f62000c1e1b00 */
        /* <DEDUP_REMOVED lines=9> */
[----:B------:R-:W-:Y:S01]  /*2280*/  IMAD.WIDE.U32 R8, R25, 0x8, R6 ;  /* 0x0000000819087825 */ /* 0x000fe200078e0006 */
[----:B------:R-:W-:-:S05]  /*2290*/  IADD3 R25, PT, PT, R5, 0x1180, RZ ;  /* 0x0000118005197810 */ /* 0x000fca0007ffe0ff */
[----:B------:R-:W5:Y:S01]  /*22a0*/  LDG.E.64 R8, desc[UR10][R8.64] ;  /* 0x0000000a08087981 */ /* 0x000f62000c1e1b00 */
[----:B------:R-:W-:-:S06]  /*22b0*/  IMAD.WIDE.U32 R24, R25, 0x8, R6 ;  /* 0x0000000819187825 */ /* 0x000fcc00078e0006 */
[----:B------:R-:W5:Y:S01]  /*22c0*/  LDG.E.64 R24, desc[UR10][R24.64] ;  /* 0x0000000a18187981 */ /* 0x000f62000c1e1b00 */
[----:B------:R-:W-:Y:S02]  /*22d0*/  VIADD R26, R26, 0x10 ;  /* 0x000000101a1a7836 */ /* 0x000fe40000000000 */
[----:B------:R-:W-:Y:S02]  /*22e0*/  VIADD R0, R0, 0x2800 ;  /* 0x0000280000007836 */ /* 0x000fe40000000000 */
[----:B------:R-:W-:Y:S01]  /*22f0*/  VIADD R5, R5, 0x2800 ;  /* 0x0000280005057836 */ /* 0x000fe20000000000 */
[----:B------:R-:W-:Y:S01]  /*2300*/  ISETP.NE.AND P0, PT, R26, RZ, PT ;  /* 0x000000ff1a00720c */ /* 0x000fe20003f05270 */
        /* <DEDUP_REMOVED lines=9> */
[----:B------:R-:W-:Y:S05]  /*23a0*/  BSYNC.RECONVERGENT B3 ;  /* 0x0000000000037941 */ /* 0x000fea0003800200 */
.L_x_142:
[----:B------:R-:W-:-:S07]  /*23b0*/  VIADD R0, R0, 0xffffec00 ;  /* 0xffffec0000007836 */ /* 0x000fce0000000000 */
.L_x_141:
[----:B------:R-:W-:Y:S05]  /*23c0*/  BSYNC.RECONVERGENT B2 ;  /* 0x0000000000027941 */ /* 0x000fea0003800200 */
.L_x_140:
[----:B------:R-:W-:-:S13]  /*23d0*/  ISETP.NE.AND P0, PT, R4, RZ, PT ;  /* 0x000000ff0400720c */ /* 0x000fda0003f05270 */
[----:B------:R-:W-:Y:S05]  /*23e0*/  @!P0 BRA `(.L_x_139) ;  /* 0x0000000400308947 */ /* 0x000fea0003800000 */
[----:B------:R-:W-:Y:S01]  /*23f0*/  ISETP.GE.U32.AND P0, PT, R4, 0x8, PT ;  /* 0x000000080400780c */ /* 0x000fe20003f06070 */
[----:B------:R-:W-:Y:S01]  /*2400*/  BSSY.RECONVERGENT B2, `(.L_x_144) ;  /* 0x0000025000027945 */ /* 0x000fe20003800200 */
[----:B------:R-:W-:-:S04]  /*2410*/  LOP3.LUT R22, R3, 0x7, RZ, 0xc0, !PT ;  /* 0x0000000703167812 */ /* 0x000fc800078ec0ff */
[----:B------:R-:W-:-:S07]  /*2420*/  ISETP.NE.AND P1, PT, R22, RZ, PT ;  /* 0x000000ff1600720c */ /* 0x000fce0003f25270 */
[----:B------:R-:W-:Y:S06]  /*2430*/  @!P0 BRA `(.L_x_145) ;  /* 0x0000000000848947 */ /* 0x000fec0003800000 */
[----:B------:R-:W-:-:S04]  /*2440*/  VIADD R19, R0, UR12 ;  /* 0x0000000c00137c36 */ /* 0x000fc80008000000 */
[----:B------:R-:W-:-:S04]  /*2450*/  IMAD.WIDE.U32 R4, R19, 0x8, R6 ;  /* 0x0000000813047825 */ /* 0x000fc800078e0006 */
[C---:B------:R-:W-:Y:S02]  /*2460*/  VIADD R17, R19.reuse, 0x280 ;  /* 0x0000028013117836 */ /* 0x040fe40000000000 */
[----:B------:R-:W2:Y:S01]  /*2470*/  LDG.E.64 R4, desc[UR10][R4.64] ;  /* 0x0000000a04047981 */ /* 0x000ea2000c1e1b00 */
        /* <DEDUP_REMOVED lines=14> */
[--C-:B------:R-:W-:Y:S02]  /*2560*/  IMAD.WIDE.U32 R20, R21, 0x8, R6.reuse ;  /* 0x0000000815147825 */ /* 0x100fe400078e0006 */
[----:B------:R-:W5:Y:S02]  /*2570*/  LDG.E.64 R8, desc[UR10][R8.64] ;  /* 0x0000000a08087981 */ /* 0x000f64000c1e1b00 */
[----:B------:R-:W-:Y:S02]  /*2580*/  VIADD R19, R19, 0x1180 ;  /* 0x0000118013137836 */ /* 0x000fe40000000000 */
[----:B------:R-:W5:Y:S02]  /*2590*/  LDG.E.64 R20, desc[UR10][R20.64] ;  /* 0x0000000a14147981 */ /* 0x000f64000c1e1b00 */
[----:B------:R-:W-:-:S06]  /*25a0*/  IMAD.WIDE.U32 R18, R19, 0x8, R6 ;  /* 0x0000000813127825 */ /* 0x000fcc00078e0006 */
        /* <DEDUP_REMOVED lines=10> */
.L_x_145:
[----:B------:R-:W-:Y:S05]  /*2650*/  BSYNC.RECONVERGENT B2 ;  /* 0x0000000000027941 */ /* 0x000fea0003800200 */
.L_x_144:
[----:B------:R-:W-:Y:S05]  /*2660*/  @!P1 BRA `(.L_x_139) ;  /* 0x0000000000909947 */ /* 0x000fea0003800000 */
[----:B------:R-:W-:Y:S01]  /*2670*/  ISETP.GE.U32.AND P0, PT, R22, 0x4, PT ;  /* 0x000000041600780c */ /* 0x000fe20003f06070 */
[----:B------:R-:W-:Y:S01]  /*2680*/  BSSY.RECONVERGENT B2, `(.L_x_146) ;  /* 0x0000014000027945 */ /* 0x000fe20003800200 */
[----:B------:R-:W-:-:S11]  /*2690*/  LOP3.LUT P1, RZ, R3, 0x3, RZ, 0xc0, !PT ;  /* 0x0000000303ff7812 */ /* 0x000fd6000782c0ff */
[----:B------:R-:W-:Y:S05]  /*26a0*/  @!P0 BRA `(.L_x_147) ;  /* 0x0000000000448947 */ /* 0x000fea0003800000 */
        /* <DEDUP_REMOVED lines=8> */
[----:B------:R-:W-:Y:S02]  /*2730*/  VIADD R13, R3, 0x780 ;  /* 0x00000780030d7836 */ /* 0x000fe40000000000 */
[----:B------:R-:W4:Y:S02]  /*2740*/  LDG.E.64 R10, desc[UR10][R10.64] ;  /* 0x0000000a0a0a7981 */ /* 0x000f24000c1e1b00 */
[----:B------:R-:W-:-:S06]  /*2750*/  IMAD.WIDE.U32 R12, R13, 0x8, R6 ;  /* 0x000000080d0c7825 */ /* 0x000fcc00078e0006 */
[----:B------:R-:W5:Y:S01]  /*2760*/  LDG.E.64 R12, desc[UR10][R12.64] ;  /* 0x0000000a0c0c7981 */ /* 0x000f62000c1e1b00 */
[----:B------:R-:W-:Y:S01]  /*2770*/  VIADD R0, R0, 0xa00 ;  /* 0x00000a0000007836 */ /* 0x000fe20000000000 */
[----:B--2---:R-:W-:-:S08]  /*2780*/  DADD R28, R28, R4 ;  /* 0x000000001c1c7229 */ /* 0x004fd00000000004 */
[----:B---3--:R-:W-:-:S08]  /*2790*/  DADD R28, R28, R8 ;  /* 0x000000001c1c7229 */ /* 0x008fd00000000008 */
[----:B----4-:R-:W-:-:S08]  /*27a0*/  DADD R28, R28, R10 ;  /* 0x000000001c1c7229 */ /* 0x010fd0000000000a */
[----:B-----5:R-:W-:-:S11]  /*27b0*/  DADD R28, R28, R12 ;  /* 0x000000001c1c7229 */ /* 0x020fd6000000000c */
.L_x_147:
[----:B------:R-:W-:Y:S05]  /*27c0*/  BSYNC.RECONVERGENT B2 ;  /* 0x0000000000027941 */ /* 0x000fea0003800200 */
.L_x_146:
[----:B------:R-:W-:Y:S05]  /*27d0*/  @!P1 BRA `(.L_x_139) ;  /* 0x0000000000349947 */ /* 0x000fea0003800000 */
[----:B------:R-:W-:-:S04]  /*27e0*/  IMAD.HI.U32 R2, R2, -0x33333333, RZ ;  /* 0xcccccccd02027827 */ /* 0x000fc800078e00ff */
[----:B------:R-:W-:Y:S01]  /*27f0*/  VIADD R5, R0, UR6 ;  /* 0x0000000600057c36 */ /* 0x000fe20008000000 */
[----:B------:R-:W-:-:S04]  /*2800*/  LOP3.LUT R2, R2, 0xffff, RZ, 0xc0, !PT ;  /* 0x0000ffff02027812 */ /* 0x000fc800078ec0ff */
[----:B------:R-:W-:-:S04]  /*2810*/  LEA.HI R2, R2, 0x1, RZ, 0x17 ;  /* 0x0000000102027811 */ /* 0x000fc800078fb8ff */
[----:B------:R-:W-:-:S05]  /*2820*/  LOP3.LUT R2, R2, 0x3, RZ, 0xc0, !PT ;  /* 0x0000000302027812 */ /* 0x000fca00078ec0ff */
[----:B------:R-:W-:-:S07]  /*2830*/  IMAD.MOV R0, RZ, RZ, -R2 ;  /* 0x000000ffff007224 */ /* 0x000fce00078e0a02 */
.L_x_148:
[----:B------:R-:W-:-:S06]  /*2840*/  IMAD.WIDE.U32 R2, R5, 0x8, R6 ;  /* 0x0000000805027825 */ /* 0x000fcc00078e0006 */
[----:B------:R-:W2:Y:S01]  /*2850*/  LDG.E.64 R2, desc[UR10][R2.64] ;  /* 0x0000000a02027981 */ /* 0x000ea2000c1e1b00 */
[----:B------:R-:W-:Y:S02]  /*2860*/  VIADD R0, R0, 0x1 ;  /* 0x0000000100007836 */ /* 0x000fe40000000000 */
[----:B------:R-:W-:-:S03]  /*2870*/  VIADD R5, R5, 0x280 ;  /* 0x0000028005057836 */ /* 0x000fc60000000000 */
[----:B------:R-:W-:Y:S01]  /*2880*/  ISETP.NE.AND P0, PT, R0, RZ, PT ;  /* 0x000000ff0000720c */ /* 0x000fe20003f05270 */
[----:B--2---:R-:W-:-:S12]  /*2890*/  DADD R28, R2, R28 ;  /* 0x00000000021c7229 */ /* 0x004fd8000000001c */
[----:B------:R-:W-:Y:S05]  /*28a0*/  @P0 BRA `(.L_x_148) ;  /* 0xfffffffc00e40947 */ /* 0x000fea000383ffff */
.L_x_139:
[----:B------:R-:W-:Y:S05]  /*28b0*/  BSYNC.RECONVERGENT B1 ;  /* 0x0000000000017941 */ /* 0x000fea0003800200 */
.L_x_136:
[----:B------:R-:W0:Y:S01]  /*28c0*/  S2R R0, SR_LANEID ;  /* 0x0000000000007919 */ /* 0x000e220000000000 */
[----:B------:R-:W-:Y:S04]  /*28d0*/  SHFL.DOWN PT, R2, R28, 0x1, 0x1f ;  /* 0x08201f001c027f89 */ /* 0x000fe800000e0000 */
[----:B------:R-:W2:Y:S01]  /*28e0*/  SHFL.DOWN PT, R3, R29, 0x1, 0x1f ;  /* 0x08201f001d037f89 */ /* 0x000ea200000e0000 */
[----:B------:R-:W3:Y:S01]  /*28f0*/  S2R R11, SR_TID.X ;  /* 0x00000000000b7919 */ /* 0x000ee20000002100 */
[----:B--2---:R-:W-:Y:S01]  /*2900*/  DADD R2, R2, R28 ;  /* 0x0000000002027229 */ /* 0x004fe2000000001c */
[C---:B0-----:R-:W-:Y:S02]  /*2910*/  ISETP.GT.AND P0, PT, R0.reuse, 0x1e, PT ;  /* 0x0000001e0000780c */ /* 0x041fe40003f04270 */
[----:B------:R-:W-:-:S07]  /*2920*/  ISETP.NE.AND P1, PT, R0, RZ, PT ;  /* 0x000000ff0000720c */ /* 0x000fce0003f25270 */
[----:B------:R-:W-:Y:S02]  /*2930*/  FSEL R4, R28, R2, P0 ;  /* 0x000000021c047208 */ /* 0x000fe40000000000 */
[----:B------:R-:W-:Y:S02]  /*2940*/  FSEL R5, R29, R3, P0 ;  /* 0x000000031d057208 */ /* 0x000fe40000000000 */
[----:B------:R-:W-:Y:S01]  /*2950*/  ISETP.GT.AND P0, PT, R0, 0x1d, PT ;  /* 0x0000001d0000780c */ /* 0x000fe20003f04270 */
[----:B------:R-:W-:Y:S04]  /*2960*/  SHFL.DOWN PT, R2, R4, 0x2, 0x1f ;  /* 0x08401f0004027f89 */ /* 0x000fe800000e0000 */
[----:B------:R-:W0:Y:S01]  /*2970*/  SHFL.DOWN PT, R3, R5, 0x2, 0x1f ;  /* 0x08401f0005037f89 */ /* 0x000e2200000e0000 */
[----:B------:R-:W2:Y:S01]  /*2980*/  @!P1 S2R R10, SR_CgaCtaId ;  /* 0x00000000000a9919 */ /* 0x000ea20000008800 */
        /* <DEDUP_REMOVED lines=12> */
[----:B---3--:R-:W-:Y:S01]  /*2a50*/  @!P1 SHF.R.U32.HI R6, RZ, 0x2, R11 ;  /* 0x00000002ff069819 */ /* 0x008fe2000001160b */
[----:B------:R-:W0:Y:S01]  /*2a60*/  SHFL.DOWN PT, R3, R9, 0x8, 0x1f ;  /* 0x09001f0009037f89 */ /* 0x000e2200000e0000 */
[----:B--2---:R-:W-:-:S02]  /*2a70*/  @!P1 LEA R7, R10, R7, 0x18 ;  /* 0x000000070a079211 */ /* 0x004fc400078ec0ff */
        /* <DEDUP_REMOVED lines=19> */
[----:B------:R-:W3:Y:S04]  /*2bb0*/  LDS.128 R12, [UR4+0x30] ;  /* 0x00003004ff0c7984 */ /* 0x000ee80008000c00 */
[----:B------:R-:W4:Y:S01]  /*2bc0*/  LDS.128 R8, [UR4+0x40] ;  /* 0x00004004ff087984 */ /* 0x000f220008000c00 */
[----:B0-----:R-:W-:-:S03]  /*2bd0*/  DADD R16, R4, R16 ;  /* 0x0000000004107229 */ /* 0x001fc60000000010 */
[----:B--2---:R-:W0:Y:S05]  /*2be0*/  LDS.128 R4, [UR4+0x50] ;  /* 0x00005004ff047984 */ /* 0x004e2a0008000c00 */
[----:B------:R-:W-:-:S08]  /*2bf0*/  DADD R16, R16, R18 ;  /* 0x0000000010107229 */ /* 0x000fd00000000012 */
[----:B---3--:R-:W-:-:S08]  /*2c00*/  DADD R12, R16, R12 ;  /* 0x00000000100c7229 */ /* 0x008fd0000000000c */
[----:B------:R-:W-:Y:S02]  /*2c10*/  DADD R2, R12, R14 ;  /* 0x000000000c027229 */ /* 0x000fe4000000000e */
[----:B------:R-:W2:Y:S06]  /*2c20*/  LDS.128 R12, [UR4+0x60] ;  /* 0x00006004ff0c7984 */ /* 0x000eac0008000c00 */
[----:B----4-:R-:W-:-:S08]  /*2c30*/  DADD R2, R2, R8 ;  /* 0x0000000002027229 */ /* 0x010fd00000000008 */
[----:B------:R-:W-:Y:S01]  /*2c40*/  DADD R2, R2, R10 ;  /* 0x0000000002027229 */ /* 0x000fe2000000000a */
[----:B------:R-:W3:Y:S07]  /*2c50*/  LDS.128 R8, [UR4+0x70] ;  /* 0x00007004ff087984 */ /* 0x000eee0008000c00 */
[----:B0-----:R-:W-:-:S08]  /*2c60*/  DADD R2, R2, R4 ;  /* 0x0000000002027229 */ /* 0x001fd00000000004 */
[----:B------:R-:W-:Y:S01]  /*2c70*/  DADD R2, R2, R6 ;  /* 0x0000000002027229 */ /* 0x000fe20000000006 */
[----:B------:R-:W0:Y:S07]  /*2c80*/  LDS.128 R4, [UR4+0x80] ;  /* 0x00008004ff047984 */ /* 0x000e2e0008000c00 */
[----:B--2---:R-:W-:-:S08]  /*2c90*/  DADD R2, R2, R12 ;  /* 0x0000000002027229 */ /* 0x004fd0000000000c */
[----:B------:R-:W-:Y:S01]  /*2ca0*/  DADD R2, R2, R14 ;  /* 0x0000000002027229 */ /* 0x000fe2000000000e */
[----:B------:R-:W2:Y:S07]  /*2cb0*/  LDS.128 R12, [UR4+0x90] ;  /* 0x00009004ff0c7984 */ /* 0x000eae0008000c00 */
[----:B---3--:R-:W-:-:S08]  /*2cc0*/  DADD R2, R2, R8 ;  /* 0x0000000002027229 */ /* 0x008fd00000000008 */
[----:B------:R-:W-:Y:S01]  /*2cd0*/  DADD R2, R2, R10 ;  /* 0x0000000002027229 */ /* 0x000fe2000000000a */
[----:B------:R-:W3:Y:S07]  /*2ce0*/  LDS.128 R8, [UR4+0xa0] ;  /* 0x0000a004ff087984 */ /* 0x000eee0008000c00 */
[----:B0-----:R-:W-:Y:S01]  /*2cf0*/  DADD R2, R2, R4 ;  /* 0x0000000002027229 */ /* 0x001fe20000000004 */
[----:B------:R-:W0:Y:S07]  /*2d00*/  LDS.64 R4, [UR4+0xb0] ;  /* 0x0000b004ff047984 */ /* 0x000e2e0008000a00 */
[----:B------:R-:W-:-:S08]  /*2d10*/  DADD R2, R2, R6 ;  /* 0x0000000002027229 */ /* 0x000fd00000000006 */
[----:B--2---:R-:W-:-:S08]  /*2d20*/  DADD R2, R2, R12 ;  /* 0x0000000002027229 */ /* 0x004fd0000000000c */
[----:B------:R-:W-:-:S08]  /*2d30*/  DADD R2, R2, R14 ;  /* 0x0000000002027229 */ /* 0x000fd0000000000e */
[----:B---3--:R-:W-:-:S08]  /*2d40*/  DADD R2, R2, R8 ;  /* 0x0000000002027229 */ /* 0x008fd00000000008 */
[----:B------:R-:W-:-:S08]  /*2d50*/  DADD R2, R2, R10 ;  /* 0x0000000002027229 */ /* 0x000fd0000000000a */
[----:B0-----:R-:W-:-:S11]  /*2d60*/  DADD R4, R2, R4 ;  /* 0x0000000002047229 */ /* 0x001fd60000000004 */
.L_x_135:
[----:B-1----:R-:W-:Y:S05]  /*2d70*/  BSYNC.RECONVERGENT B0 ;  /* 0x0000000000007941 */ /* 0x002fea0003800200 */
.L_x_119:
[----:B------:R-:W-:Y:S05]  /*2d80*/  @P0 EXIT ;  /* 0x000000000000094d */ /* 0x000fea0003800000 */
[----:B------:R-:W1:Y:S02]  /*2d90*/  LDCU.64 UR4, c[0x0][0x388] ;  /* 0x00007100ff0477ac */ /* 0x000e640008000a00 */
[----:B-1----:R-:W-:-:S06]  /*2da0*/  UIMAD.WIDE.U32 UR4, UR9, 0x8, UR4 ;  /* 0x00000008090478a5 */ /* 0x002fcc000f8e0004 */
[----:B--2---:R-:W-:Y:S02]  /*2db0*/  IMAD.U32 R2, RZ, RZ, UR4 ;  /* 0x00000004ff027e24 */ /* 0x004fe4000f8e00ff */
[----:B------:R-:W-:-:S05]  /*2dc0*/  IMAD.U32 R3, RZ, RZ, UR5 ;  /* 0x00000005ff037e24 */ /* 0x000fca000f8e00ff */
[----:B------:R-:W-:Y:S01]  /*2dd0*/  STG.E.64 desc[UR10][R2.64], R4 ;  /* 0x0000000402007986 */ /* 0x000fe2000c101b0a */
[----:B------:R-:W-:Y:S05]  /*2de0*/  EXIT ;  /* 0x000000000000794d */ /* 0x000fea0003800000 */
.L_x_149:
        /* <DEDUP_REMOVED lines=9> */
.L_x_895:


//--------------------- .text._ZN3cub18CUB_300001_SM_10006detail6reduce28DeviceReduceSingleTileKernelINS2_10policy_hubIdjN4cuda3std3__44plusIdEEE10Policy1000EN6thrust24THRUST_300001_SM_1000_NS6detail15normal_iteratorINSD_10device_ptrIdEEEEPdjS9_ddNS7_10__identityEEEvT0_T1_T2_T3_T4_T6_ --------------------------
	.section	.text._ZN3cub18CUB_300001_SM_10006detail6reduce28DeviceReduceSingleTileKernelINS2_10policy_hubIdjN4cuda3std3__44plusIdEEE10Policy1000EN6thrust24THRUST_300001_SM_1000_NS6detail15normal_iteratorINSD_10device_ptrIdEEEEPdjS9_ddNS7_10__identityEEEvT0_T1_T2_T3_T4_T6_,"ax",@progbits
	.align	128
        .global         _ZN3cub18CUB_300001_SM_10006detail6reduce28DeviceReduceSingleTileKernelINS2_10policy_hubIdjN4cuda3std3__44plusIdEEE10Policy1000EN6thrust24THRUST_300001_SM_1000_NS6detail15normal_iteratorINSD_10device_ptrIdEEEEPdjS9_ddNS7_10__identityEEEvT0_T1_T2_T3_T4_T6_
        .type           _ZN3cub18CUB_300001_SM_10006detail6reduce28DeviceReduceSingleTileKernelINS2_10policy_hubIdjN4cuda3std3__44plusIdEEE10Policy1000EN6thrust24THRUST_300001_SM_1000_NS6detail15normal_iteratorINSD_10device_ptrIdEEEEPdjS9_ddNS7_10__identityEEEvT0_T1_T2_T3_T4_T6_,@function
        .size           _ZN3cub18CUB_300001_SM_10006detail6reduce28DeviceReduceSingleTileKernelINS2_10policy_hubIdjN4cuda3std3__44plusIdEEE10Policy1000EN6thrust24THRUST_300001_SM_1000_NS6detail15normal_iteratorINSD_10device_ptrIdEEEEPdjS9_ddNS7_10__identityEEEvT0_T1_T2_T3_T4_T6_,(.L_x_896 - _ZN3cub18CUB_300001_SM_10006detail6reduce28DeviceReduceSingleTileKernelINS2_10policy_hubIdjN4cuda3std3__44plusIdEEE10Policy1000EN6thrust24THRUST_300001_SM_1000_NS6detail15normal_iteratorINSD_10device_ptrIdEEEEPdjS9_ddNS7_10__identityEEEvT0_T1_T2_T3_T4_T6_)
        .other          _ZN3cub18CUB_300001_SM_10006detail6reduce28DeviceReduceSingleTileKernelINS2_10policy_hubIdjN4cuda3std3__44plusIdEEE10Policy1000EN6thrust24THRUST_300001_SM_1000_NS6detail15normal_iteratorINSD_10device_ptrIdEEEEPdjS9_ddNS7_10__identityEEEvT0_T1_T2_T3_T4_T6_,@"STO_CUDA_ENTRY STV_DEFAULT"
_ZN3cub18CUB_300001_SM_10006detail6reduce28DeviceReduceSingleTileKernelINS2_10policy_hubIdjN4cuda3std3__44plusIdEEE10Policy1000EN6thrust24THRUST_300001_SM_1000_NS6detail15normal_iteratorINSD_10device_ptrIdEEEEPdjS9_ddNS7_10__identityEEEvT0_T1_T2_T3_T4_T6_:
.text._ZN3cub18CUB_300001_SM_10006detail6reduce28DeviceReduceSingleTileKernelINS2_10policy_hubIdjN4cuda3std3__44plusIdEEE10Policy1000EN6thrust24THRUST_300001_SM_1000_NS6detail15normal_iteratorINSD_10device_ptrIdEEEEPdjS9_ddNS7_10__identityEEEvT0_T1_T2_T3_T4_T6_:
        /* <DEDUP_REMOVED lines=13> */
.L_x_150:
[----:B------:R-:W-:Y:S01]  /*00d0*/  ISETP.GT.U32.AND P0, PT, R2, 0x13ff, PT ;  /* 0x000013ff0200780c */ /* 0x000fe20003f04070 */
[----:B------:R-:W-:-:S12]  /*00e0*/  BSSY.RECONVERGENT B0, `(.L_x_151) ;  /* 0x0000280000007945 */ /* 0x000fd80003800200 */
        /* <DEDUP_REMOVED lines=11> */
.L_x_154:
[----:B------:R-:W-:Y:S05]  /*01a0*/  BSYNC.RECONVERGENT B1 ;  /* 0x0000000000017941 */ /* 0x000fea0003800200 */
.L_x_153:
[----:B------:R-:W-:Y:S01]  /*01b0*/  ISETP.GE.U32.AND P0, PT, R41, R2, PT ;  /* 0x000000022900720c */ /* 0x000fe20003f06070 */
[----:B------:R-:W-:-:S12]  /*01c0*/  BSSY.RECONVERGENT B1, `(.L_x_155) ;  /* 0x0000073000017945 */ /* 0x000fd80003800200 */
[----:B------:R-:W-:Y:S05]  /*01d0*/  @P0 BRA `(.L_x_156) ;  /* 0x0000000400c40947 */ /* 0x000fea0003800000 */
[----:B------:R-:W-:Y:S01]  /*01e0*/  LOP3.LUT R5, RZ, R41, RZ, 0x33, !PT ;  /* 0x00000029ff057212 */ /* 0x000fe200078e33ff */
[----:B------:R-:W-:Y:S04]  /*01f0*/  BSSY.RECONVERGENT B2, `(.L_x_157) ;  /* 0x0000034000027945 */ /* 0x000fe80003800200 */
[----:B------:R-:W-:-:S04]  /*0200*/  IMAD.IADD R5, R5, 0x1, R2 ;  /* 0x0000000105057824 */ /* 0x000fc800078e0202 */
[C---:B------:R-:W-:Y:S01]  /*0210*/  IMAD.HI.U32 R40, R5.reuse, -0x33333333, RZ ;  /* 0xcccccccd05287827 */ /* 0x040fe200078e00ff */
[----:B------:R-:W-:-:S04]  /*0220*/  ISETP.GE.U32.AND P1, PT, R5, 0x2580, PT ;  /* 0x000025800500780c */ /* 0x000fc80003f26070 */
[----:B------:R-:W-:-:S04]  /*0230*/  LEA.HI R40, R40, 0x1, RZ, 0x17 ;  /* 0x0000000128287811 */ /* 0x000fc800078fb8ff */
[----:B------:R-:W-:-:S04]  /*0240*/  LOP3.LUT R42, R40, 0xf, RZ, 0xc0, !PT ;  /* 0x0000000f282a7812 */ /* 0x000fc800078ec0ff */
[----:B------:R-:W-:Y:S01]  /*0250*/  ISETP.NE.AND P0, PT, R42, RZ, PT ;  /* 0x000000ff2a00720c */ /* 0x000fe20003f05270 */
[----:B------:R-:W-:-:S12]  /*0260*/  @!P1 BRA `(.L_x_158) ;  /* 0x0000000000b09947 */ /* 0x000fd80003800000 */
[----:B------:R-:W0:Y:S01]  /*0270*/  LDC.64 R4, c[0x0][0x380] ;  /* 0x0000e000ff047b82 */ /* 0x000e220000000a00 */
[----:B------:R-:W-:-:S05]  /*0280*/  LOP3.LUT R0, R40, 0xfffff0, RZ, 0xc0, !PT ;  /* 0x00fffff028007812 */ /* 0x000fca00078ec0ff */
[----:B------:R-:W-:Y:S02]  /*0290*/  IMAD.MOV R0, RZ, RZ, -R0 ;  /* 0x000000ffff007224 */ /* 0x000fe400078e0a00 */
[----:B0-----:R-:W-:-:S03]  /*02a0*/  IMAD.WIDE.U32 R4, R41, 0x8, R4 ;  /* 0x0000000829047825 */ /* 0x001fc600078e0004 */
[----:B------:R-:W-:-:S05]  /*02b0*/  IADD3 R4, P1, PT, R4, 0xa000, RZ ;  /* 0x0000a00004047810 */ /* 0x000fca0007f3e0ff */
[----:B------:R-:W-:-:S08]  /*02c0*/  IMAD.X R5, RZ, RZ, R5, P1 ;  /* 0x000000ffff057224 */ /* 0x000fd000008e0605 */
.L_x_159:
        /* <DEDUP_REMOVED lines=38> */
.L_x_158:
[----:B------:R-:W-:Y:S05]  /*0530*/  BSYNC.RECONVERGENT B2 ;  /* 0x0000000000027941 */ /* 0x000fea0003800200 */
.L_x_157:
[----:B------:R-:W-:Y:S05]  /*0540*/  @!P0 BRA `(.L_x_156) ;  /* 0x0000000000e88947 */ /* 0x000fea0003800000 */
[----:B------:R-:W-:Y:S01]  /*0550*/  ISETP.GE.U32.AND P0, PT, R42, 0x8, PT ;  /* 0x000000082a00780c */ /* 0x000fe20003f06070 */
[----:B------:R-:W-:Y:S01]  /*0560*/  BSSY.RECONVERGENT B2, `(.L_x_160) ;  /* 0x0000017000027945 */ /* 0x000fe20003800200 */
[----:B------:R-:W-:-:S04]  /*0570*/  LOP3.LUT R22, R40, 0x7, RZ, 0xc0, !PT ;  /* 0x0000000728167812 */ /* 0x000fc800078ec0ff */
[----:B------:R-:W-:-:S07]  /*0580*/  ISETP.NE.AND P1, PT, R22, RZ, PT ;  /* 0x000000ff1600720c */ /* 0x000fce0003f25270 */
[----:B------:R-:W-:Y:S06]  /*0590*/  @!P0 BRA `(.L_x_161) ;  /* 0x00000000004c8947 */ /* 0x000fec0003800000 */
[----:B------:R-:W0:Y:S02]  /*05a0*/  LDC.64 R4, c[0x0][0x380] ;  /* 0x0000e000ff047b82 */ /* 0x000e240000000a00 */
[----:B0-----:R-:W-:-:S05]  /*05b0*/  IMAD.WIDE.U32 R20, R41, 0x8, R4 ;  /* 0x0000000829147825 */ /* 0x001fca00078e0004 */
        /* <DEDUP_REMOVED lines=17> */
.L_x_161:
[----:B------:R-:W-:Y:S05]  /*06d0*/  BSYNC.RECONVERGENT B2 ;  /* 0x0000000000027941 */ /* 0x000fea0003800200 */
.L_x_160:
        /* <DEDUP_REMOVED lines=17> */
.L_x_163:
[----:B------:R-:W-:Y:S05]  /*07f0*/  BSYNC.RECONVERGENT B2 ;  /* 0x0000000000027941 */ /* 0x000fea0003800200 */
.L_x_162:
[----:B------:R-:W-:Y:S05]  /*0800*/  @!P1 BRA `(.L_x_156) ;  /* 0x0000000000389947 */ /* 0x000fea0003800000 */
[----:B------:R-:W0:Y:S01]  /*0810*/  LDC.64 R4, c[0x0][0x380] ;  /* 0x0000e000ff047b82 */ /* 0x000e220000000a00 */
[----:B------:R-:W-:Y:S02]  /*0820*/  IMAD.MOV R0, RZ, RZ, -R0 ;  /* 0x000000ffff007224 */ /* 0x000fe400078e0a00 */
[----:B0-----:R-:W-:-:S04]  /*0830*/  IMAD.WIDE.U32 R4, R41, 0x8, R4 ;  /* 0x0000000829047825 */ /* 0x001fc800078e0004 */
[----:B------:R-:W-:Y:S02]  /*0840*/  IMAD.MOV.U32 R6, RZ, RZ, R4 ;  /* 0x000000ffff067224 */ /* 0x000fe400078e0004 */
[----:B------:R-:W-:-:S07]  /*0850*/  IMAD.MOV.U32 R7, RZ, RZ, R5 ;  /* 0x000000ffff077224 */ /* 0x000fce00078e0005 */
.L_x_164:
[----:B------:R-:W-:Y:S02]  /*0860*/  IMAD.MOV.U32 R4, RZ, RZ, R6 ;  /* 0x000000ffff047224 */ /* 0x000fe400078e0006 */
[----:B------:R-:W-:-:S06]  /*0870*/  IMAD.MOV.U32 R5, RZ, RZ, R7 ;  /* 0x000000ffff057224 */ /* 0x000fcc00078e0007 */
[----:B------:R-:W2:Y:S01]  /*0880*/  LDG.E.64 R4, desc[UR6][R4.64] ;  /* 0x0000000604047981 */ /* 0x000ea2000c1e1b00 */
[----:B------:R-:W-:Y:S01]  /*0890*/  VIADD R0, R0, 0x1 ;  /* 0x0000000100007836 */ /* 0x000fe20000000000 */
[----:B------:R-:W-:-:S04]  /*08a0*/  IADD3 R6, P1, PT, R6, 0x1400, RZ ;  /* 0x0000140006067810 */ /* 0x000fc80007f3e0ff */
[----:B------:R-:W-:Y:S01]  /*08b0*/  ISETP.NE.AND P0, PT, R0, RZ, PT ;  /* 0x000000ff0000720c */ /* 0x000fe20003f05270 */
[----:B------:R-:W-:Y:S01]  /*08c0*/  IMAD.X R7, RZ, RZ, R7, P1 ;  /* 0x000000ffff077224 */ /* 0x000fe200008e0607 */
[----:B--2--5:R-:W-:-:S11]  /*08d0*/  DADD R36, R4, R36 ;  /* 0x0000000004247229 */ /* 0x024fd60000000024 */
[----:B------:R-:W-:Y:S05]  /*08e0*/  @P0 BRA `(.L_x_164) ;  /* 0xfffffffc00dc0947 */ /* 0x000fea000383ffff */
.L_x_156:
[----:B------:R-:W-:Y:S05]  /*08f0*/  BSYNC.RECONVERGENT B1 ;  /* 0x0000000000017941 */ /* 0x000fea0003800200 */
.L_x_155:
        /* <DEDUP_REMOVED lines=28> */
[----:B-1----:R-:W-:-:S03]  /*0ac0*/  @!P1 LEA R9, R13, R2, 0x18 ;  /* 0x000000020d099211 */ /* 0x002fc600078ec0ff */
[----:B------:R-:W0:Y:S02]  /*0ad0*/  SHFL.DOWN PT, R5, R11, 0x8, 0x1f ;  /* 0x09001f000b057f89 */ /* 0x000e2400000e0000 */
[----:B0-----:R-:W-:-:S10]  /*0ae0*/  DADD R4, R4, R10 ;  /* 0x0000000004047229 */ /* 0x001fd4000000000a */
[----:B------:R-:W-:Y:S02]  /*0af0*/  FSEL R6, R10, R4, P0 ;  /* 0x000000040a067208 */ /* 0x000fe40000000000 */
[----:B------:R-:W-:Y:S01]  /*0b00*/  FSEL R7, R11, R5, P0 ;  /* 0x000000050b077208 */ /* 0x000fe20000000000 */
[----:B------:R-:W-:Y:S01]  /*0b10*/  @!P1 IMAD.IADD R11, R0, 0x1, R9 ;  /* 0x00000001000b9824 */ /* 0x000fe200078e0209 */
        /* <DEDUP_REMOVED lines=14> */
[----:B------:R-:W2:Y:S04]  /*0c00*/  LDS.128 R16, [UR4+0x30] ;  /* 0x00003004ff107984 */ /* 0x000ea80008000c00 */
[----:B-1----:R-:W1:Y:S01]  /*0c10*/  LDS.128 R4, [UR4+0x40] ;  /* 0x00004004ff047984 */ /* 0x002e620008000c00 */
[----:B0-----:R-:W-:-:S03]  /*0c20*/  DADD R12, R8, R12 ;  /* 0x00000000080c7229 */ /* 0x001fc6000000000c */
[----:B------:R-:W0:Y:S05]  /*0c30*/  LDS.128 R8, [UR4+0x50] ;  /* 0x00005004ff087984 */ /* 0x000e2a0008000c00 */
[----:B------:R-:W-:-:S08]  /*0c40*/  DADD R12, R12, R14 ;  /* 0x000000000c0c7229 */ /* 0x000fd0000000000e */
[----:B--2---:R-:W-:-:S08]  /*0c50*/  DADD R12, R12, R16 ;  /* 0x000000000c0c7229 */ /* 0x004fd00000000010 */
[----:B------:R-:W-:Y:S02]  /*0c60*/  DADD R18, R12, R18 ;  /* 0x000000000c127229 */ /* 0x000fe40000000012 */
[----:B------:R-:W2:Y:S06]  /*0c70*/  LDS.128 R12, [UR4+0x60] ;  /* 0x00006004ff0c7984 */ /* 0x000eac0008000c00 */
[----:B-1----:R-:W-:-:S08]  /*0c80*/  DADD R4, R18, R4 ;  /* 0x0000000012047229 */ /* 0x002fd00000000004 */
[----:B------:R-:W-:Y:S02]  /*0c90*/  DADD R2, R4, R6 ;  /* 0x0000000004027229 */ /* 0x000fe40000000006 */
[----:B------:R-:W1:Y:S06]  /*0ca0*/  LDS.128 R4, [UR4+0x70] ;  /* 0x00007004ff047984 */ /* 0x000e6c0008000c00 */
[----:B0-----:R-:W-:-:S08]  /*0cb0*/  DADD R2, R2, R8 ;  /* 0x0000000002027229 */ /* 0x001fd00000000008 */
[----:B------:R-:W-:Y:S01]  /*0cc0*/  DADD R2, R2, R10 ;  /* 0x0000000002027229 */ /* 0x000fe2000000000a */
[----:B------:R-:W0:Y:S07]  /*0cd0*/  LDS.128 R8, [UR4+0x80] ;  /* 0x00008004ff087984 */ /* 0x000e2e0008000c00 */
[----:B--2---:R-:W-:-:S08]  /*0ce0*/  DADD R2, R2, R12 ;  /* 0x0000000002027229 */ /* 0x004fd0000000000c */
        /* <DEDUP_REMOVED lines=14> */
.L_x_165:
        /* <DEDUP_REMOVED lines=26> */
[----:B0-----:R-:W-:-:S10]  /*0f70*/  DADD R4, R4, R8 ;  /* 0x0000000004047229 */ /* 0x001fd40000000008 */
[----:B------:R-:W-:Y:S02]  /*0f80*/  FSEL R6, R8, R4, P0 ;  /* 0x0000000408067208 */ /* 0x000fe40000000000 */
[----:B------:R-:W-:Y:S01]  /*0f90*/  FSEL R7, R9, R5, P0 ;  /* 0x0000000509077208 */ /* 0x000fe20000000000 */
[----:B------:R-:W0:Y:S01]  /*0fa0*/  @!P1 S2R R8, SR_CgaCtaId ;  /* 0x0000000000089919 */ /* 0x000e220000008800 */
[----:B------:R-:W-:Y:S01]  /*0fb0*/  ISETP.GT.AND P0, PT, R0, R13, PT ;  /* 0x0000000d0000720c */ /* 0x000fe20003f04270 */
[----:B------:R-:W-:Y:S01]  /*0fc0*/  VIADD R0, R12, 0x10 ;  /* 0x000000100c007836 */ /* 0x000fe20000000000 */
[----:B------:R-:W-:Y:S04]  /*0fd0*/  SHFL.DOWN PT, R4, R6, 0x8, R13 ;  /* 0x0900000006047989 */ /* 0x000fe800000e000d */
[----:B------:R-:W1:Y:S02]  /*0fe0*/  SHFL.DOWN PT, R5, R7, 0x8, R13 ;  /* 0x0900000007057989 */ /* 0x000e6400000e000d */
[----:B-1----:R-:W-:-:S10]  /*0ff0*/  DADD R4, R4, R6 ;  /* 0x0000000004047229 */ /* 0x002fd40000000006 */
[----:B------:R-:W-:Y:S02]  /*1000*/  FSEL R10, R6, R4, P0 ;  /* 0x00000004060a7208 */ /* 0x000fe40000000000 */
[----:B------:R-:W-:Y:S02]  /*1010*/  FSEL R11, R7, R5, P0 ;  /* 0x00000005070b7208 */ /* 0x000fe40000000000 */
[----:B------:R-:W-:Y:S01]  /*1020*/  @!P1 MOV R7, 0x400 ;  /* 0x0000040000079802 */ /* 0x000fe20000000f00 */
[----:B------:R-:W-:Y:S01]  /*1030*/  SHFL.DOWN PT, R4, R10, 0x10, R13 ;  /* 0x0a0000000a047989 */ /* 0x000fe200000e000d */
[----:B------:R-:W-:Y:S02]  /*1040*/  ISETP.GT.AND P0, PT, R0, R13, PT ;  /* 0x0000000d0000720c */ /* 0x000fe40003f04270 */
        /* <DEDUP_REMOVED lines=14> */
[----:B------:R-:W-:Y:S01]  /*1130*/  ISETP.GT.U32.AND P1, PT, R2, 0x20, PT ;  /* 0x000000200200780c */ /* 0x000fe20003f24070 */
[----:B-1----:R-:W-:-:S09]  /*1140*/  ULEA UR4, UR5, UR4, 0x18 ;  /* 0x0000000405047291 */ /* 0x002fd2000f8ec0ff */
[----:B------:R-:W1:Y:S04]  /*1150*/  LDS.128 R12, [UR4+0x20] ;  /* 0x00002004ff0c7984 */ /* 0x000e680008000c00 */
[----:B0-----:R-:W0:Y:S01]  /*1160*/  LDS.128 R4, [UR4+0x30] ;  /* 0x00003004ff047984 */ /* 0x001e220008000c00 */
        /* <DEDUP_REMOVED lines=70> */
[----:B------:R-:W0:Y:S01]  /*15d0*/  LDS.64 R4, [UR4+0xb0] ;  /* 0x0000b004ff047984 */ /* 0x000e220008000a00 */
        /* <DEDUP_REMOVED lines=8> */
[----:B------:R-:W-:-:S04]  /*1660*/  ISETP.GT.U32.AND P1, PT, R2, 0x260, PT ;  /* 0x000002600200780c */ /* 0x000fc80003f24070 */
[----:B0-----:R-:W-:-:S10]  /*1670*/  DADD R4, R4, R6 ;  /* 0x0000000004047229 */ /* 0x001fd40000000006 */
[----:B------:R-:W-:Y:S02]  /*1680*/  FSEL R8, R4, R6, P1 ;  /* 0x0000000604087208 */ /* 0x000fe40000800000 */
[----:B------:R-:W-:Y:S01]  /*1690*/  FSEL R9, R5, R7, P1 ;  /* 0x0000000705097208 */ /* 0x000fe20000800000 */
[----:B------:R-:W-:Y:S06]  /*16a0*/  BRA `(.L_x_166) ;  /* 0x00000010008c7947 */ /* 0x000fec0003800000 */
.L_x_152:
[----:B------:R-:W0:Y:S01]  /*16b0*/  S2R R0, SR_TID.X ;  /* 0x0000000000007919 */ /* 0x000e220000002100 */
[----:B------:R-:W1:Y:S02]  /*16c0*/  LDCU.64 UR4, c[0x0][0x380] ;  /* 0x00007000ff0477ac */ /* 0x000e640008000a00 */
[----:B-1----:R-:W-:Y:S02]  /*16d0*/  IMAD.U32 R6, RZ, RZ, UR4 ;  /* 0x00000004ff067e24 */ /* 0x002fe4000f8e00ff */
[----:B------:R-:W-:Y:S02]  /*16e0*/  IMAD.U32 R7, RZ, RZ, UR5 ;  /* 0x00000005ff077e24 */ /* 0x000fe4000f8e00ff */
[----:B0-----:R-:W-:-:S05]  /*16f0*/  IMAD.WIDE.U32 R20, R0, 0x8, R6 ;  /* 0x0000000800147825 */ /* 0x001fca00078e0006 */
        /* <DEDUP_REMOVED lines=8> */
[----:B------:R-:W-:Y:S01]  /*1780*/  VIADD R3, R2, 0xffffec00 ;  /* 0xffffec0002037836 */ /* 0x000fe20000000000 */
[----:B------:R-:W-:-:S04]  /*1790*/  UMOV UR4, 0x1400 ;  /* 0x0000140000047882 */ /* 0x000fc80000000000 */
[----:B------:R-:W-:Y:S01]  /*17a0*/  ISETP.GE.U32.AND P0, PT, R3, 0x1400, PT ;  /* 0x000014000300780c */ /* 0x000fe20003f06070 */
        /* <DEDUP_REMOVED lines=8> */
[----:B------:R-:W0:Y:S01]  /*1830*/  LDC R2, c[0x0][0x390] ;  /* 0x0000e400ff027b82 */ /* 0x000e220000000800 */
[----:B------:R-:W-:-:S07]  /*1840*/  UMOV UR4, 0x1400 ;  /* 0x0000140000047882 */ /* 0x000fce0000000000 */
[----:B------:R-:W1:Y:S02]  /*1850*/  LDC.64 R6, c[0x0][0x380] ;  /* 0x0000e000ff067b82 */ /* 0x000e640000000a00 */
.L_x_169:
[----:B------:R-:W-:-:S04]  /*1860*/  VIADD R9, R0, UR4 ;  /* 0x0000000400097c36 */ /* 0x000fc80008000000 */
[----:B-1----:R-:W-:-:S05]  /*1870*/  IMAD.WIDE.U32 R8, R9, 0x8, R6 ;  /* 0x0000000809087825 */ /* 0x002fca00078e0006 */
        /* <DEDUP_REMOVED lines=8> */
[----:B--2---:R-:W-:-:S08]  /*1900*/  DADD R10, R10, R38 ;  /* 0x000000000a0a7229 */ /* 0x004fd00000000026 */
[----:B---3--:R-:W-:Y:S01]  /*1910*/  DADD R10, R12, R10 ;  /* 0x000000000c0a7229 */ /* 0x008fe2000000000a */
[----:B0-----:R-:W-:-:S05]  /*1920*/  VIADD R12, R2, -UR4 ;  /* 0x80000004020c7c36 */ /* 0x001fca0008000000 */
[----:B------:R-:W-:Y:S02]  /*1930*/  ISETP.GE.U32.AND P0, PT, R12, 0x1400, PT ;  /* 0x000014000c00780c */ /* 0x000fe40003f06070 */
[----:B----4-:R-:W-:-:S08]  /*1940*/  DADD R10, R14, R10 ;  /* 0x000000000e0a7229 */ /* 0x010fd0000000000a */
[----:B-----5:R-:W-:-:S08]  /*1950*/  DADD R10, R16, R10 ;  /* 0x00000000100a7229 */ /* 0x020fd0000000000a */
[----:B------:R-:W-:-:S08]  /*1960*/  DADD R10, R18, R10 ;  /* 0x00000000120a7229 */ /* 0x000fd0000000000a */
[----:B------:R-:W-:-:S08]  /*1970*/  DADD R10, R20, R10 ;  /* 0x00000000140a7229 */ /* 0x000fd0000000000a */
[----:B------:R-:W-:-:S08]  /*1980*/  DADD R10, R22, R10 ;  /* 0x00000000160a7229 */ /* 0x000fd0000000000a */
[----:B------:R-:W-:Y:S01]  /*1990*/  DADD R38, R4, R10 ;  /* 0x0000000004267229 */ /* 0x000fe2000000000a */
[----:B------:R-:W-:Y:S10]  /*19a0*/  @!P0 BRA `(.L_x_168) ;  /* 0x0000000800a48947 */ /* 0x000ff40003800000 */
[----:B------:R-:W-:-:S06]  /*19b0*/  UIADD3 UR4, UPT, UPT, UR4, 0x1400, URZ ;  /* 0x0000140004047890 */ /* 0x000fcc000fffe0ff */
[----:B------:R-:W-:-:S13]  /*19c0*/  ISETP.LT.U32.AND P0, PT, R3, UR4, PT ;  /* 0x0000000403007c0c */ /* 0x000fda000bf01070 */
[----:B------:R-:W-:Y:S05]  /*19d0*/  @!P0 BRA `(.L_x_169) ;  /* 0xfffffffc00a08947 */ /* 0x000fea000383ffff */
.L_x_167:
[----:B------:R-:W-:Y:S01]  /*19e0*/  VIADD R3, R2, -UR4 ;  /* 0x8000000402037c36 */ /* 0x000fe20008000000 */
[----:B------:R-:W-:Y:S04]  /*19f0*/  BSSY.RECONVERGENT B1, `(.L_x_168) ;  /* 0x00000a4000017945 */ /* 0x000fe80003800200 */
[----:B------:R-:W-:-:S04]  /*1a00*/  ISETP.GE.AND P0, PT, R0, R3, PT ;  /* 0x000000030000720c */ /* 0x000fc80003f06270 */
[----:B------:R-:W-:-:S13]  /*1a10*/  ISETP.LE.U32.OR P0, PT, R2, UR4, P0 ;  /* 0x0000000402007c0c */ /* 0x000fda0008703470 */
[----:B------:R-:W-:Y:S05]  /*1a20*/  @P0 BRA `(.L_x_170) ;  /* 0x0000000800800947 */ /* 0x000fea0003800000 */
[----:B------:R-:W-:Y:S01]  /*1a30*/  LOP3.LUT R3, RZ, R0, RZ, 0x33, !PT ;  /* 0x00000000ff037212 */ /* 0x000fe200078e33ff */
[----:B------:R-:W-:Y:S03]  /*1a40*/  BSSY.RECONVERGENT B2, `(.L_x_171) ;  /* 0x0000053000027945 */ /* 0x000fe60003800200 */
[----:B------:R-:W-:-:S04]  /*1a50*/  IADD3 R3, PT, PT, R2, -UR4, R3 ;  /* 0x8000000402037c10 */ /* 0x000fc8000fffe003 */
[C---:B------:R-:W-:Y:S01]  /*1a60*/  ISETP.GE.U32.AND P0, PT, R3.reuse, 0x2580, PT ;  /* 0x000025800300780c */ /* 0x040fe20003f06070 */
[----:B------:R-:W-:-:S05]  /*1a70*/  IMAD.HI.U32 R2, R3, -0x33333333, RZ ;  /* 0xcccccccd03027827 */ /* 0x000fca00078e00ff */
[----:B------:R-:W-:Y:S01]  /*1a80*/  LEA.HI R3, R2, 0x1, RZ, 0x17 ;  /* 0x0000000102037811 */ /* 0x000fe200078fb8ff */
[----:B------:R-:W-:-:S03]  /*1a90*/  IMAD.MOV.U32 R2, RZ, RZ, R0 ;  /* 0x000000ffff027224 */ /* 0x000fc600078e0000 */
[----:B------:R-:W-:-:S03]  /*1aa0*/  LOP3.LUT R4, R3, 0xf, RZ, 0xc0, !PT ;  /* 0x0000000f03047812 */ /* 0x000fc600078ec0ff */
[----:B------:R-:W-:Y:S05]  /*1ab0*/  @!P0 BRA `(.L_x_172) ;  /* 0x00000004002c8947 */ /* 0x000fea0003800000 */
[----:B------:R-:W-:Y:S01]  /*1ac0*/  LOP3.LUT R42, R3, 0xfffff0, RZ, 0xc0, !PT ;  /* 0x00fffff0032a7812 */ /* 0x000fe200078ec0ff */
[----:B------:R-:W-:Y:S01]  /*1ad0*/  BSSY.RECONVERGENT B3, `(.L_x_173) ;  /* 0x0000048000037945 */ /* 0x000fe20003800200 */
[C---:B------:R-:W-:Y:S01]  /*1ae0*/  LOP3.LUT R2, R0.reuse, 0x1400, RZ, 0xfc, !PT ;  /* 0x0000140000027812 */ /* 0x040fe200078efcff */
[----:B------:R-:W-:Y:S02]  /*1af0*/  VIADD R5, R0, UR4 ;  /* 0x0000000400057c36 */ /* 0x000fe40008000000 */
[----:B------:R-:W-:-:S07]  /*1b00*/  IMAD.MOV R42, RZ, RZ, -R42 ;  /* 0x000000ffff2a7224 */ /* 0x000fce00078e0a2a */
.L_x_174:
        /* <DEDUP_REMOVED lines=68> */
[----:B------:R-:W-:Y:S05]  /*1f50*/  BSYNC.RECONVERGENT B3 ;  /* 0x0000000000037941 */ /* 0x000fea0003800200 */
.L_x_173:
[----:B------:R-:W-:-:S07]  /*1f60*/  VIADD R2, R2, 0xffffec00 ;  /* 0xffffec0002027836 */ /* 0x000fce0000000000 */
.L_x_172:
[----:B------:R-:W-:Y:S05]  /*1f70*/  BSYNC.RECONVERGENT B2 ;  /* 0x0000000000027941 */ /* 0x000fea0003800200 */
.L_x_171:
        /* <DEDUP_REMOVED lines=40> */
.L_x_176:
[----:B------:R-:W-:Y:S05]  /*2200*/  BSYNC.RECONVERGENT B2 ;  /* 0x0000000000027941 */ /* 0x000fea0003800200 */
.L_x_175:
        /* <DEDUP_REMOVED lines=23> */
.L_x_178:
[----:B------:R-:W-:Y:S05]  /*2380*/  BSYNC.RECONVERGENT B2 ;  /* 0x0000000000027941 */ /* 0x000fea0003800200 */
.L_x_177:
[----:B------:R-:W-:Y:S05]  /*2390*/  @!P1 BRA `(.L_x_170) ;  /* 0x0000000000249947 */ /* 0x000fea0003800000 */
[----:B------:R-:W-:Y:S02]  /*23a0*/  VIADD R5, R2, UR4 ;  /* 0x0000000402057c36 */ /* 0x000fe40008000000 */
[----:B------:R-:W-:-:S07]  /*23b0*/  IMAD.MOV R4, RZ, RZ, -R3 ;  /* 0x000000ffff047224 */ /* 0x000fce00078e0a03 */
.L_x_179:
[----:B------:R-:W-:-:S06]  /*23c0*/  IMAD.WIDE.U32 R2, R5, 0x8, R6 ;  /* 0x0000000805027825 */ /* 0x000fcc00078e0006 */
[----:B------:R-:W2:Y:S01]  /*23d0*/  LDG.E.64 R2, desc[UR6][R2.64] ;  /* 0x0000000602027981 */ /* 0x000ea2000c1e1b00 */
[----:B------:R-:W-:Y:S02]  /*23e0*/  VIADD R4, R4, 0x1 ;  /* 0x0000000104047836 */ /* 0x000fe40000000000 */
[----:B------:R-:W-:-:S03]  /*23f0*/  VIADD R5, R5, 0x280 ;  /* 0x0000028005057836 */ /* 0x000fc60000000000 */
[----:B------:R-:W-:Y:S01]  /*2400*/  ISETP.NE.AND P0, PT, R4, RZ, PT ;  /* 0x000000ff0400720c */ /* 0x000fe20003f05270 */
[----:B--2---:R-:W-:-:S12]  /*2410*/  DADD R38, R2, R38 ;  /* 0x0000000002267229 */ /* 0x004fd80000000026 */
[----:B------:R-:W-:Y:S05]  /*2420*/  @P0 BRA `(.L_x_179) ;  /* 0xfffffffc00e40947 */ /* 0x000fea000383ffff */
.L_x_170:
[----:B------:R-:W-:Y:S05]  /*2430*/  BSYNC.RECONVERGENT B1 ;  /* 0x0000000000017941 */ /* 0x000fea0003800200 */
.L_x_168:
        /* <DEDUP_REMOVED lines=49> */
[----:B------:R-:W0:Y:S05]  /*2750*/  LDS.128 R8, [UR4+0x50] ;  /* 0x00005004ff087984 */ /* 0x000e2a0008000c00 */
[----:B------:R-:W-:-:S08]  /*2760*/  DADD R12, R12, R14 ;  /* 0x000000000c0c7229 */ /* 0x000fd0000000000e */
[----:B-1----:R-:W-:-:S08]  /*2770*/  DADD R12, R12, R16 ;  /* 0x000000000c0c7229 */ /* 0x002fd00000000010 */
[----:B------:R-:W-:Y:S02]  /*2780*/  DADD R18, R12, R18 ;  /* 0x000000000c127229 */ /* 0x000fe40000000012 */
[----:B------:R-:W1:Y:S06]  /*2790*/  LDS.128 R12, [UR4+0x60] ;  /* 0x00006004ff0c7984 */ /* 0x000e6c0008000c00 */
        /* <DEDUP_REMOVED lines=12> */
[----:B0-----:R-:W-:Y:S01]  /*2860*/  DADD R2, R2, R8 ;  /* 0x0000000002027229 */ /* 0x001fe20000000008 */
[----:B------:R-:W0:Y:S07]  /*2870*/  LDS.64 R8, [UR4+0xb0] ;  /* 0x0000b004ff087984 */ /* 0x000e2e0008000a00 */
[----:B------:R-:W-:-:S08]  /*2880*/  DADD R2, R2, R10 ;  /* 0x0000000002027229 */ /* 0x000fd0000000000a */
[----:B-1----:R-:W-:-:S08]  /*2890*/  DADD R2, R2, R12 ;  /* 0x0000000002027229 */ /* 0x002fd0000000000c */
[----:B------:R-:W-:-:S08]  /*28a0*/  DADD R2, R2, R14 ;  /* 0x0000000002027229 */ /* 0x000fd0000000000e */
[----:B--2---:R-:W-:-:S08]  /*28b0*/  DADD R2, R2, R4 ;  /* 0x0000000002027229 */ /* 0x004fd00000000004 */
[----:B------:R-:W-:-:S08]  /*28c0*/  DADD R2, R2, R6 ;  /* 0x0000000002027229 */ /* 0x000fd00000000006 */
[----:B0-----:R-:W-:-:S11]  /*28d0*/  DADD R8, R2, R8 ;  /* 0x0000000002087229 */ /* 0x001fd60000000008 */
.L_x_166:
[----:B------:R-:W-:Y:S05]  /*28e0*/  BSYNC.RECONVERGENT B0 ;  /* 0x0000000000007941 */ /* 0x000fea0003800200 */
.L_x_151:
[----:B------:R-:W-:Y:S05]  /*28f0*/  @P0 EXIT ;  /* 0x000000000000094d */ /* 0x000fea0003800000 */
[----:B------:R-:W0:Y:S01]  /*2900*/  LDCU.64 UR4, c[0x0][0x398] ;  /* 0x00007300ff0477ac */ /* 0x000e220008000a00 */
[----:B--2---:R-:W2:Y:S01]  /*2910*/  LDC.64 R2, c[0x0][0x388] ;  /* 0x0000e200ff027b82 */ /* 0x004ea20000000a00 */
[----:B0-----:R-:W-:-:S07]  /*2920*/  DADD R8, R8, UR4 ;  /* 0x0000000408087e29 */ /* 0x001fce0008000000 */
[----:B--2---:R-:W-:Y:S01]  /*2930*/  STG.E.64 desc[UR6][R2.64], R8 ;  /* 0x0000000802007986 */ /* 0x004fe2000c101b06 */
[----:B------:R-:W-:Y:S05]  /*2940*/  EXIT ;  /* 0x000000000000794d */ /* 0x000fea0003800000 */
.L_x_180:
        /* <DEDUP_REMOVED lines=11> */
.L_x_896:


//--------------------- .text._ZN3cub18CUB_300001_SM_10006detail8for_each13static_kernelINS2_12policy_hub_t12policy_500_tElNS2_12op_wrapper_tIl9dirichletN6thrust24THRUST_300001_SM_1000_NS12zip_iteratorIN4cuda3std3__45tupleIJNS9_6detail15normal_iteratorINS9_10device_ptrIdEEEESJ_SJ_SJ_SJ_SJ_EEEEEEEEEvT0_T1_ --------------------------
	.section	.text._ZN3cub18CUB_300001_SM_10006detail8for_each13static_kernelINS2_12policy_hub_t12policy_500_tElNS2_12op_wrapper_tIl9dirichletN6thrust24THRUST_300001_SM_1000_NS12zip_iteratorIN4cuda3std3__45tupleIJNS9_6detail15normal_iteratorINS9_10device_ptrIdEEEESJ_SJ_SJ_SJ_SJ_EEEEEEEEEvT0_T1_,"ax",@progbits
	.align	128
        .global         _ZN3cub18CUB_300001_SM_10006detail8for_each13static_kernelINS2_12policy_hub_t12policy_500_tElNS2_12op_wrapper_tIl9dirichletN6thrust24THRUST_300001_SM_1000_NS12zip_iteratorIN4cuda3std3__45tupleIJNS9_6detail15normal_iteratorINS9_10device_ptrIdEEEESJ_SJ_SJ_SJ_SJ_EEEEEEEEEvT0_T1_
        .type           _ZN3cub18CUB_300001_SM_10006detail8for_each13static_kernelINS2_12policy_hub_t12policy_500_tElNS2_12op_wrapper_tIl9dirichletN6thrust24THRUST_300001_SM_1000_NS12zip_iteratorIN4cuda3std3__45tupleIJNS9_6detail15normal_iteratorINS9_10device_ptrIdEEEESJ_SJ_SJ_SJ_SJ_EEEEEEEEEvT0_T1_,@function
        .size           _ZN3cub18CUB_300001_SM_10006detail8for_each13static_kernelINS2_12policy_hub_t12policy_500_tElNS2_12op_wrapper_tIl9dirichletN6thrust24THRUST_300001_SM_1000_NS12zip_iteratorIN4cuda3std3__45tupleIJNS9_6detail15normal_iteratorINS9_10device_ptrIdEEEESJ_SJ_SJ_SJ_SJ_EEEEEEEEEvT0_T1_,(.L_x_866 - _ZN3cub18CUB_300001_SM_10006detail8for_each13static_kernelINS2_12policy_hub_t12policy_500_tElNS2_12op_wrapper_tIl9dirichletN6thrust24THRUST_300001_SM_1000_NS12zip_iteratorIN4cuda3std3__45tupleIJNS9_6detail15normal_iteratorINS9_10device_ptrIdEEEESJ_SJ_SJ_SJ_SJ_EEEEEEEEEvT0_T1_)
        .other          _ZN3cub18CUB_300001_SM_10006detail8for_each13static_kernelINS2_12policy_hub_t12policy_500_tElNS2_12op_wrapper_tIl9dirichletN6thrust24THRUST_300001_SM_1000_NS12zip_iteratorIN4cuda3std3__45tupleIJNS9_6detail15normal_iteratorINS9_10device_ptrIdEEEESJ_SJ_SJ_SJ_SJ_EEEEEEEEEvT0_T1_,@"STO_CUDA_ENTRY STV_DEFAULT"
_ZN3cub18CUB_300001_SM_10006detail8for_each13static_kernelINS2_12policy_hub_t12policy_500_tElNS2_12op_wrapper_tIl9dirichletN6thrust24THRUST_300001_SM_1000_NS12zip_iteratorIN4cuda3std3__45tupleIJNS9_6detail15normal_iteratorINS9_10device_ptrIdEEEESJ_SJ_SJ_SJ_SJ_EEEEEEEEEvT0_T1_:
.text._ZN3cub18CUB_300001_SM_10006detail8for_each13static_kernelINS2_12policy_hub_t12policy_500_tElNS2_12op_wrapper_tIl9dirichletN6thrust24THRUST_300001_SM_1000_NS12zip_iteratorIN4cuda3std3__45tupleIJNS9_6detail15normal_iteratorINS9_10device_ptrIdEEEESJ_SJ_SJ_SJ_SJ_EEEEEEEEEvT0_T1_:
[----:B------:R-:W-:Y:S08]  /*0000*/  LDC R1, c[0x0][0x37c] ;  /* 0x0000df00ff017b82 */ /* 0x000ff00000000800 */
[----:B------:R-:W0:Y:S01]  /*0010*/  S2UR UR4, SR_CTAID.X ;  /* 0x00000000000479c3 */ /* 0x000e220000002500 */
[----:B------:R-:W1:Y:S01]  /*0020*/  LDCU.64 UR6, c[0x0][0x380] ;  /* 0x00007000ff0677ac */ /* 0x000e620008000a00 */
[----:B------:R-:W2:Y:S01]  /*0030*/  LDCU.64 UR8, c[0x0][0x358] ;  /* 0x00006b00ff0877ac */ /* 0x000ea20008000a00 */
[----:B0-----:R-:W-:-:S04]  /*0040*/  UIMAD.WIDE.U32 UR4, UR4, 0x200, URZ ;  /* 0x00000200040478a5 */ /* 0x001fc8000f8e00ff */
[----:B-1----:R-:W-:-:S04]  /*0050*/  UIADD3 UR6, UP0, UPT, -UR4, UR6, URZ ;  /* 0x0000000604067290 */ /* 0x002fc8000ff1e1ff */
[----:B------:R-:W-:Y:S02]  /*0060*/  UIADD3.X UR7, UPT, UPT, ~UR5, UR7, URZ, UP0, !UPT ;  /* 0x0000000705077290 */ /* 0x000fe400087fe5ff */
[----:B------:R-:W-:-:S04]  /*0070*/  UISETP.GE.U32.AND UP0, UPT, UR6, 0x200, UPT ;  /* 0x000002000600788c */ /* 0x000fc8000bf06070 */
[----:B------:R-:W-:-:S09]  /*0080*/  UISETP.GE.AND.EX UP0, UPT, UR7, URZ, UPT, UP0 ;  /* 0x000000ff0700728c */ /* 0x000fd2000bf06300 */
[----:B--2---:R-:W-:Y:S05]  /*0090*/  BRA.U !UP0, `(.L_x_181) ;  /* 0x0000000908c87547 */ /* 0x004fea000b800000 */
[----:B------:R-:W0:Y:S01]  /*00a0*/  S2R R0, SR_TID.X ;  /* 0x0000000000007919 */ /* 0x000e220000002100 */
[----:B------:R-:W1:Y:S01]  /*00b0*/  LDCU.64 UR6, c[0x0][0x388] ;  /* 0x00007100ff0677ac */ /* 0x000e620008000a00 */
[----:B------:R-:W2:Y:S01]  /*00c0*/  LDCU.128 UR12, c[0x0][0x390] ;  /* 0x00007200ff0c77ac */ /* 0x000ea20008000c00 */
[----:B------:R-:W3:Y:S01]  /*00d0*/  LDCU.64 UR10, c[0x0][0x3b0] ;  /* 0x00007600ff0a77ac */ /* 0x000ee20008000a00 */
[----:B0-----:R-:W-:-:S05]  /*00e0*/  IADD3 R0, P0, PT, R0, UR4, RZ ;  /* 0x0000000400007c10 */ /* 0x001fca000ff1e0ff */
[----:B------:R-:W-:Y:S02]  /*00f0*/  IMAD.X R3, RZ, RZ, UR5, P0 ;  /* 0x00000005ff037e24 */ /* 0x000fe400080e06ff */
[----:B------:R-:W-:-:S03]  /*0100*/  IMAD.SHL.U32 R12, R0, 0x8, RZ ;  /* 0x00000008000c7824 */ /* 0x000fc600078e00ff */
[----:B------:R-:W-:Y:S02]  /*0110*/  SHF.L.U64.HI R0, R0, 0x3, R3 ;  /* 0x0000000300007819 */ /* 0x000fe40000010203 */
[C---:B-1----:R-:W-:Y:S02]  /*0120*/  IADD3 R22, P0, PT, R12.reuse, UR6, RZ ;  /* 0x000000060c167c10 */ /* 0x042fe4000ff1e0ff */
[----:B--2---:R-:W-:Y:S02]  /*0130*/  IADD3 R20, P1, PT, R12, UR12, RZ ;  /* 0x0000000c0c147c10 */ /* 0x004fe4000ff3e0ff */
[C---:B------:R-:W-:Y:S01]  /*0140*/  IADD3.X R23, PT, PT, R0.reuse, UR7, RZ, P0, !PT ;  /* 0x0000000700177c10 */ /* 0x040fe200087fe4ff */
[----:B------:R-:W0:Y:S01]  /*0150*/  LDCU.128 UR4, c[0x0][0x3a0] ;  /* 0x00007400ff0477ac */ /* 0x000e220008000c00 */
[----:B------:R-:W-:Y:S02]  /*0160*/  IADD3.X R21, PT, PT, R0, UR13, RZ, P1, !PT ;  /* 0x0000000d00157c10 */ /* 0x000fe40008ffe4ff */
[----:B------:R-:W-:Y:S01]  /*0170*/  IADD3 R18, P0, PT, R12, UR14, RZ ;  /* 0x0000000e0c127c10 */ /* 0x000fe2000ff1e0ff */
[----:B------:R-:W2:Y:S04]  /*0180*/  LDG.E.64 R4, desc[UR8][R22.64] ;  /* 0x0000000816047981 */ /* 0x000ea8000c1e1b00 */
[----:B------:R-:W4:Y:S01]  /*0190*/  LDG.E.64 R2, desc[UR8][R20.64] ;  /* 0x0000000814027981 */ /* 0x000f22000c1e1b00 */
[----:B------:R-:W-:-:S05]  /*01a0*/  IADD3.X R19, PT, PT, R0, UR15, RZ, P0, !PT ;  /* 0x0000000f00137c10 */ /* 0x000fca00087fe4ff */
[----:B------:R-:W5:Y:S01]  /*01b0*/  LDG.E.64 R10, desc[UR8][R18.64] ;  /* 0x00000008120a7981 */ /* 0x000f62000c1e1b00 */
[----:B------:R-:W-:Y:S01]  /*01c0*/  BSSY.RECONVERGENT B1, `(.L_x_182) ;  /* 0x000001b000017945 */ /* 0x000fe20003800200 */
[C---:B0-----:R-:W-:Y:S02]  /*01d0*/  IADD3 R16, P1, PT, R12.reuse, UR4, RZ ;  /* 0x000000040c107c10 */ /* 0x041fe4000ff3e0ff */
[C---:B------:R-:W-:Y:S02]  /*01e0*/  IADD3 R14, P2, PT, R12.reuse, UR6, RZ ;  /* 0x000000060c0e7c10 */ /* 0x040fe4000ff5e0ff */
[----:B---3--:R-:W-:Y:S02]  /*01f0*/  IADD3 R12, P3, PT, R12, UR10, RZ ;  /* 0x0000000a0c0c7c10 */ /* 0x008fe4000ff7e0ff */
[C---:B------:R-:W-:Y:S02]  /*0200*/  IADD3.X R17, PT, PT, R0.reuse, UR5, RZ, P1, !PT ;  /* 0x0000000500117c10 */ /* 0x040fe40008ffe4ff */
[----:B------:R-:W-:-:S02]  /*0210*/  IADD3.X R15, PT, PT, R0, UR7, RZ, P2, !PT ;  /* 0x00000007000f7c10 */ /* 0x000fc400097fe4ff */
[----:B------:R-:W-:Y:S02]  /*0220*/  IADD3.X R13, PT, PT, R0, UR11, RZ, P3, !PT ;  /* 0x0000000b000d7c10 */ /* 0x000fe40009ffe4ff */
[----:B--2---:R-:W-:Y:S01]  /*0230*/  FSETP.GEU.AND P4, PT, |R5|, 6.5827683646048100446e-37, PT ;  /* 0x036000000500780b */ /* 0x004fe20003f8e200 */
[----:B----4-:R-:W-:-:S08]  /*0240*/  DADD R2, R4, R2 ;  /* 0x0000000004027229 */ /* 0x010fd00000000002 */
[----:B-----5:R-:W-:Y:S01]  /*0250*/  DADD R10, R2, R10 ;  /* 0x00000000020a7229 */ /* 0x020fe2000000000a */
[----:B------:R-:W-:-:S05]  /*0260*/  IMAD.MOV.U32 R2, RZ, RZ, 0x1 ;  /* 0x00000001ff027424 */ /* 0x000fca00078e00ff */
[----:B------:R-:W0:Y:S02]  /*0270*/  MUFU.RCP64H R3, R11 ;  /* 0x0000000b00037308 */ /* 0x000e240000001800 */
[----:B0-----:R-:W-:-:S08]  /*0280*/  DFMA R6, -R10, R2, 1 ;  /* 0x3ff000000a06742b */ /* 0x001fd00000000102 */
[----:B------:R-:W-:-:S08]  /*0290*/  DFMA R6, R6, R6, R6 ;  /* 0x000000060606722b */ /* 0x000fd00000000006 */
[----:B------:R-:W-:-:S08]  /*02a0*/  DFMA R6, R2, R6, R2 ;  /* 0x000000060206722b */ /* 0x000fd00000000002 */
[----:B------:R-:W-:-:S08]  /*02b0*/  DFMA R2, -R10, R6, 1 ;  /* 0x3ff000000a02742b */ /* 0x000fd00000000106 */
[----:B------:R-:W-:-:S08]  /*02c0*/  DFMA R2, R6, R2, R6 ;  /* 0x000000020602722b */ /* 0x000fd00000000006 */
[----:B------:R-:W-:-:S08]  /*02d0*/  DMUL R6, R4, R2 ;  /* 0x0000000204067228 */ /* 0x000fd00000000000 */
[----:B------:R-:W-:-:S08]  /*02e0*/  DFMA R8, -R10, R6, R4 ;  /* 0x000000060a08722b */ /* 0x000fd00000000104 */
[----:B------:R-:W-:-:S10]  /*02f0*/  DFMA R2, R2, R8, R6 ;  /* 0x000000080202722b */ /* 0x000fd40000000006 */
[----:B------:R-:W-:-:S05]  /*0300*/  FFMA R6, RZ, R11, R3 ;  /* 0x0000000bff067223 */ /* 0x000fca0000000003 */
[----:B------:R-:W-:-:S13]  /*0310*/  FSETP.GT.AND P0, PT, |R6|, 1.469367938527859385e-39, PT ;  /* 0x001000000600780b */ /* 0x000fda0003f04200 */
[----:B------:R-:W-:Y:S05]  /*0320*/  @P0 BRA P4, `(.L_x_183) ;  /* 0x0000000000100947 */ /* 0x000fea0002000000 */
[----:B------:R-:W-:Y:S01]  /*0330*/  IMAD.MOV.U32 R2, RZ, RZ, R4 ;  /* 0x000000ffff027224 */ /* 0x000fe200078e0004 */
[----:B------:R-:W-:Y:S01]  /*0340*/  MOV R0, 0x370 ;  /* 0x0000037000007802 */ /* 0x000fe20000000f00 */
[----:B------:R-:W-:-:S07]  /*0350*/  IMAD.MOV.U32 R3, RZ, RZ, R5 ;  /* 0x000000ffff037224 */ /* 0x000fce00078e0005 */
[----:B------:R-:W-:Y:S05]  /*0360*/  CALL.REL.NOINC `($__internal_0_$__cuda_sm20_div_rn_f64_full) ;  /* 0x00000014005c7944 */ /* 0x000fea0003c00000 */
.L_x_183:
[----:B------:R-:W-:Y:S05]  /*0370*/  BSYNC.RECONVERGENT B1 ;  /* 0x0000000000017941 */ /* 0x000fea0003800200 */
.L_x_182:
[----:B------:R0:W-:Y:S04]  /*0380*/  STG.E.64 desc[UR8][R16.64], R2 ;  /* 0x0000000210007986 */ /* 0x0001e8000c101b08 */
[----:B------:R-:W2:Y:S04]  /*0390*/  LDG.E.64 R4, desc[UR8][R20.64] ;  /* 0x0000000814047981 */ /* 0x000ea8000c1e1b00 */
[----:B------:R-:W3:Y:S04]  /*03a0*/  LDG.E.64 R6, desc[UR8][R22.64] ;  /* 0x0000000816067981 */ /* 0x000ee8000c1e1b00 */
[----:B------:R-:W4:Y:S01]  /*03b0*/  LDG.E.64 R10, desc[UR8][R18.64] ;  /* 0x00000008120a7981 */ /* 0x000f22000c1e1b00 */
[----:B------:R-:W-:Y:S01]  /*03c0*/  BSSY.RECONVERGENT B1, `(.L_x_184) ;  /* 0x0000015000017945 */ /* 0x000fe20003800200 */
[----:B--2---:R-:W-:Y:S01]  /*03d0*/  FSETP.GEU.AND P1, PT, |R5|, 6.5827683646048100446e-37, PT ;  /* 0x036000000500780b */ /* 0x004fe20003f2e200 */
[----:B---3--:R-:W-:-:S08]  /*03e0*/  DADD R6, R4, R6 ;  /* 0x0000000004067229 */ /* 0x008fd00000000006 */
[----:B----4-:R-:W-:Y:S01]  /*03f0*/  DADD R10, R6, R10 ;  /* 0x00000000060a7229 */ /* 0x010fe2000000000a */
[----:B------:R-:W-:-:S05]  /*0400*/  IMAD.MOV.U32 R6, RZ, RZ, 0x1 ;  /* 0x00000001ff067424 */ /* 0x000fca00078e00ff */
[----:B------:R-:W1:Y:S02]  /*0410*/  MUFU.RCP64H R7, R11 ;  /* 0x0000000b00077308 */ /* 0x000e640000001800 */
[----:B-1----:R-:W-:-:S08]  /*0420*/  DFMA R8, -R10, R6, 1 ;  /* 0x3ff000000a08742b */ /* 0x002fd00000000106 */
[----:B------:R-:W-:-:S08]  /*0430*/  DFMA R8, R8, R8, R8 ;  /* 0x000000080808722b */ /* 0x000fd00000000008 */
[----:B------:R-:W-:-:S08]  /*0440*/  DFMA R8, R6, R8, R6 ;  /* 0x000000080608722b */ /* 0x000fd00000000006 */
[----:B0-----:R-:W-:-:S08]  /*0450*/  DFMA R2, -R10, R8, 1 ;  /* 0x3ff000000a02742b */ /* 0x001fd00000000108 */
        /* <DEDUP_REMOVED lines=11> */
.L_x_185:
[----:B------:R-:W-:Y:S05]  /*0510*/  BSYNC.RECONVERGENT B1 ;  /* 0x0000000000017941 */ /* 0x000fea0003800200 */
.L_x_184:
[----:B------:R0:W-:Y:S04]  /*0520*/  STG.E.64 desc[UR8][R14.64], R2 ;  /* 0x000000020e007986 */ /* 0x0001e8000c101b08 */
[----:B------:R-:W2:Y:S04]  /*0530*/  LDG.E.64 R6, desc[UR8][R22.64] ;  /* 0x0000000816067981 */ /* 0x000ea8000c1e1b00 */
[----:B------:R-:W2:Y:S04]  /*0540*/  LDG.E.64 R8, desc[UR8][R20.64] ;  /* 0x0000000814087981 */ /* 0x000ea8000c1e1b00 */
[----:B------:R-:W3:Y:S01]  /*0550*/  LDG.E.64 R4, desc[UR8][R18.64] ;  /* 0x0000000812047981 */ /* 0x000ee2000c1e1b00 */
[----:B------:R-:W-:Y:S01]  /*0560*/  BSSY.RECONVERGENT B1, `(.L_x_186) ;  /* 0x0000015000017945 */ /* 0x000fe20003800200 */
[----:B--2---:R-:W-:Y:S01]  /*0570*/  DADD R6, R6, R8 ;  /* 0x0000000006067229 */ /* 0x004fe20000000008 */
[----:B---3--:R-:W-:-:S07]  /*0580*/  FSETP.GEU.AND P1, PT, |R5|, 6.5827683646048100446e-37, PT ;  /* 0x036000000500780b */ /* 0x008fce0003f2e200 */
[----:B------:R-:W-:Y:S01]  /*0590*/  DADD R10, R4, R6 ;  /* 0x00000000040a7229 */ /* 0x000fe20000000006 */
        /* <DEDUP_REMOVED lines=17> */
.L_x_187:
[----:B------:R-:W-:Y:S05]  /*06b0*/  BSYNC.RECONVERGENT B1 ;  /* 0x0000000000017941 */ /* 0x000fea0003800200 */
.L_x_186:
        /* <DEDUP_REMOVED lines=25> */
.L_x_189:
[----:B------:R-:W-:Y:S05]  /*0850*/  BSYNC.RECONVERGENT B1 ;  /* 0x0000000000017941 */ /* 0x000fea0003800200 */
.L_x_188:
        /* <DEDUP_REMOVED lines=25> */
.L_x_191:
[----:B------:R-:W-:Y:S05]  /*09f0*/  BSYNC.RECONVERGENT B1 ;  /* 0x0000000000017941 */ /* 0x000fea0003800200 */
.L_x_190:
        /* <DEDUP_REMOVED lines=25> */
.L_x_193:
[----:B------:R-:W-:Y:S05]  /*0b90*/  BSYNC.RECONVERGENT B1 ;  /* 0x0000000000017941 */ /* 0x000fea0003800200 */
.L_x_192:
[----:B------:R-:W-:Y:S01]  /*0ba0*/  STG.E.64 desc[UR8][R12.64+0x800], R2 ;  /* 0x000800020c007986 */ /* 0x000fe2000c101b08 */
[----:B------:R-:W-:Y:S05]  /*0bb0*/  EXIT ;  /* 0x000000000000794d */ /* 0x000fea0003800000 */
.L_x_181:
[----:B------:R-:W0:Y:S01]  /*0bc0*/  S2R R7, SR_TID.X ;  /* 0x0000000000077919 */ /* 0x000e220000002100 */
[----:B------:R-:W-:Y:S01]  /*0bd0*/  USHF.R.S32.HI UR7, URZ, 0x1f, UR6 ;  /* 0x0000001fff077899 */ /* 0x000fe20008011406 */
[----:B------:R-:W-:Y:S05]  /*0be0*/  BSSY.RECONVERGENT B1, `(.L_x_194) ;  /* 0x0000067000017945 */ /* 0x000fea0003800200 */
[----:B------:R-:W-:Y:S01]  /*0bf0*/  IMAD.U32 R0, RZ, RZ, UR7 ;  /* 0x00000007ff007e24 */ /* 0x000fe2000f8e00ff */
[----:B0-----:R-:W-:-:S04]  /*0c00*/  ISETP.LT.U32.AND P0, PT, R7, UR6, PT ;  /* 0x0000000607007c0c */ /* 0x001fc8000bf01070 */
[----:B------:R-:W-:-:S13]  /*0c10*/  ISETP.GT.AND.EX P0, PT, R0, RZ, PT, P0 ;  /* 0x000000ff0000720c */ /* 0x000fda0003f04300 */
[----:B------:R-:W-:Y:S05]  /*0c20*/  @!P0 BRA `(.L_x_195) ;  /* 0x0000000400888947 */ /* 0x000fea0003800000 */
[----:B------:R-:W0:Y:S01]  /*0c30*/  LDCU.64 UR10, c[0x0][0x388] ;  /* 0x00007100ff0a77ac */ /* 0x000e220008000a00 */
[----:B------:R-:W-:Y:S01]  /*0c40*/  IADD3 R0, P0, PT, R7, UR4, RZ ;  /* 0x0000000407007c10 */ /* 0x000fe2000ff1e0ff */
[----:B------:R-:W1:Y:S04]  /*0c50*/  LDCU.128 UR12, c[0x0][0x390] ;  /* 0x00007200ff0c77ac */ /* 0x000e680008000c00 */
[----:B------:R-:W-:Y:S02]  /*0c60*/  IMAD.X R3, RZ, RZ, UR5, P0 ;  /* 0x00000005ff037e24 */ /* 0x000fe400080e06ff */
[----:B------:R-:W-:-:S03]  /*0c70*/  IMAD.SHL.U32 R22, R0, 0x8, RZ ;  /* 0x0000000800167824 */ /* 0x000fc600078e00ff */
[----:B------:R-:W-:Y:S02]  /*0c80*/  SHF.L.U64.HI R0, R0, 0x3, R3 ;  /* 0x0000000300007819 */ /* 0x000fe40000010203 */
[C---:B0-----:R-:W-:Y:S02]  /*0c90*/  IADD3 R12, P0, PT, R22.reuse, UR10, RZ ;  /* 0x0000000a160c7c10 */ /* 0x041fe4000ff1e0ff */
[----:B-1----:R-:W-:Y:S02]  /*0ca0*/  IADD3 R14, P1, PT, R22, UR12, RZ ;  /* 0x0000000c160e7c10 */ /* 0x002fe4000ff3e0ff */
[C---:B------:R-:W-:Y:S01]  /*0cb0*/  IADD3.X R13, PT, PT, R0.reuse, UR11, RZ, P0, !PT ;  /* 0x0000000b000d7c10 */ /* 0x040fe200087fe4ff */
[----:B------:R-:W0:Y:S01]  /*0cc0*/  LDCU.64 UR10, c[0x0][0x3b0] ;  /* 0x00007600ff0a77ac */ /* 0x000e220008000a00 */
[----:B------:R-:W-:Y:S02]  /*0cd0*/  IADD3.X R15, PT, PT, R0, UR13, RZ, P1, !PT ;  /* 0x0000000d000f7c10 */ /* 0x000fe40008ffe4ff */
[----:B------:R-:W-:Y:S01]  /*0ce0*/  IADD3 R16, P0, PT, R22, UR14, RZ ;  /* 0x0000000e16107c10 */ /* 0x000fe2000ff1e0ff */
[----:B------:R-:W2:Y:S04]  /*0cf0*/  LDG.E.64 R4, desc[UR8][R12.64] ;  /* 0x000000080c047981 */ /* 0x000ea8000c1e1b00 */
[----:B------:R-:W3:Y:S01]  /*0d00*/  LDG.E.64 R2, desc[UR8][R14.64] ;  /* 0x000000080e027981 */ /* 0x000ee2000c1e1b00 */
[----:B------:R-:W-:Y:S01]  /*0d10*/  IADD3.X R17, PT, PT, R0, UR15, RZ, P0, !PT ;  /* 0x0000000f00117c10 */ /* 0x000fe200087fe4ff */
[----:B------:R-:W1:Y:S04]  /*0d20*/  LDCU.128 UR12, c[0x0][0x3a0] ;  /* 0x00007400ff0c77ac */ /* 0x000e680008000c00 */
[----:B------:R-:W4:Y:S01]  /*0d30*/  LDG.E.64 R10, desc[UR8][R16.64] ;  /* 0x00000008100a7981 */ /* 0x000f22000c1e1b00 */
[----:B------:R-:W-:Y:S01]  /*0d40*/  BSSY.RECONVERGENT B2, `(.L_x_196) ;  /* 0x000001b000027945 */ /* 0x000fe20003800200 */
[----:B-1----:R-:W-:-:S04]  /*0d50*/  IADD3 R20, P2, PT, R22, UR14, RZ ;  /* 0x0000000e16147c10 */ /* 0x002fc8000ff5e0ff */
[----:B------:R-:W-:Y:S02]  /*0d60*/  IADD3.X R21, PT, PT, R0, UR15, RZ, P2, !PT ;  /* 0x0000000f00157c10 */ /* 0x000fe400097fe4ff */
        /* <DEDUP_REMOVED lines=8> */
[----:B------:R-:W-:-:S08]  /*0df0*/  DFMA R2, -R10, R8, 1 ;  /* 0x3ff000000a02742b */ /* 0x000fd00000000108 */
[----:B------:R-:W-:-:S08]  /*0e00*/  DFMA R2, R8, R2, R8 ;  /* 0x000000020802722b */ /* 0x000fd00000000008 */
[----:B------:R-:W-:-:S08]  /*0e10*/  DMUL R8, R4, R2 ;  /* 0x0000000204087228 */ /* 0x000fd00000000000 */
[----:B------:R-:W-:-:S08]  /*0e20*/  DFMA R18, -R10, R8, R4 ;  /* 0x000000080a12722b */ /* 0x000fd00000000104 */
[----:B------:R-:W-:Y:S01]  /*0e30*/  DFMA R2, R2, R18, R8 ;  /* 0x000000120202722b */ /* 0x000fe20000000008 */
[C---:B------:R-:W-:Y:S02]  /*0e40*/  IADD3 R18, P1, PT, R22.reuse, UR12, RZ ;  /* 0x0000000c16127c10 */ /* 0x040fe4000ff3e0ff */
[----:B0-----:R-:W-:Y:S02]  /*0e50*/  IADD3 R22, P3, PT, R22, UR10, RZ ;  /* 0x0000000a16167c10 */ /* 0x001fe4000ff7e0ff */
[C---:B------:R-:W-:Y:S02]  /*0e60*/  IADD3.X R19, PT, PT, R0.reuse, UR13, RZ, P1, !PT ;  /* 0x0000000d00137c10 */ /* 0x040fe40008ffe4ff */
[----:B------:R-:W-:-:S03]  /*0e70*/  IADD3.X R23, PT, PT, R0, UR11, RZ, P3, !PT ;  /* 0x0000000b00177c10 */ /* 0x000fc60009ffe4ff */
[----:B------:R-:W-:-:S05]  /*0e80*/  FFMA R6, RZ, R11, R3 ;  /* 0x0000000bff067223 */ /* 0x000fca0000000003 */
[----:B------:R-:W-:-:S13]  /*0e90*/  FSETP.GT.AND P0, PT, |R6|, 1.469367938527859385e-39, PT ;  /* 0x001000000600780b */ /* 0x000fda0003f04200 */
[----:B------:R-:W-:Y:S05]  /*0ea0*/  @P0 BRA P4, `(.L_x_197) ;  /* 0x0000000000100947 */ /* 0x000fea0002000000 */
[----:B------:R-:W-:Y:S01]  /*0eb0*/  IMAD.MOV.U32 R2, RZ, RZ, R4 ;  /* 0x000000ffff027224 */ /* 0x000fe200078e0004 */
[----:B------:R-:W-:Y:S01]  /*0ec0*/  MOV R0, 0xef0 ;  /* 0x00000ef000007802 */ /* 0x000fe20000000f00 */
[----:B------:R-:W-:-:S07]  /*0ed0*/  IMAD.MOV.U32 R3, RZ, RZ, R5 ;  /* 0x000000ffff037224 */ /* 0x000fce00078e0005 */
[----:B------:R-:W-:Y:S05]  /*0ee0*/  CALL.REL.NOINC `($__internal_0_$__cuda_sm20_div_rn_f64_full) ;  /* 0x00000008007c7944 */ /* 0x000fea0003c00000 */
.L_x_197:
[----:B------:R-:W-:Y:S05]  /*0ef0*/  BSYNC.RECONVERGENT B2 ;  /* 0x0000000000027941 */ /* 0x000fea0003800200 */
.L_x_196:
        /* <DEDUP_REMOVED lines=25> */
.L_x_199:
[----:B------:R-:W-:Y:S05]  /*1090*/  BSYNC.RECONVERGENT B2 ;  /* 0x0000000000027941 */ /* 0x000fea0003800200 */
.L_x_198:
        /* <DEDUP_REMOVED lines=25> */
.L_x_201:
[----:B------:R-:W-:Y:S05]  /*1230*/  BSYNC.RECONVERGENT B2 ;  /* 0x0000000000027941 */ /* 0x000fea0003800200 */
.L_x_200:
[----:B------:R0:W-:Y:S02]  /*1240*/  STG.E.64 desc[UR8][R22.64], R2 ;  /* 0x0000000216007986 */ /* 0x0001e4000c101b08 */
.L_x_195:
[----:B------:R-:W-:Y:S05]  /*1250*/  BSYNC.RECONVERGENT B1 ;  /* 0x0000000000017941 */ /* 0x000fea0003800200 */
.L_x_194:
[----:B------:R-:W-:Y:S02]  /*1260*/  VIADD R0, R7, 0x100 ;  /* 0x0000010007007836 */ /* 0x000fe40000000000 */
[----:B0-----:R-:W-:-:S03]  /*1270*/  IMAD.U32 R2, RZ, RZ, UR7 ;  /* 0x00000007ff027e24 */ /* 0x001fc6000f8e00ff */
[----:B------:R-:W-:-:S04]  /*1280*/  ISETP.LT.U32.AND P0, PT, R0, UR6, PT ;  /* 0x0000000600007c0c */ /* 0x000fc8000bf01070 */
[----:B------:R-:W-:-:S13]  /*1290*/  ISETP.GT.AND.EX P0, PT, R2, RZ, PT, P0 ;  /* 0x000000ff0200720c */ /* 0x000fda0003f04300 */
[----:B------:R-:W-:Y:S05]  /*12a0*/  @!P0 EXIT ;  /* 0x000000000000894d */ /* 0x000fea0003800000 */
[----:B------:R-:W0:Y:S01]  /*12b0*/  LDCU.64 UR6, c[0x0][0x388] ;  /* 0x00007100ff0677ac */ /* 0x000e220008000a00 */
[----:B------:R-:W-:Y:S01]  /*12c0*/  IADD3 R0, P0, PT, R7, UR4, RZ ;  /* 0x0000000407007c10 */ /* 0x000fe2000ff1e0ff */
[----:B------:R-:W1:Y:S04]  /*12d0*/  LDCU.128 UR12, c[0x0][0x390] ;  /* 0x00007200ff0c77ac */ /* 0x000e680008000c00 */
[----:B------:R-:W-:Y:S02]  /*12e0*/  IMAD.X R3, RZ, RZ, UR5, P0 ;  /* 0x00000005ff037e24 */ /* 0x000fe400080e06ff */
[C---:B------:R-:W-:Y:S01]  /*12f0*/  IMAD.SHL.U32 R22, R0.reuse, 0x8, RZ ;  /* 0x0000000800167824 */ /* 0x040fe200078e00ff */
[----:B------:R-:W2:Y:S02]  /*1300*/  LDCU.64 UR10, c[0x0][0x3b0] ;  /* 0x00007600ff0a77ac */ /* 0x000ea40008000a00 */
[----:B------:R-:W-:-:S02]  /*1310*/  SHF.L.U64.HI R0, R0, 0x3, R3 ;  /* 0x0000000300007819 */ /* 0x000fc40000010203 */
[C---:B0-----:R-:W-:Y:S02]  /*1320*/  IADD3 R12, P0, PT, R22.reuse, UR6, RZ ;  /* 0x00000006160c7c10 */ /* 0x041fe4000ff1e0ff */
[----:B-1----:R-:W-:Y:S02]  /*1330*/  IADD3 R14, P1, PT, R22, UR12, RZ ;  /* 0x0000000c160e7c10 */ /* 0x002fe4000ff3e0ff */
[C---:B------:R-:W-:Y:S01]  /*1340*/  IADD3.X R13, PT, PT, R0.reuse, UR7, RZ, P0, !PT ;  /* 0x00000007000d7c10 */ /* 0x040fe200087fe4ff */
[----:B------:R-:W0:Y:S01]  /*1350*/  LDCU.128 UR4, c[0x0][0x3a0] ;  /* 0x00007400ff0477ac */ /* 0x000e220008000c00 */
[----:B------:R-:W-:Y:S02]  /*1360*/  IADD3.X R15, PT, PT, R0, UR13, RZ, P1, !PT ;  /* 0x0000000d000f7c10 */ /* 0x000fe40008ffe4ff */
[----:B------:R-:W-:Y:S01]  /*1370*/  IADD3 R16, P0, PT, R22, UR14, RZ ;  /* 0x0000000e16107c10 */ /* 0x000fe2000ff1e0ff */
[----:B------:R-:W3:Y:S04]  /*1380*/  LDG.E.64 R4, desc[UR8][R12.64+0x800] ;  /* 0x000800080c047981 */ /* 0x000ee8000c1e1b00 */
[----:B------:R-:W4:Y:S01]  /*1390*/  LDG.E.64 R2, desc[UR8][R14.64+0x800] ;  /* 0x000800080e027981 */ /* 0x000f22000c1e1b00 */
[----:B------:R-:W-:-:S05]  /*13a0*/  IADD3.X R17, PT, PT, R0, UR15, RZ, P0, !PT ;  /* 0x0000000f00117c10 */ /* 0x000fca00087fe4ff */
[----:B------:R-:W5:Y:S01]  /*13b0*/  LDG.E.64 R10, desc[UR8][R16.64+0x800] ;  /* 0x00080008100a7981 */ /* 0x000f62000c1e1b00 */
[----:B------:R-:W-:Y:S01]  /*13c0*/  BSSY.RECONVERGENT B1, `(.L_x_202) ;  /* 0x000001b000017945 */ /* 0x000fe20003800200 */
[C---:B0-----:R-:W-:Y:S02]  /*13d0*/  IADD3 R18, P1, PT, R22.reuse, UR4, RZ ;  /* 0x0000000416127c10 */ /* 0x041fe4000ff3e0ff */
[C---:B------:R-:W-:Y:S02]  /*13e0*/  IADD3 R20, P2, PT, R22.reuse, UR6, RZ ;  /* 0x0000000616147c10 */ /* 0x040fe4000ff5e0ff */
[----:B--2---:R-:W-:Y:S02]  /*13f0*/  IADD3 R22, P3, PT, R22, UR10, RZ ;  /* 0x0000000a16167c10 */ /* 0x004fe4000ff7e0ff */
[C---:B------:R-:W-:Y:S02]  /*1400*/  IADD3.X R19, PT, PT, R0.reuse, UR5, RZ, P1, !PT ;  /* 0x0000000500137c10 */ /* 0x040fe40008ffe4ff */
[----:B------:R-:W-:-:S02]  /*1410*/  IADD3.X R21, PT, PT, R0, UR7, RZ, P2, !PT ;  /* 0x0000000700157c10 */ /* 0x000fc400097fe4ff */
[----:B------:R-:W-:Y:S02]  /*1420*/  IADD3.X R23, PT, PT, R0, UR11, RZ, P3, !PT ;  /* 0x0000000b00177c10 */ /* 0x000fe40009ffe4ff */
[----:B---3--:R-:W-:Y:S01]  /*1430*/  FSETP.GEU.AND P4, PT, |R5|, 6.5827683646048100446e-37, PT ;  /* 0x036000000500780b */ /* 0x008fe20003f8e200 */
        /* <DEDUP_REMOVED lines=19> */
.L_x_203:
[----:B------:R-:W-:Y:S05]  /*1570*/  BSYNC.RECONVERGENT B1 ;  /* 0x0000000000017941 */ /* 0x000fea0003800200 */
.L_x_202:
        /* <DEDUP_REMOVED lines=25> */
.L_x_205:
[----:B------:R-:W-:Y:S05]  /*1710*/  BSYNC.RECONVERGENT B1 ;  /* 0x0000000000017941 */ /* 0x000fea0003800200 */
.L_x_204:
        /* <DEDUP_REMOVED lines=25> */
.L_x_207:
[----:B------:R-:W-:Y:S05]  /*18b0*/  BSYNC.RECONVERGENT B1 ;  /* 0x0000000000017941 */ /* 0x000fea0003800200 */
.L_x_206:
[----:B------:R-:W-:Y:S01]  /*18c0*/  STG.E.64 desc[UR8][R22.64+0x800], R2 ;  /* 0x0008000216007986 */ /* 0x000fe2000c101b08 */
[----:B------:R-:W-:Y:S05]  /*18d0*/  EXIT ;  /* 0x000000000000794d */ /* 0x000fea0003800000 */
        .weak           $__internal_0_$__cuda_sm20_div_rn_f64_full
        .type           $__internal_0_$__cuda_sm20_div_rn_f64_full,@function
        .size           $__internal_0_$__cuda_sm20_div_rn_f64_full,(.L_x_866 - $__internal_0_$__cuda_sm20_div_rn_f64_full)
$__internal_0_$__cuda_sm20_div_rn_f64_full:
[C---:B------:R-:W-:Y:S01]  /*18e0*/  FSETP.GEU.AND P0, PT, |R11|.reuse, 1.469367938527859385e-39, PT ;  /* 0x001000000b00780b */ /* 0x040fe20003f0e200 */
[----:B------:R-:W-:Y:S01]  /*18f0*/  IMAD.MOV.U32 R25, RZ, RZ, R3 ;  /* 0x000000ffff197224 */ /* 0x000fe200078e0003 */
[C---:B------:R-:W-:Y:S01]  /*1900*/  LOP3.LUT R8, R11.reuse, 0x800fffff, RZ, 0xc0, !PT ;  /* 0x800fffff0b087812 */ /* 0x040fe200078ec0ff */
[----:B------:R-:W-:Y:S01]  /*1910*/  IMAD.MOV.U32 R30, RZ, RZ, 0x1 ;  /* 0x00000001ff1e7424 */ /* 0x000fe200078e00ff */
[----:B------:R-:W-:Y:S01]  /*1920*/  LOP3.LUT R5, R11, 0x7ff00000, RZ, 0xc0, !PT ;  /* 0x7ff000000b057812 */ /* 0x000fe200078ec0ff */
[----:B------:R-:W-:Y:S01]  /*1930*/  IMAD.MOV.U32 R24, RZ, RZ, R2 ;  /* 0x000000ffff187224 */ /* 0x000fe200078e0002 */
[----:B------:R-:W-:Y:S01]  /*1940*/  LOP3.LUT R9, R8, 0x3ff00000, RZ, 0xfc, !PT ;  /* 0x3ff0000008097812 */ /* 0x000fe200078efcff */
[----:B------:R-:W-:Y:S01]  /*1950*/  IMAD.MOV.U32 R8, RZ, RZ, R10 ;  /* 0x000000ffff087224 */ /* 0x000fe200078e000a */
[C---:B------:R-:W-:Y:S01]  /*1960*/  FSETP.GEU.AND P2, PT, |R25|.reuse, 1.469367938527859385e-39, PT ;  /* 0x001000001900780b */ /* 0x040fe20003f4e200 */
[----:B------:R-:W-:Y:S01]  /*1970*/  BSSY.RECONVERGENT B0, `(.L_x_208) ;  /* 0x0000055000007945 */ /* 0x000fe20003800200 */
[----:B------:R-:W-:-:S03]  /*1980*/  LOP3.LUT R2, R25, 0x7ff00000, RZ, 0xc0, !PT ;  /* 0x7ff0000019027812 */ /* 0x000fc600078ec0ff */
[----:B------:R-:W-:Y:S01]  /*1990*/  @!P0 DMUL R8, R10, 8.98846567431157953865e+307 ;  /* 0x7fe000000a088828 */ /* 0x000fe20000000000 */
[----:B------:R-:W-:-:S05]  /*19a0*/  ISETP.GE.U32.AND P1, PT, R2, R5, PT ;  /* 0x000000050200720c */ /* 0x000fca0003f26070 */
[----:B------:R-:W0:Y:S02]  /*19b0*/  MUFU.RCP64H R31, R9 ;  /* 0x00000009001f7308 */ /* 0x000e240000001800 */
[----:B------:R-:W-:Y:S01]  /*19c0*/  @!P2 LOP3.LUT R3, R11, 0x7ff00000, RZ, 0xc0, !PT ;  /* 0x7ff000000b03a812 */ /* 0x000fe200078ec0ff */
[----:B------:R-:W-:Y:S01]  /*19d0*/  @!P2 IMAD.MOV.U32 R32, RZ, RZ, RZ ;  /* 0x000000ffff20a224 */ /* 0x000fe200078e00ff */
[----:B------:R-:W-:Y:S02]  /*19e0*/  @!P0 LOP3.LUT R5, R9, 0x7ff00000, RZ, 0xc0, !PT ;  /* 0x7ff0000009058812 */ /* 0x000fe400078ec0ff */
[----:B------:R-:W-:Y:S01]  /*19f0*/  @!P2 ISETP.GE.U32.AND P3, PT, R2, R3, PT ;  /* 0x000000030200a20c */ /* 0x000fe20003f66070 */
[----:B------:R-:W-:-:S05]  /*1a00*/  IMAD.MOV.U32 R3, RZ, RZ, 0x1ca00000 ;  /* 0x1ca00000ff037424 */ /* 0x000fca00078e00ff */
[C---:B------:R-:W-:Y:S02]  /*1a10*/  @!P2 SEL R4, R3.reuse, 0x63400000, !P3 ;  /* 0x634000000304a807 */ /* 0x040fe40005800000 */
[----:B------:R-:W-:Y:S02]  /*1a20*/  SEL R6, R3, 0x63400000, !P1 ;  /* 0x6340000003067807 */ /* 0x000fe40004800000 */
[----:B------:R-:W-:Y:S01]  /*1a30*/  @!P2 LOP3.LUT R4, R4, 0x80000000, R25, 0xf8, !PT ;  /* 0x800000000404a812 */ /* 0x000fe200078ef819 */
[----:B0-----:R-:W-:-:S03]  /*1a40*/  DFMA R26, R30, -R8, 1 ;  /* 0x3ff000001e1a742b */ /* 0x001fc60000000808 */
[----:B------:R-:W-:Y:S01]  /*1a50*/  @!P2 LOP3.LUT R33, R4, 0x100000, RZ, 0xfc, !PT ;  /* 0x001000000421a812 */ /* 0x000fe200078efcff */
[----:B------:R-:W-:-:S04]  /*1a60*/  IMAD.MOV.U32 R4, RZ, RZ, R2 ;  /* 0x000000ffff047224 */ /* 0x000fc800078e0002 */
[----:B------:R-:W-:-:S08]  /*1a70*/  DFMA R26, R26, R26, R26 ;  /* 0x0000001a1a1a722b */ /* 0x000fd0000000001a */
[----:B------:R-:W-:Y:S01]  /*1a80*/  DFMA R30, R30, R26, R30 ;  /* 0x0000001a1e1e722b */ /* 0x000fe2000000001e */
[----:B------:R-:W-:Y:S01]  /*1a90*/  LOP3.LUT R27, R6, 0x800fffff, R25, 0xf8, !PT ;  /* 0x800fffff061b7812 */ /* 0x000fe200078ef819 */
[----:B------:R-:W-:-:S06]  /*1aa0*/  IMAD.MOV.U32 R26, RZ, RZ, R24 ;  /* 0x000000ffff1a7224 */ /* 0x000fcc00078e0018 */
[----:B------:R-:W-:Y:S02]  /*1ab0*/  DFMA R28, R30, -R8, 1 ;  /* 0x3ff000001e1c742b */ /* 0x000fe40000000808 */
[----:B------:R-:W-:-:S06]  /*1ac0*/  @!P2 DFMA R26, R26, 2, -R32 ;  /* 0x400000001a1aa82b */ /* 0x000fcc0000000820 */
[----:B------:R-:W-:-:S04]  /*1ad0*/  DFMA R30, R30, R28, R30 ;  /* 0x0000001c1e1e722b */ /* 0x000fc8000000001e */
[----:B------:R-:W-:-:S04]  /*1ae0*/  @!P2 LOP3.LUT R4, R27, 0x7ff00000, RZ, 0xc0, !PT ;  /* 0x7ff000001b04a812 */ /* 0x000fc800078ec0ff */
[----:B------:R-:W-:Y:S01]  /*1af0*/  DMUL R28, R30, R26 ;  /* 0x0000001a1e1c7228 */ /* 0x000fe20000000000 */
[----:B------:R-:W-:-:S05]  /*1b00*/  VIADD R6, R4, 0xffffffff ;  /* 0xffffffff04067836 */ /* 0x000fca0000000000 */
[----:B------:R-:W-:Y:S01]  /*1b10*/  ISETP.GT.U32.AND P0, PT, R6, 0x7feffffe, PT ;  /* 0x7feffffe0600780c */ /* 0x000fe20003f04070 */
[----:B------:R-:W-:Y:S01]  /*1b20*/  VIADD R6, R5, 0xffffffff ;  /* 0xffffffff05067836 */ /* 0x000fe20000000000 */
[----:B------:R-:W-:-:S04]  /*1b30*/  DFMA R32, R28, -R8, R26 ;  /* 0x800000081c20722b */ /* 0x000fc8000000001a */
[----:B------:R-:W-:-:S04]  /*1b40*/  ISETP.GT.U32.OR P0, PT, R6, 0x7feffffe, P0 ;  /* 0x7feffffe0600780c */ /* 0x000fc80000704470 */
[----:B------:R-:W-:-:S09]  /*1b50*/  DFMA R28, R30, R32, R28 ;  /* 0x000000201e1c722b */ /* 0x000fd2000000001c */
[----:B------:R-:W-:Y:S05]  /*1b60*/  @P0 BRA `(.L_x_209) ;  /* 0x0000000000740947 */ /* 0x000fea0003800000 */
[----:B------:R-:W-:-:S04]  /*1b70*/  LOP3.LUT R5, R11, 0x7ff00000, RZ, 0xc0, !PT ;  /* 0x7ff000000b057812 */ /* 0x000fc800078ec0ff */
[CC--:B------:R-:W-:Y:S02]  /*1b80*/  VIADDMNMX R4, R2.reuse, -R5.reuse, 0xb9600000, !PT ;  /* 0xb960000002047446 */ /* 0x0c0fe40007800905 */
[----:B------:R-:W-:Y:S02]  /*1b90*/  ISETP.GE.U32.AND P0, PT, R2, R5, PT ;  /* 0x000000050200720c */ /* 0x000fe40003f06070 */
[----:B------:R-:W-:Y:S02]  /*1ba0*/  VIMNMX R4, PT, PT, R4, 0x46a00000, PT ;  /* 0x46a0000004047848 */ /* 0x000fe40003fe0100 */
[----:B------:R-:W-:-:S05]  /*1bb0*/  SEL R3, R3, 0x63400000, !P0 ;  /* 0x6340000003037807 */ /* 0x000fca0004000000 */
[----:B------:R-:W-:Y:S02]  /*1bc0*/  IMAD.IADD R3, R4, 0x1, -R3 ;  /* 0x0000000104037824 */ /* 0x000fe400078e0a03 */
[----:B------:R-:W-:Y:S02]  /*1bd0*/  IMAD.MOV.U32 R4, RZ, RZ, RZ ;  /* 0x000000ffff047224 */ /* 0x000fe400078e00ff */
[----:B------:R-:W-:-:S06]  /*1be0*/  VIADD R5, R3, 0x7fe00000 ;  /* 0x7fe0000003057836 */ /* 0x000fcc0000000000 */
[----:B------:R-:W-:-:S10]  /*1bf0*/  DMUL R30, R28, R4 ;  /* 0x000000041c1e7228 */ /* 0x000fd40000000000 */
[----:B------:R-:W-:-:S13]  /*1c00*/  FSETP.GTU.AND P0, PT, |R31|, 1.469367938527859385e-39, PT ;  /* 0x001000001f00780b */ /* 0x000fda0003f0c200 */
[----:B------:R-:W-:Y:S05]  /*1c10*/  @P0 BRA `(.L_x_210) ;  /* 0x0000000000a80947 */ /* 0x000fea0003800000 */
[----:B------:R-:W-:-:S06]  /*1c20*/  DFMA R8, R28, -R8, R26 ;  /* 0x800000081c08722b */ /* 0x000fcc000000001a */
[----:B------:R-:W-:-:S04]  /*1c30*/  IMAD.MOV.U32 R8, RZ, RZ, RZ ;  /* 0x000000ffff087224 */ /* 0x000fc800078e00ff */
[C---:B------:R-:W-:Y:S02]  /*1c40*/  FSETP.NEU.AND P0, PT, R9.reuse, RZ, PT ;  /* 0x000000ff0900720b */ /* 0x040fe40003f0d000 */
[----:B------:R-:W-:-:S04]  /*1c50*/  LOP3.LUT R10, R9, 0x80000000, R11, 0x48, !PT ;  /* 0x80000000090a7812 */ /* 0x000fc800078e480b */
[----:B------:R-:W-:-:S07]  /*1c60*/  LOP3.LUT R9, R10, R5, RZ, 0xfc, !PT ;  /* 0x000000050a097212 */ /* 0x000fce00078efcff */
[----:B------:R-:W-:Y:S05]  /*1c70*/  @!P0 BRA `(.L_x_210) ;  /* 0x0000000000908947 */ /* 0x000fea0003800000 */
[----:B------:R-:W-:Y:S01]  /*1c80*/  IMAD.MOV R5, RZ, RZ, -R3 ;  /* 0x000000ffff057224 */ /* 0x000fe200078e0a03 */
[----:B------:R-:W-:Y:S01]  /*1c90*/  IADD3 R3, PT, PT, -R3, -0x43300000, RZ ;  /* 0xbcd0000003037810 */ /* 0x000fe20007ffe1ff */
[----:B------:R-:W-:-:S06]  /*1ca0*/  IMAD.MOV.U32 R4, RZ, RZ, RZ ;  /* 0x000000ffff047224 */ /* 0x000fcc00078e00ff */
[----:B------:R-:W-:Y:S02]  /*1cb0*/  DFMA R4, R30, -R4, R28 ;  /* 0x800000041e04722b */ /* 0x000fe4000000001c */
[----:B------:R-:W-:-:S08]  /*1cc0*/  DMUL.RP R28, R28, R8 ;  /* 0x000000081c1c7228 */ /* 0x000fd00000008000 */
[----:B------:R-:W-:Y:S02]  /*1cd0*/  FSETP.NEU.AND P0, PT, |R5|, R3, PT ;  /* 0x000000030500720b */ /* 0x000fe40003f0d200 */
[----:B------:R-:W-:Y:S02]  /*1ce0*/  LOP3.LUT R10, R29, R10, RZ, 0x3c, !PT ;  /* 0x0000000a1d0a7212 */ /* 0x000fe400078e3cff */
[----:B------:R-:W-:Y:S02]  /*1cf0*/  FSEL R2, R28, R30, !P0 ;  /* 0x0000001e1c027208 */ /* 0x000fe40004000000 */
[----:B------:R-:W-:-:S03]  /*1d00*/  FSEL R3, R10, R31, !P0 ;  /* 0x0000001f0a037208 */ /* 0x000fc60004000000 */
[----:B------:R-:W-:Y:S02]  /*1d10*/  IMAD.MOV.U32 R30, RZ, RZ, R2 ;  /* 0x000000ffff1e7224 */ /* 0x000fe400078e0002 */
[----:B------:R-:W-:Y:S01]  /*1d20*/  IMAD.MOV.U32 R31, RZ, RZ, R3 ;  /* 0x000000ffff1f7224 */ /* 0x000fe200078e0003 */
[----:B------:R-:W-:Y:S06]  /*1d30*/  BRA `(.L_x_210) ;  /* 0x0000000000607947 */ /* 0x000fec0003800000 */
.L_x_209:
[----:B------:R-:W-:-:S14]  /*1d40*/  DSETP.NAN.AND P0, PT, R24, R24, PT ;  /* 0x000000181800722a */ /* 0x000fdc0003f08000 */
[----:B------:R-:W-:Y:S05]  /*1d50*/  @P0 BRA `(.L_x_211) ;  /* 0x00000000004c0947 */ /* 0x000fea0003800000 */
[----:B------:R-:W-:-:S14]  /*1d60*/  DSETP.NAN.AND P0, PT, R10, R10, PT ;  /* 0x0000000a0a00722a */ /* 0x000fdc0003f08000 */
[----:B------:R-:W-:Y:S05]  /*1d70*/  @P0 BRA `(.L_x_212) ;  /* 0x0000000000340947 */ /* 0x000fea0003800000 */
[----:B------:R-:W-:Y:S01]  /*1d80*/  ISETP.NE.AND P0, PT, R4, R5, PT ;  /* 0x000000050400720c */ /* 0x000fe20003f05270 */
[----:B------:R-:W-:Y:S02]  /*1d90*/  IMAD.MOV.U32 R30, RZ, RZ, 0x0 ;  /* 0x00000000ff1e7424 */ /* 0x000fe400078e00ff */
[----:B------:R-:W-:-:S10]  /*1da0*/  IMAD.MOV.U32 R31, RZ, RZ, -0x80000 ;  /* 0xfff80000ff1f7424 */ /* 0x000fd400078e00ff */
[----:B------:R-:W-:Y:S05]  /*1db0*/  @!P0 BRA `(.L_x_210) ;  /* 0x0000000000408947 */ /* 0x000fea0003800000 */
[----:B------:R-:W-:Y:S02]  /*1dc0*/  ISETP.NE.AND P0, PT, R4, 0x7ff00000, PT ;  /* 0x7ff000000400780c */ /* 0x000fe40003f05270 */
[----:B------:R-:W-:Y:S02]  /*1dd0*/  LOP3.LUT R11, R25, 0x80000000, R11, 0x48, !PT ;  /* 0x80000000190b7812 */ /* 0x000fe400078e480b */
[----:B------:R-:W-:-:S13]  /*1de0*/  ISETP.EQ.OR P0, PT, R5, RZ, !P0 ;  /* 0x000000ff0500720c */ /* 0x000fda0004702670 */
[----:B------:R-:W-:Y:S01]  /*1df0*/  @P0 LOP3.LUT R2, R11, 0x7ff00000, RZ, 0xfc, !PT ;  /* 0x7ff000000b020812 */ /* 0x000fe200078efcff */
[----:B------:R-:W-:Y:S02]  /*1e00*/  @!P0 IMAD.MOV.U32 R30, RZ, RZ, RZ ;  /* 0x000000ffff1e8224 */ /* 0x000fe400078e00ff */
[----:B------:R-:W-:Y:S02]  /*1e10*/  @!P0 IMAD.MOV.U32 R31, RZ, RZ, R11 ;  /* 0x000000ffff1f8224 */ /* 0x000fe400078e000b */
[----:B------:R-:W-:Y:S02]  /*1e20*/  @P0 IMAD.MOV.U32 R30, RZ, RZ, RZ ;  /* 0x000000ffff1e0224 */ /* 0x000fe400078e00ff */
[----:B------:R-:W-:Y:S01]  /*1e30*/  @P0 IMAD.MOV.U32 R31, RZ, RZ, R2 ;  /* 0x000000ffff1f0224 */ /* 0x000fe200078e0002 */
[----:B------:R-:W-:Y:S06]  /*1e40*/  BRA `(.L_x_210) ;  /* 0x00000000001c7947 */ /* 0x000fec0003800000 */
.L_x_212:
[----:B------:R-:W-:Y:S01]  /*1e50*/  LOP3.LUT R3, R11, 0x80000, RZ, 0xfc, !PT ;  /* 0x000800000b037812 */ /* 0x000fe200078efcff */
[----:B------:R-:W-:-:S04]  /*1e60*/  IMAD.MOV.U32 R30, RZ, RZ, R10 ;  /* 0x000000ffff1e7224 */ /* 0x000fc800078e000a */
[----:B------:R-:W-:Y:S01]  /*1e70*/  IMAD.MOV.U32 R31, RZ, RZ, R3 ;  /* 0x000000ffff1f7224 */ /* 0x000fe200078e0003 */
[----:B------:R-:W-:Y:S06]  /*1e80*/  BRA `(.L_x_210) ;  /* 0x00000000000c7947 */ /* 0x000fec0003800000 */
.L_x_211:
[----:B------:R-:W-:Y:S01]  /*1e90*/  LOP3.LUT R3, R25, 0x80000, RZ, 0xfc, !PT ;  /* 0x0008000019037812 */ /* 0x000fe200078efcff */
[----:B------:R-:W-:-:S04]  /*1ea0*/  IMAD.MOV.U32 R30, RZ, RZ, R24 ;  /* 0x000000ffff1e7224 */ /* 0x000fc800078e0018 */
[----:B------:R-:W-:-:S07]  /*1eb0*/  IMAD.MOV.U32 R31, RZ, RZ, R3 ;  /* 0x000000ffff1f7224 */ /* 0x000fce00078e0003 */
.L_x_210:
[----:B------:R-:W-:Y:S05]  /*1ec0*/  BSYNC.RECONVERGENT B0 ;  /* 0x0000000000007941 */ /* 0x000fea0003800200 */
.L_x_208:
[----:B------:R-:W-:Y:S02]  /*1ed0*/  IMAD.MOV.U32 R4, RZ, RZ, R0 ;  /* 0x000000ffff047224 */ /* 0x000fe400078e0000 */
[----:B------:R-:W-:Y:S02]  /*1ee0*/  IMAD.MOV.U32 R5, RZ, RZ, 0x0 ;  /* 0x00000000ff057424 */ /* 0x000fe400078e00ff */
[----:B------:R-:W-:Y:S02]  /*1ef0*/  IMAD.MOV.U32 R2, RZ, RZ, R30 ;  /* 0x000000ffff027224 */ /* 0x000fe400078e001e */
[----:B------:R-:W-:Y:S01]  /*1f00*/  IMAD.MOV.U32 R3, RZ, RZ, R31 ;  /* 0x000000ffff037224 */ /* 0x000fe200078e001f */
[----:B------:R-:W-:Y:S06]  /*1f10*/  RET.REL.NODEC R4 `(_ZN3cub18CUB_300001_SM_10006detail8for_each13static_kernelINS2_12policy_hub_t12policy_500_tElNS2_12op_wrapper_tIl9dirichletN6thrust24THRUST_300001_SM_1000_NS12zip_iteratorIN4cuda3std3__45tupleIJNS9_6detail15normal_iteratorINS9_10device_ptrIdEEEESJ_SJ_SJ_SJ_SJ_EEEEEEEEEvT0_T1_) ;  /* 0xffffffe004387950 */ /* 0x000fec0003c3ffff */
.L_x_213:
        /* <DEDUP_REMOVED lines=14> */
.L_x_866:


//--------------------- .text._ZN3cub18CUB_300001_SM_10006detail8for_each13static_kernelINS2_12policy_hub_t12policy_500_tElNS2_12op_wrapper_tIl6alpresN6thrust24THRUST_300001_SM_1000_NS12zip_iteratorIN4cuda3std3__45tupleIJNS9_6detail15normal_iteratorINS9_10device_ptrIdEEEESJ_SJ_SJ_SJ_SJ_SJ_SJ_EEEEEEEEEvT0_T1_ --------------------------
	.section	.text._ZN3cub18CUB_300001_SM_10006detail8for_each13static_kernelINS2_12policy_hub_t12policy_500_tElNS2_12op_wrapper_tIl6alpresN6thrust24THRUST_300001_SM_1000_NS12zip_iteratorIN4cuda3std3__45tupleIJNS9_6detail15normal_iteratorINS9_10device_ptrIdEEEESJ_SJ_SJ_SJ_SJ_SJ_SJ_EEEEEEEEEvT0_T1_,"ax",@progbits
	.align	128
        .global         _ZN3cub18CUB_300001_SM_10006detail8for_each13static_kernelINS2_12policy_hub_t12policy_500_tElNS2_12op_wrapper_tIl6alpresN6thrust24THRUST_300001_SM_1000_NS12zip_iteratorIN4cuda3std3__45tupleIJNS9_6detail15normal_iteratorINS9_10device_ptrIdEEEESJ_SJ_SJ_SJ_SJ_SJ_SJ_EEEEEEEEEvT0_T1_
        .type           _ZN3cub18CUB_300001_SM_10006detail8for_each13static_kernelINS2_12policy_hub_t12policy_500_tElNS2_12op_wrapper_tIl6alpresN6thrust24THRUST_300001_SM_1000_NS12zip_iteratorIN4cuda3std3__45tupleIJNS9_6detail15normal_iteratorINS9_10device_ptrIdEEEESJ_SJ_SJ_SJ_SJ_SJ_SJ_EEEEEEEEEvT0_T1_,@function
        .size           _ZN3cub18CUB_300001_SM_10006detail8for_each13static_kernelINS2_12policy_hub_t12policy_500_tElNS2_12op_wrapper_tIl6alpresN6thrust24THRUST_300001_SM_1000_NS12zip_iteratorIN4cuda3std3__45tupleIJNS9_6detail15normal_iteratorINS9_10device_ptrIdEEEESJ_SJ_SJ_SJ_SJ_SJ_SJ_EEEEEEEEEvT0_T1_,(.L_x_868 - _ZN3cub18CUB_300001_SM_10006detail8for_each13static_kernelINS2_12policy_hub_t12policy_500_tElNS2_12op_wrapper_tIl6alpresN6thrust24THRUST_300001_SM_1000_NS12zip_iteratorIN4cuda3std3__45tupleIJNS9_6detail15normal_iteratorINS9_10device_ptrIdEEEESJ_SJ_SJ_SJ_SJ_SJ_SJ_EEEEEEEEEvT0_T1_)
        .other          _ZN3cub18CUB_300001_SM_10006detail8for_each13static_kernelINS2_12policy_hub_t12policy_500_tElNS2_12op_wrapper_tIl6alpresN6thrust24THRUST_300001_SM_1000_NS12zip_iteratorIN4cuda3std3__45tupleIJNS9_6detail15normal_iteratorINS9_10device_ptrIdEEEESJ_SJ_SJ_SJ_SJ_SJ_SJ_EEEEEEEEEvT0_T1_,@"STO_CUDA_ENTRY STV_DEFAULT"
_ZN3cub18CUB_300001_SM_10006detail8for_each13static_kernelINS2_12policy_hub_t12policy_500_tElNS2_12op_wrapper_tIl6alpresN6thrust24THRUST_300001_SM_1000_NS12zip_iteratorIN4cuda3std3__45tupleIJNS9_6detail15normal_iteratorINS9_10device_ptrIdEEEESJ_SJ_SJ_SJ_SJ_SJ_SJ_EEEEEEEEEvT0_T1_:
.text._ZN3cub18CUB_300001_SM_10006detail8for_each13static_kernelINS2_12policy_hub_t12policy_500_tElNS2_12op_wrapper_tIl6alpresN6thrust24THRUST_300001_SM_1000_NS12zip_iteratorIN4cuda3std3__45tupleIJNS9_6detail15normal_iteratorINS9_10device_ptrIdEEEESJ_SJ_SJ_SJ_SJ_SJ_SJ_EEEEEEEEEvT0_T1_:
        /* <DEDUP_REMOVED lines=11> */
[----:B------:R-:W1:Y:S01]  /*00b0*/  LDCU.128 UR12, c[0x0][0x3a0] ;  /* 0x00007400ff0c77ac */ /* 0x000e620008000c00 */
[----:B------:R-:W2:Y:S01]  /*00c0*/  LDCU.128 UR16, c[0x0][0x3b0] ;  /* 0x00007600ff1077ac */ /* 0x000ea20008000c00 */
[----:B------:R-:W3:Y:S01]  /*00d0*/  LDCU.64 UR10, c[0x0][0x3c0] ;  /* 0x00007800ff0a77ac */ /* 0x000ee20008000a00 */
[----:B0-----:R-:W-:-:S05]  /*00e0*/  IADD3 R0, P0, PT, R0, UR4, RZ ;  /* 0x0000000400007c10 */ /* 0x001fca000ff1e0ff */
[----:B------:R-:W-:Y:S01]  /*00f0*/  IMAD.X R3, RZ, RZ, UR5, P0 ;  /* 0x00000005ff037e24 */ /* 0x000fe200080e06ff */
[----:B------:R-:W0:Y:S01]  /*0100*/  LDCU.64 UR4, c[0x0][0x388] ;  /* 0x00007100ff0477ac */ /* 0x000e220008000a00 */
[----:B------:R-:W-:-:S03]  /*0110*/  IMAD.SHL.U32 R4, R0, 0x8, RZ ;  /* 0x0000000800047824 */ /* 0x000fc600078e00ff */
[----:B------:R-:W-:Y:S02]  /*0120*/  SHF.L.U64.HI R2, R0, 0x3, R3 ;  /* 0x0000000300027819 */ /* 0x000fe40000010203 */
[----:B-1----:R-:W-:-:S04]  /*0130*/  IADD3 R16, P0, PT, R4, UR12, RZ ;  /* 0x0000000c04107c10 */ /* 0x002fc8000ff1e0ff */
[----:B------:R-:W-:-:S05]  /*0140*/  IADD3.X R17, PT, PT, R2, UR13, RZ, P0, !PT ;  /* 0x0000000d02117c10 */ /* 0x000fca00087fe4ff */
[----:B------:R-:W4:Y:S01]  /*0150*/  LDG.E.64 R22, desc[UR8][R16.64] ;  /* 0x0000000810167981 */ /* 0x000f22000c1e1b00 */
[----:B0-----:R-:W-:-:S04]  /*0160*/  IADD3 R46, P0, PT, R4, UR4, RZ ;  /* 0x00000004042e7c10 */ /* 0x001fc8000ff1e0ff */
[----:B------:R-:W-:Y:S01]  /*0170*/  IADD3.X R47, PT, PT, R2, UR5, RZ, P0, !PT ;  /* 0x00000005022f7c10 */ /* 0x000fe200087fe4ff */
[----:B------:R-:W0:Y:S04]  /*0180*/  LDCU.128 UR4, c[0x0][0x390] ;  /* 0x00007200ff0477ac */ /* 0x000e280008000c00 */
[----:B------:R-:W5:Y:S01]  /*0190*/  LDG.E.64 R24, desc[UR8][R46.64] ;  /* 0x000000082e187981 */ /* 0x000f62000c1e1b00 */
[C---:B------:R-:W-:Y:S01]  /*01a0*/  IADD3 R10, P5, PT, R4.reuse, UR14, RZ ;  /* 0x0000000e040a7c10 */ /* 0x040fe2000ffbe0ff */
[----:B------:R-:W-:Y:S01]  /*01b0*/  BSSY.RECONVERGENT B0, `(.L_x_215) ;  /* 0x000002c000007945 */ /* 0x000fe20003800200 */
[----:B--2---:R-:W-:Y:S02]  /*01c0*/  IADD3 R8, P4, PT, R4, UR16, RZ ;  /* 0x0000001004087c10 */ /* 0x004fe4000ff9e0ff */
[----:B------:R-:W-:-:S02]  /*01d0*/  IADD3.X R11, PT, PT, R2, UR15, RZ, P5, !PT ;  /* 0x0000000f020b7c10 */ /* 0x000fc4000affe4ff */
[----:B------:R-:W-:Y:S02]  /*01e0*/  IADD3.X R9, PT, PT, R2, UR17, RZ, P4, !PT ;  /* 0x0000001102097c10 */ /* 0x000fe4000a7fe4ff */
[C---:B0-----:R-:W-:Y:S02]  /*01f0*/  IADD3 R14, P2, PT, R4.reuse, UR4, RZ ;  /* 0x00000004040e7c10 */ /* 0x041fe4000ff5e0ff */
[----:B------:R-:W-:Y:S02]  /*0200*/  IADD3 R12, P3, PT, R4, UR6, RZ ;  /* 0x00000006040c7c10 */ /* 0x000fe4000ff7e0ff */
[C---:B------:R-:W-:Y:S02]  /*0210*/  IADD3.X R15, PT, PT, R2.reuse, UR5, RZ, P2, !PT ;  /* 0x00000005020f7c10 */ /* 0x040fe400097fe4ff */
[----:B------:R-:W-:Y:S02]  /*0220*/  IADD3.X R13, PT, PT, R2, UR7, RZ, P3, !PT ;  /* 0x00000007020d7c10 */ /* 0x000fe40009ffe4ff */
[----:B----4-:R-:W-:-:S04]  /*0230*/  SHF.R.U32.HI R0, RZ, 0x14, R23 ;  /* 0x00000014ff007819 */ /* 0x010fc80000011617 */
[----:B------:R-:W-:-:S05]  /*0240*/  LOP3.LUT R0, R0, 0x7ff, RZ, 0xc0, !PT ;  /* 0x000007ff00007812 */ /* 0x000fca00078ec0ff */
[----:B------:R-:W-:Y:S01]  /*0250*/  VIADD R3, R0, 0xfffffc0c ;  /* 0xfffffc0c00037836 */ /* 0x000fe20000000000 */
[----:B-----5:R-:W-:-:S04]  /*0260*/  DSETP.NEU.AND P1, PT, R24, RZ, PT ;  /* 0x000000ff1800722a */ /* 0x020fc80003f2d000 */
[CC--:B------:R-:W-:Y:S02]  /*0270*/  SHF.L.U32 R0, R22.reuse, R3.reuse, RZ ;  /* 0x0000000316007219 */ /* 0x0c0fe400000006ff */
[----:B------:R-:W-:Y:S02]  /*0280*/  SHF.L.U64.HI R3, R22, R3, R23 ;  /* 0x0000000316037219 */ /* 0x000fe40000010217 */
[----:B------:R-:W-:Y:S02]  /*0290*/  ISETP.NE.U32.AND P0, PT, R0, RZ, PT ;  /* 0x000000ff0000720c */ /* 0x000fe40003f05070 */
[----:B------:R-:W-:Y:S02]  /*02a0*/  ISETP.GE.OR P3, PT, R23, RZ, P1 ;  /* 0x000000ff1700720c */ /* 0x000fe40000f66670 */
[----:B------:R-:W-:-:S04]  /*02b0*/  ISETP.NE.AND.EX P0, PT, R3, -0x80000000, PT, P0 ;  /* 0x800000000300780c */ /* 0x000fc80003f05300 */
[----:B------:R-:W-:-:S09]  /*02c0*/  PLOP3.LUT P2, PT, P0, PT, PT, 0x8, 0x80 ;  /* 0x000000000080781c */ /* 0x000fd2000074e170 */
[----:B------:R-:W-:Y:S01]  /*02d0*/  @!P1 DSETP.NEU.AND P2, PT, |R22|, 0.5, !P0 ;  /* 0x3fe000001600942a */ /* 0x000fe2000474d200 */
[C---:B------:R-:W-:Y:S02]  /*02e0*/  IADD3 R6, P0, PT, R4.reuse, UR18, RZ ;  /* 0x0000001204067c10 */ /* 0x040fe4000ff1e0ff */
[----:B---3--:R-:W-:Y:S02]  /*02f0*/  IADD3 R4, P5, PT, R4, UR10, RZ ;  /* 0x0000000a04047c10 */ /* 0x008fe4000ffbe0ff */
[C---:B------:R-:W-:Y:S02]  /*0300*/  IADD3.X R7, PT, PT, R2.reuse, UR19, RZ, P0, !PT ;  /* 0x0000001302077c10 */ /* 0x040fe400087fe4ff */
[----:B------:R-:W-:Y:S02]  /*0310*/  @!P1 SEL R3, R25, RZ, P2 ;  /* 0x000000ff19039207 */ /* 0x000fe40001000000 */
[----:B------:R-:W-:Y:S01]  /*0320*/  IADD3.X R5, PT, PT, R2, UR11, RZ, P5, !PT ;  /* 0x0000000b02057c10 */ /* 0x000fe2000affe4ff */
[----:B------:R-:W-:Y:S01]  /*0330*/  @!P1 IMAD.MOV.U32 R2, RZ, RZ, RZ ;  /* 0x000000ffff029224 */ /* 0x000fe200078e00ff */
[----:B------:R-:W-:Y:S01]  /*0340*/  @!P3 LOP3.LUT R3, R3, 0x7ff00000, RZ, 0xfc, !PT ;  /* 0x7ff000000303b812 */ /* 0x000fe200078efcff */
[----:B------:R-:W-:Y:S06]  /*0350*/  @!P1 BRA `(.L_x_216) ;  /* 0x0000000000449947 */ /* 0x000fec0003800000 */
[----:B------:R-:W-:Y:S01]  /*0360*/  DADD R38, -RZ, |R24| ;  /* 0x00000000ff267229 */ /* 0x000fe20000000518 */
[----:B------:R-:W-:Y:S01]  /*0370*/  BSSY.RECONVERGENT B1, `(.L_x_217) ;  /* 0x0000005000017945 */ /* 0x000fe20003800200 */
[----:B------:R-:W-:Y:S01]  /*0380*/  IMAD.MOV.U32 R2, RZ, RZ, R22 ;  /* 0x000000ffff027224 */ /* 0x000fe200078e0016 */
[----:B------:R-:W-:Y:S01]  /*0390*/  MOV R0, 0x3c0 ;  /* 0x000003c000007802 */ /* 0x000fe20000000f00 */
[----:B------:R-:W-:-:S07]  /*03a0*/  IMAD.MOV.U32 R3, RZ, RZ, R23 ;  /* 0x000000ffff037224 */ /* 0x000fce00078e0017 */
[----:B------:R-:W-:Y:S05]  /*03b0*/  CALL.REL.NOINC `($_ZN3cub18CUB_300001_SM_10006detail8for_each13static_kernelINS2_12policy_hub_t12policy_500_tElNS2_12op_wrapper_tIl6alpresN6thrust24THRUST_300001_SM_1000_NS12zip_iteratorIN4cuda3std3__45tupleIJNS9_6detail15normal_iteratorINS9_10device_ptrIdEEEESJ_SJ_SJ_SJ_SJ_SJ_SJ_EEEEEEEEEvT0_T1_$__internal_accurate_pow) ;  /* 0x0000005800f87944 */ /* 0x000fea0003c00000 */
[----:B------:R-:W-:Y:S05]  /*03c0*/  BSYNC.RECONVERGENT B1 ;  /* 0x0000000000017941 */ /* 0x000fea0003800200 */
.L_x_217:
[----:B------:R-:W0:Y:S01]  /*03d0*/  FRND.F64.TRUNC R18, R22 ;  /* 0x0000001600127313 */ /* 0x000e22000030d800 */
[----:B------:R-:W-:Y:S01]  /*03e0*/  DADD R20, -RZ, -R2 ;  /* 0x00000000ff147229 */ /* 0x000fe20000000902 */
[----:B------:R-:W-:-:S09]  /*03f0*/  ISETP.GE.AND P1, PT, R25, RZ, PT ;  /* 0x000000ff1900720c */ /* 0x000fd20003f26270 */
[-C--:B------:R-:W-:Y:S02]  /*0400*/  FSEL R27, R20, R2.reuse, P2 ;  /* 0x00000002141b7208 */ /* 0x080fe40001000000 */
[-C--:B------:R-:W-:Y:S01]  /*0410*/  FSEL R20, R21, R3.reuse, P2 ;  /* 0x0000000315147208 */ /* 0x080fe20001000000 */
[----:B0-----:R-:W-:Y:S01]  /*0420*/  DSETP.NEU.AND P0, PT, R22, R18, PT ;  /* 0x000000121600722a */ /* 0x001fe20003f0d000 */
[----:B------:R-:W-:Y:S02]  /*0430*/  FSEL R2, R27, R2, !P1 ;  /* 0x000000021b027208 */ /* 0x000fe40004800000 */
[----:B------:R-:W-:-:S03]  /*0440*/  FSEL R3, R20, R3, !P1 ;  /* 0x0000000314037208 */ /* 0x000fc60004800000 */
[----:B------:R-:W-:Y:S02]  /*0450*/  @!P1 FSEL R2, R2, RZ, !P0 ;  /* 0x000000ff02029208 */ /* 0x000fe40004000000 */
[----:B------:R-:W-:-:S07]  /*0460*/  @!P1 FSEL R3, R3, -QNAN , !P0 ;  /* 0xfff8000003039808 */ /* 0x000fce0004000000 */
.L_x_216:
[----:B------:R-:W-:Y:S05]  /*0470*/  BSYNC.RECONVERGENT B0 ;  /* 0x0000000000007941 */ /* 0x000fea0003800200 */
.L_x_215:
[----:B------:R-:W-:Y:S01]  /*0480*/  DADD R18, R24, R22 ;  /* 0x0000000018127229 */ /* 0x000fe20000000016 */
[----:B------:R-:W-:Y:S09]  /*0490*/  BSSY.RECONVERGENT B0, `(.L_x_218) ;  /* 0x000001d000007945 */ /* 0x000ff20003800200 */
[----:B------:R-:W-:-:S04]  /*04a0*/  LOP3.LUT R18, R19, 0x7ff00000, RZ, 0xc0, !PT ;  /* 0x7ff0000013127812 */ /* 0x000fc800078ec0ff */
[----:B------:R-:W-:-:S13]  /*04b0*/  ISETP.NE.AND P0, PT, R18, 0x7ff00000, PT ;  /* 0x7ff000001200780c */ /* 0x000fda0003f05270 */
[----:B------:R-:W-:Y:S05]  /*04c0*/  @P0 BRA `(.L_x_219) ;  /* 0x0000000000640947 */ /* 0x000fea0003800000 */
[----:B------:R-:W-:-:S06]  /*04d0*/  DSETP.NAN.AND P0, PT, R22, R22, PT ;  /* 0x000000161600722a */ /* 0x000fcc0003f08000 */
[----:B------:R-:W-:-:S14]  /*04e0*/  DSETP.NUM.AND P0, PT, R24, R24, !P0 ;  /* 0x000000181800722a */ /* 0x000fdc0004707000 */
[----:B------:R-:W-:Y:S01]  /*04f0*/  @!P0 DADD R2, R24, R22 ;  /* 0x0000000018028229 */ /* 0x000fe20000000016 */
[----:B------:R-:W-:Y:S10]  /*0500*/  @!P0 BRA `(.L_x_219) ;  /* 0x0000000000548947 */ /* 0x000ff40003800000 */
[----:B------:R-:W-:-:S14]  /*0510*/  DSETP.NEU.AND P0, PT, |R22|, +INF , PT ;  /* 0x7ff000001600742a */ /* 0x000fdc0003f0d200 */
[----:B------:R-:W-:Y:S05]  /*0520*/  @P0 BRA `(.L_x_220) ;  /* 0x0000000000200947 */ /* 0x000fea0003800000 */
[----:B------:R-:W-:Y:S01]  /*0530*/  ISETP.GE.AND P1, PT, R23, RZ, PT ;  /* 0x000000ff1700720c */ /* 0x000fe20003f26270 */
[----:B------:R-:W-:-:S06]  /*0540*/  DSETP.GT.AND P0, PT, |R24|, 1, PT ;  /* 0x3ff000001800742a */ /* 0x000fcc0003f04200 */
[----:B------:R-:W-:Y:S01]  /*0550*/  SEL R2, RZ, 0x7ff00000, !P0 ;  /* 0x7ff00000ff027807 */ /* 0x000fe20004000000 */
[----:B------:R-:W-:-:S05]  /*0560*/  DSETP.NEU.AND P0, PT, R24, -1, PT ;  /* 0xbff000001800742a */ /* 0x000fca0003f0d000 */
[----:B------:R-:W-:-:S04]  /*0570*/  @!P1 LOP3.LUT R2, R2, 0x7ff00000, RZ, 0x3c, !PT ;  /* 0x7ff0000002029812 */ /* 0x000fc800078e3cff */
[----:B------:R-:W-:Y:S01]  /*0580*/  SEL R3, R2, 0x3ff00000, P0 ;  /* 0x3ff0000002037807 */ /* 0x000fe20000000000 */
[----:B------:R-:W-:Y:S01]  /*0590*/  IMAD.MOV.U32 R2, RZ, RZ, RZ ;  /* 0x000000ffff027224 */ /* 0x000fe200078e00ff */
[----:B------:R-:W-:Y:S06]  /*05a0*/  BRA `(.L_x_219) ;  /* 0x00000000002c7947 */ /* 0x000fec0003800000 */
.L_x_220:
[----:B------:R-:W-:-:S14]  /*05b0*/  DSETP.NEU.AND P0, PT, |R24|, +INF , PT ;  /* 0x7ff000001800742a */ /* 0x000fdc0003f0d200 */
[----:B------:R-:W-:Y:S05]  /*05c0*/  @P0 BRA `(.L_x_219) ;  /* 0x0000000000240947 */ /* 0x000fea0003800000 */
[C---:B------:R-:W-:Y:S01]  /*05d0*/  ISETP.GE.AND P0, PT, R23.reuse, RZ, PT ;  /* 0x000000ff1700720c */ /* 0x040fe20003f06270 */
[----:B------:R-:W-:Y:S01]  /*05e0*/  IMAD.MOV.U32 R2, RZ, RZ, RZ ;  /* 0x000000ffff027224 */ /* 0x000fe200078e00ff */
[----:B------:R-:W-:Y:S02]  /*05f0*/  LOP3.LUT R0, R23, 0x7fffffff, RZ, 0xc0, !PT ;  /* 0x7fffffff17007812 */ /* 0x000fe400078ec0ff */
[----:B------:R-:W-:Y:S02]  /*0600*/  SEL R3, RZ, 0x7ff00000, !P0 ;  /* 0x7ff00000ff037807 */ /* 0x000fe40004000000 */
[----:B------:R-:W-:Y:S02]  /*0610*/  ISETP.GE.AND P1, PT, R25, RZ, PT ;  /* 0x000000ff1900720c */ /* 0x000fe40003f26270 */
[----:B------:R-:W-:Y:S01]  /*0620*/  ISETP.NE.AND P0, PT, R0, 0x3fe00000, PT ;  /* 0x3fe000000000780c */ /* 0x000fe20003f05270 */
[----:B------:R-:W-:-:S05]  /*0630*/  VIADD R0, R3, 0x80000000 ;  /* 0x8000000003007836 */ /* 0x000fca0000000000 */
[----:B------:R-:W-:-:S05]  /*0640*/  SEL R0, R0, R3, P0 ;  /* 0x0000000300007207 */ /* 0x000fca0000000000 */
[----:B------:R-:W-:-:S07]  /*0650*/  @!P1 SEL R3, R0, R3, P2 ;  /* 0x0000000300039207 */ /* 0x000fce0001000000 */
.L_x_219:
[----:B------:R-:W-:Y:S05]  /*0660*/  BSYNC.RECONVERGENT B0 ;  /* 0x0000000000007941 */ /* 0x000fea0003800200 */
.L_x_218:
[----:B------:R-:W2:Y:S04]  /*0670*/  LDG.E.64 R18, desc[UR8][R10.64] ;  /* 0x000000080a127981 */ /* 0x000ea8000c1e1b00 */
[----:B------:R-:W3:Y:S01]  /*0680*/  LDG.E.64 R20, desc[UR8][R14.64] ;  /* 0x000000080e147981 */ /* 0x000ee2000c1e1b00 */
[----:B------:R-:W-:Y:S01]  /*0690*/  DSETP.NEU.AND P1, PT, R22, RZ, PT ;  /* 0x000000ff1600722a */ /* 0x000fe20003f2d000 */
[----:B------:R-:W-:Y:S05]  /*06a0*/  BSSY.RECONVERGENT B0, `(.L_x_221) ;  /* 0x0000027000007945 */ /* 0x000fea0003800200 */
[----:B------:R-:W-:-:S02]  /*06b0*/  FSEL R22, R2, RZ, P1 ;  /* 0x000000ff02167208 */ /* 0x000fc40000800000 */
[----:B------:R-:W-:Y:S02]  /*06c0*/  FSEL R2, R3, 1.875, P1 ;  /* 0x3ff0000003027808 */ /* 0x000fe40000800000 */
[----:B--2---:R-:W-:-:S04]  /*06d0*/  SHF.R.U32.HI R0, RZ, 0x14, R19 ;  /* 0x00000014ff007819 */ /* 0x004fc80000011613 */
[----:B------:R-:W-:Y:S01]  /*06e0*/  LOP3.LUT R0, R0, 0x7ff, RZ, 0xc0, !PT ;  /* 0x000007ff00007812 */ /* 0x000fe200078ec0ff */
[----:B---3--:R-:W-:-:S04]  /*06f0*/  DSETP.NEU.AND P3, PT, R20, RZ, PT ;  /* 0x000000ff1400722a */ /* 0x008fc80003f6d000 */
[----:B------:R-:W-:Y:S02]  /*0700*/  VIADD R27, R0, 0xfffffc0c ;  /* 0xfffffc0c001b7836 */ /* 0x000fe40000000000 */
[----:B------:R-:W-:-:S03]  /*0710*/  ISETP.GE.OR P4, PT, R19, RZ, P3 ;  /* 0x000000ff1300720c */ /* 0x000fc60001f86670 */
[CC--:B------:R-:W-:Y:S02]  /*0720*/  SHF.L.U32 R0, R18.reuse, R27.reuse, RZ ;  /* 0x0000001b12007219 */ /* 0x0c0fe400000006ff */
[----:B------:R-:W-:Y:S02]  /*0730*/  SHF.L.U64.HI R27, R18, R27, R19 ;  /* 0x0000001b121b7219 */ /* 0x000fe40000010213 */
[----:B------:R-:W-:-:S04]  /*0740*/  ISETP.NE.U32.AND P0, PT, R0, RZ, PT ;  /* 0x000000ff0000720c */ /* 0x000fc80003f05070 */
[----:B------:R-:W-:-:S04]  /*0750*/  ISETP.NE.AND.EX P0, PT, R27, -0x80000000, PT, P0 ;  /* 0x800000001b00780c */ /* 0x000fc80003f05300 */
[----:B------:R-:W-:-:S09]  /*0760*/  PLOP3.LUT P2, PT, P0, PT, PT, 0x8, 0x80 ;  /* 0x000000000080781c */ /* 0x000fd2000074e170 */
[----:B------:R-:W-:Y:S02]  /*0770*/  @!P3 DSETP.NEU.AND P2, PT, |R18|, 0.5, !P0 ;  /* 0x3fe000001200b42a */ /* 0x000fe4000474d200 */
[----:B------:R-:W-:-:S04]  /*0780*/  DSETP.NEU.AND P0, PT, R24, 1, PT ;  /* 0x3ff000001800742a */ /* 0x000fc80003f0d000 */
[----:B------:R-:W-:Y:S02]  /*0790*/  @!P3 SEL R0, R21, RZ, P2 ;  /* 0x000000ff1500b207 */ /* 0x000fe40001000000 */
[----:B------:R-:W-:Y:S01]  /*07a0*/  FSEL R23, R2, 1.875, P0 ;  /* 0x3ff0000002177808 */ /* 0x000fe20000000000 */
[----:B------:R-:W-:Y:S01]  /*07b0*/  @!P3 IMAD.MOV.U32 R2, RZ, RZ, RZ ;  /* 0x000000ffff02b224 */ /* 0x000fe200078e00ff */
[----:B------:R-:W-:Y:S02]  /*07c0*/  @!P4 LOP3.LUT R0, R0, 0x7ff00000, RZ, 0xfc, !PT ;  /* 0x7ff000000000c812 */ /* 0x000fe400078efcff */
[----:B------:R-:W-:-:S03]  /*07d0*/  FSEL R22, R22, RZ, P0 ;  /* 0x000000ff16167208 */ /* 0x000fc60000000000 */
[----:B------:R-:W-:Y:S01]  /*07e0*/  @!P3 IMAD.MOV.U32 R3, RZ, RZ, R0 ;  /* 0x000000ffff03b224 */ /* 0x000fe200078e0000 */
        /* <DEDUP_REMOVED lines=8> */
.L_x_223:
        /* <DEDUP_REMOVED lines=10> */
.L_x_222:
[----:B------:R-:W-:Y:S05]  /*0910*/  BSYNC.RECONVERGENT B0 ;  /* 0x0000000000007941 */ /* 0x000fea0003800200 */
.L_x_221:
        /* <DEDUP_REMOVED lines=19> */
.L_x_226:
        /* <DEDUP_REMOVED lines=11> */
.L_x_225:
[----:B------:R-:W-:Y:S05]  /*0b00*/  BSYNC.RECONVERGENT B0 ;  /* 0x0000000000007941 */ /* 0x000fea0003800200 */
.L_x_224:
[----:B------:R-:W2:Y:S04]  /*0b10*/  LDG.E.64 R24, desc[UR8][R8.64] ;  /* 0x0000000808187981 */ /* 0x000ea8000c1e1b00 */
[----:B------:R-:W3:Y:S01]  /*0b20*/  LDG.E.64 R26, desc[UR8][R12.64] ;  /* 0x000000080c1a7981 */ /* 0x000ee2000c1e1b00 */
[----:B------:R-:W-:Y:S01]  /*0b30*/  DSETP.NEU.AND P2, PT, R18, RZ, PT ;  /* 0x000000ff1200722a */ /* 0x000fe20003f4d000 */
[----:B------:R-:W-:Y:S01]  /*0b40*/  BSSY.RECONVERGENT B0, `(.L_x_227) ;  /* 0x0000028000007945 */ /* 0x000fe20003800200 */
[----:B------:R-:W-:-:S04]  /*0b50*/  DSETP.NEU.AND P1, PT, R20, 1, PT ;  /* 0x3ff000001400742a */ /* 0x000fc80003f2d000 */
[----:B------:R-:W-:Y:S02]  /*0b60*/  FSEL R2, R2, RZ, P2 ;  /* 0x000000ff02027208 */ /* 0x000fe40001000000 */
[----:B------:R-:W-:Y:S02]  /*0b70*/  FSEL R3, R3, 1.875, P2 ;  /* 0x3ff0000003037808 */ /* 0x000fe40001000000 */
[----:B------:R-:W-:Y:S02]  /*0b80*/  FSEL R2, R2, RZ, P1 ;  /* 0x000000ff02027208 */ /* 0x000fe40000800000 */
[----:B------:R-:W-:-:S06]  /*0b90*/  FSEL R3, R3, 1.875, P1 ;  /* 0x3ff0000003037808 */ /* 0x000fcc0000800000 */
[----:B------:R-:W-:Y:S01]  /*0ba0*/  DMUL R22, R22, R2 ;  /* 0x0000000216167228 */ /* 0x000fe20000000000 */
[----:B--2---:R-:W-:-:S04]  /*0bb0*/  SHF.R.U32.HI R0, RZ, 0x14, R25 ;  /* 0x00000014ff007819 */ /* 0x004fc80000011619 */
[----:B------:R-:W-:Y:S01]  /*0bc0*/  LOP3.LUT R0, R0, 0x7ff, RZ, 0xc0, !PT ;  /* 0x000007ff00007812 */ /* 0x000fe200078ec0ff */
[----:B---3--:R-:W-:-:S04]  /*0bd0*/  DSETP.NEU.AND P3, PT, R26, RZ, PT ;  /* 0x000000ff1a00722a */ /* 0x008fc80003f6d000 */
[----:B------:R-:W-:Y:S02]  /*0be0*/  VIADD R29, R0, 0xfffffc0c ;  /* 0xfffffc0c001d7836 */ /* 0x000fe40000000000 */
[----:B------:R-:W-:-:S03]  /*0bf0*/  ISETP.GE.OR P4, PT, R25, RZ, P3 ;  /* 0x000000ff1900720c */ /* 0x000fc60001f86670 */
[CC--:B------:R-:W-:Y:S02]  /*0c00*/  SHF.L.U32 R0, R24.reuse, R29.reuse, RZ ;  /* 0x0000001d18007219 */ /* 0x0c0fe400000006ff */
[----:B------:R-:W-:Y:S02]  /*0c10*/  SHF.L.U64.HI R29, R24, R29, R25 ;  /* 0x0000001d181d7219 */ /* 0x000fe40000010219 */
[----:B------:R-:W-:Y:S01]  /*0c20*/  ISETP.NE.U32.AND P0, PT, R0, RZ, PT ;  /* 0x000000ff0000720c */ /* 0x000fe20003f05070 */
[----:B------:R-:W-:-:S03]  /*0c30*/  @!P3 IMAD.MOV.U32 R2, RZ, RZ, RZ ;  /* 0x000000ffff02b224 */ /* 0x000fc600078e00ff */
[----:B------:R-:W-:-:S04]  /*0c40*/  ISETP.NE.AND.EX P0, PT, R29, -0x80000000, PT, P0 ;  /* 0x800000001d00780c */ /* 0x000fc80003f05300 */
[----:B------:R-:W-:-:S09]  /*0c50*/  PLOP3.LUT P2, PT, P0, PT, PT, 0x8, 0x80 ;  /* 0x000000000080781c */ /* 0x000fd2000074e170 */
[----:B------:R-:W-:-:S06]  /*0c60*/  @!P3 DSETP.NEU.AND P2, PT, |R24|, 0.5, !P0 ;  /* 0x3fe000001800b42a */ /* 0x000fcc000474d200 */
[----:B------:R-:W-:-:S04]  /*0c70*/  @!P3 SEL R0, R27, RZ, P2 ;  /* 0x000000ff1b00b207 */ /* 0x000fc80001000000 */
[----:B------:R-:W-:-:S05]  /*0c80*/  @!P4 LOP3.LUT R0, R0, 0x7ff00000, RZ, 0xfc, !PT ;  /* 0x7ff000000000c812 */ /* 0x000fca00078efcff */
        /* <DEDUP_REMOVED lines=9> */
.L_x_229:
        /* <DEDUP_REMOVED lines=10> */
.L_x_228:
[----:B------:R-:W-:Y:S05]  /*0dc0*/  BSYNC.RECONVERGENT B0 ;  /* 0x0000000000007941 */ /* 0x000fea0003800200 */
.L_x_227:
        /* <DEDUP_REMOVED lines=19> */
.L_x_232:
        /* <DEDUP_REMOVED lines=11> */
.L_x_231:
[----:B------:R-:W-:Y:S05]  /*0fb0*/  BSYNC.RECONVERGENT B0 ;  /* 0x0000000000007941 */ /* 0x000fea0003800200 */
.L_x_230:
[----:B------:R-:W2:Y:S01]  /*0fc0*/  LDG.E.64 R18, desc[UR8][R6.64] ;  /* 0x0000000806127981 */ /* 0x000ea2000c1e1b00 */
[----:B------:R-:W-:Y:S01]  /*0fd0*/  IMAD.MOV.U32 R20, RZ, RZ, 0x1 ;  /* 0x00000001ff147424 */ /* 0x000fe200078e00ff */
[----:B------:R-:W-:Y:S01]  /*0fe0*/  DSETP.NEU.AND P1, PT, R24, RZ, PT ;  /* 0x000000ff1800722a */ /* 0x000fe20003f2d000 */
[----:B------:R-:W-:Y:S01]  /*0ff0*/  BSSY.RECONVERGENT B0, `(.L_x_233) ;  /* 0x000001c000007945 */ /* 0x000fe20003800200 */
[----:B------:R-:W-:-:S04]  /*1000*/  DSETP.NEU.AND P0, PT, R26, 1, PT ;  /* 0x3ff000001a00742a */ /* 0x000fc80003f0d000 */
[----:B------:R-:W-:Y:S01]  /*1010*/  FSEL R0, R3, 1.875, P1 ;  /* 0x3ff0000003007808 */ /* 0x000fe20000800000 */
[----:B--2---:R-:W0:Y:S02]  /*1020*/  MUFU.RCP64H R21, R19 ;  /* 0x0000001300157308 */ /* 0x004e240000001800 */
[----:B0-----:R-:W-:-:S08]  /*1030*/  DFMA R28, -R18, R20, 1 ;  /* 0x3ff00000121c742b */ /* 0x001fd00000000114 */
[----:B------:R-:W-:-:S08]  /*1040*/  DFMA R28, R28, R28, R28 ;  /* 0x0000001c1c1c722b */ /* 0x000fd0000000001c */
[----:B------:R-:W-:Y:S01]  /*1050*/  DFMA R28, R20, R28, R20 ;  /* 0x0000001c141c722b */ /* 0x000fe20000000014 */
[----:B------:R-:W-:Y:S02]  /*1060*/  FSEL R20, R2, RZ, P1 ;  /* 0x000000ff02147208 */ /* 0x000fe40000800000 */
[----:B------:R-:W-:Y:S02]  /*1070*/  FSEL R21, R0, 1.875, P0 ;  /* 0x3ff0000000157808 */ /* 0x000fe40000000000 */
[----:B------:R-:W-:-:S03]  /*1080*/  FSEL R20, R20, RZ, P0 ;  /* 0x000000ff14147208 */ /* 0x000fc60000000000 */
[----:B------:R-:W-:-:S03]  /*1090*/  DFMA R2, -R18, R28, 1 ;  /* 0x3ff000001202742b */ /* 0x000fc6000000011c */
[----:B------:R-:W-:-:S05]  /*10a0*/  DMUL R24, R22, R20 ;  /* 0x0000001416187228 */ /* 0x000fca0000000000 */
[----:B------:R-:W-:-:S05]  /*10b0*/  DFMA R2, R28, R2, R28 ;  /* 0x000000021c02722b */ /* 0x000fca000000001c */
[----:B------:R-:W-:-:S03]  /*10c0*/  FSETP.GEU.AND P1, PT, |R25|, 6.5827683646048100446e-37, PT ;  /* 0x036000001900780b */ /* 0x000fc60003f2e200 */
        /* <DEDUP_REMOVED lines=8> */
[----:B------:R-:W-:Y:S02]  /*1150*/  IMAD.MOV.U32 R23, RZ, RZ, R25 ;  /* 0x000000ffff177224 */ /* 0x000fe400078e0019 */
[----:B------:R-:W-:Y:S02]  /*1160*/  IMAD.MOV.U32 R20, RZ, RZ, R18 ;  /* 0x000000ffff147224 */ /* 0x000fe400078e0012 */
[----:B------:R-:W-:-:S07]  /*1170*/  IMAD.MOV.U32 R21, RZ, RZ, R19 ;  /* 0x000000ffff157224 */ /* 0x000fce00078e0013 */
[----:B------:R-:W-:Y:S05]  /*1180*/  CALL.REL.NOINC `($__internal_1_$__cuda_sm20_div_rn_f64_full) ;  /* 0x0000004800147944 */ /* 0x000fea0003c00000 */
[----:B------:R-:W-:Y:S02]  /*1190*/  IMAD.MOV.U32 R2, RZ, RZ, R24 ;  /* 0x000000ffff027224 */ /* 0x000fe400078e0018 */
[----:B------:R-:W-:-:S07]  /*11a0*/  IMAD.MOV.U32 R3, RZ, RZ, R25 ;  /* 0x000000ffff037224 */ /* 0x000fce00078e0019 */
.L_x_234:
[----:B------:R-:W-:Y:S05]  /*11b0*/  BSYNC.RECONVERGENT B0 ;  /* 0x0000000000007941 */ /* 0x000fea0003800200 */
.L_x_233:
[----:B------:R-:W-:Y:S01]  /*11c0*/  ISETP.GT.AND P0, PT, R3, 0xfffff, PT ;  /* 0x000fffff0300780c */ /* 0x000fe20003f04270 */
[----:B------:R-:W-:Y:S01]  /*11d0*/  IMAD.MOV.U32 R18, RZ, RZ, R2 ;  /* 0x000000ffff127224 */ /* 0x000fe200078e0002 */
[----:B------:R-:W-:Y:S01]  /*11e0*/  BSSY.RECONVERGENT B0, `(.L_x_235) ;  /* 0x0000051000007945 */ /* 0x000fe20003800200 */
[----:B------:R-:W-:-:S10]  /*11f0*/  IMAD.MOV.U32 R19, RZ, RZ, R3 ;  /* 0x000000ffff137224 */ /* 0x000fd400078e0003 */
[----:B------:R-:W-:-:S10]  /*1200*/  @!P0 DMUL R18, R18, 1.80143985094819840000e+16 ;  /* 0x4350000012128828 */ /* 0x000fd40000000000 */
[----:B------:R-:W-:Y:S02]  /*1210*/  @!P0 IMAD.MOV.U32 R3, RZ, RZ, R19 ;  /* 0x000000ffff038224 */ /* 0x000fe400078e0013 */
[----:B------:R-:W-:Y:S02]  /*1220*/  @!P0 IMAD.MOV.U32 R2, RZ, RZ, R18 ;  /* 0x000000ffff028224 */ /* 0x000fe400078e0012 */
[----:B------:R-:W-:-:S05]  /*1230*/  VIADD R0, R3, 0xffffffff ;  /* 0xffffffff03007836 */ /* 0x000fca0000000000 */
[----:B------:R-:W-:Y:S01]  /*1240*/  ISETP.GT.U32.AND P1, PT, R0, 0x7feffffe, PT ;  /* 0x7feffffe0000780c */ /* 0x000fe20003f24070 */
[----:B------:R-:W-:Y:S02]  /*1250*/  IMAD.MOV.U32 R0, RZ, RZ, -0x3ff ;  /* 0xfffffc01ff007424 */ /* 0x000fe400078e00ff */
[----:B------:R-:W-:-:S10]  /*1260*/  @!P0 IMAD.MOV.U32 R0, RZ, RZ, -0x435 ;  /* 0xfffffbcbff008424 */ /* 0x000fd400078e00ff */
[----:B------:R-:W-:Y:S05]  /*1270*/  @P1 BRA `(.L_x_236) ;  /* 0x0000000400041947 */ /* 0x000fea0003800000 */
[----:B------:R-:W-:Y:S01]  /*1280*/  LOP3.LUT R18, R3, 0xfffff, RZ, 0xc0, !PT ;  /* 0x000fffff03127812 */ /* 0x000fe200078ec0ff */
[----:B------:R-:W-:Y:S01]  /*1290*/  IMAD.MOV.U32 R20, RZ, RZ, RZ ;  /* 0x000000ffff147224 */ /* 0x000fe200078e00ff */
[----:B------:R-:W-:Y:S01]  /*12a0*/  UMOV UR4, 0x3ae80f1e ;  /* 0x3ae80f1e00047882 */ /* 0x000fe20000000000 */
[----:B------:R-:W-:Y:S01]  /*12b0*/  IMAD.MOV.U32 R28, RZ, RZ, -0x748574fc ;  /* 0x8b7a8b04ff1c7424 */ /* 0x000fe200078e00ff */
[----:B------:R-:W-:Y:S01]  /*12c0*/  LOP3.LUT R19, R18, 0x3ff00000, RZ, 0xfc, !PT ;  /* 0x3ff0000012137812 */ /* 0x000fe200078efcff */
[----:B------:R-:W-:Y:S01]  /*12d0*/  IMAD.MOV.U32 R18, RZ, RZ, R2 ;  /* 0x000000ffff127224 */ /* 0x000fe200078e0002 */
[----:B------:R-:W-:Y:S01]  /*12e0*/  UMOV UR5, 0x3eb1380b ;  /* 0x3eb1380b00057882 */ /* 0x000fe20000000000 */
[----:B------:R-:W-:Y:S01]  /*12f0*/  IMAD.MOV.U32 R29, RZ, RZ, 0x3ed0ee25 ;  /* 0x3ed0ee25ff1d7424 */ /* 0x000fe200078e00ff */
[----:B------:R-:W-:Y:S01]  /*1300*/  ISETP.GE.U32.AND P0, PT, R19, 0x3ff6a09f, PT ;  /* 0x3ff6a09f1300780c */ /* 0x000fe20003f06070 */
[----:B------:R-:W-:Y:S01]  /*1310*/  IMAD.MOV.U32 R31, RZ, RZ, 0x43300000 ;  /* 0x43300000ff1f7424 */ /* 0x000fe200078e00ff */
[----:B------:R-:W-:Y:S01]  /*1320*/  LEA.HI R0, R3, R0, RZ, 0xc ;  /* 0x0000000003007211 */ /* 0x000fe200078f60ff */
[----:B------:R-:W-:Y:S01]  /*1330*/  UMOV UR6, 0x80000000 ;  /* 0x8000000000067882 */ /* 0x000fe20000000000 */
[----:B------:R-:W-:-:S09]  /*1340*/  UMOV UR7, 0x43300000 ;  /* 0x4330000000077882 */ /* 0x000fd20000000000 */
[----:B------:R-:W-:Y:S02]  /*1350*/  @P0 VIADD R21, R19, 0xfff00000 ;  /* 0xfff0000013150836 */ /* 0x000fe40000000000 */
[----:B------:R-:W-:Y:S02]  /*1360*/  @P0 VIADD R0, R0, 0x1 ;  /* 0x0000000100000836 */ /* 0x000fe40000000000 */
[----:B------:R-:W-:-:S03]  /*1370*/  @P0 IMAD.MOV.U32 R19, RZ, RZ, R21 ;  /* 0x000000ffff130224 */ /* 0x000fc600078e0015 */
[----:B------:R-:W-:-:S03]  /*1380*/  LOP3.LUT R30, R0, 0x80000000, RZ, 0x3c, !PT ;  /* 0x80000000001e7812 */ /* 0x000fc600078e3cff */
[C---:B------:R-:W-:Y:S02]  /*1390*/  DADD R26, R18.reuse, 1 ;  /* 0x3ff00000121a7429 */ /* 0x040fe40000000000 */
[----:B------:R-:W-:-:S04]  /*13a0*/  DADD R18, R18, -1 ;  /* 0xbff0000012127429 */ /* 0x000fc80000000000 */
[----:B------:R-:W0:Y:S02]  /*13b0*/  MUFU.RCP64H R21, R27 ;  /* 0x0000001b00157308 */ /* 0x000e240000001800 */
[----:B0-----:R-:W-:-:S08]  /*13c0*/  DFMA R22, -R26, R20, 1 ;  /* 0x3ff000001a16742b */ /* 0x001fd00000000114 */
[----:B------:R-:W-:-:S08]  /*13d0*/  DFMA R22, R22, R22, R22 ;  /* 0x000000161616722b */ /* 0x000fd00000000016 */
[----:B------:R-:W-:-:S08]  /*13e0*/  DFMA R20, R20, R22, R20 ;  /* 0x000000161414722b */ /* 0x000fd00000000014 */
[----:B------:R-:W-:-:S08]  /*13f0*/  DMUL R22, R18, R20 ;  /* 0x0000001412167228 */ /* 0x000fd00000000000 */
[----:B------:R-:W-:-:S08]  /*1400*/  DFMA R22, R18, R20, R22 ;  /* 0x000000141216722b */ /* 0x000fd00000000016 */
[----:B------:R-:W-:Y:S02]  /*1410*/  DMUL R24, R22, R22 ;  /* 0x0000001616187228 */ /* 0x000fe40000000000 */
[----:B------:R-:W-:-:S06]  /*1420*/  DADD R2, R18, -R22 ;  /* 0x0000000012027229 */ /* 0x000fcc0000000816 */
[----:B------:R-:W-:Y:S01]  /*1430*/  DFMA R26, R24, UR4, R28 ;  /* 0x00000004181a7c2b */ /* 0x000fe2000800001c */
[----:B------:R-:W-:Y:S01]  /*1440*/  UMOV UR4, 0x9f02676f ;  /* 0x9f02676f00047882 */ /* 0x000fe20000000000 */
[----:B------:R-:W-:Y:S01]  /*1450*/  UMOV UR5, 0x3ef3b266 ;  /* 0x3ef3b26600057882 */ /* 0x000fe20000000000 */
[----:B------:R-:W-:Y:S02]  /*1460*/  DADD R28, R2, R2 ;  /* 0x00000000021c7229 */ /* 0x000fe40000000002 */
[----:B------:R-:W-:Y:S01]  /*1470*/  DADD R2, R30, -UR6 ;  /* 0x800000061e027e29 */ /* 0x000fe20008000000 */
[----:B------:R-:W-:Y:S01]  /*1480*/  UMOV UR6, 0xfefa39ef ;  /* 0xfefa39ef00067882 */ /* 0x000fe20000000000 */
[----:B------:R-:W-:Y:S01]  /*1490*/  UMOV UR7, 0x3fe62e42 ;  /* 0x3fe62e4200077882 */ /* 0x000fe20000000000 */
[----:B------:R-:W-:Y:S01]  /*14a0*/  DFMA R26, R24, R26, UR4 ;  /* 0x00000004181a7e2b */ /* 0x000fe2000800001a */
[----:B------:R-:W-:Y:S01]  /*14b0*/  UMOV UR4, 0xa9ab0956 ;  /* 0xa9ab095600047882 */ /* 0x000fe20000000000 */
[----:B------:R-:W-:Y:S01]  /*14c0*/  UMOV UR5, 0x3f1745cb ;  /* 0x3f1745cb00057882 */ /* 0x000fe20000000000 */
[----:B------:R-:W-:-:S02]  /*14d0*/  DFMA R28, R18, -R22, R28 ;  /* 0x80000016121c722b */ /* 0x000fc4000000001c */
[----:B------:R-:W-:-:S03]  /*14e0*/  DFMA R18, R2, UR6, R22 ;  /* 0x0000000602127c2b */ /* 0x000fc60008000016 */
[----:B------:R-:W-:Y:S01]  /*14f0*/  DFMA R26, R24, R26, UR4 ;  /* 0x00000004181a7e2b */ /* 0x000fe2000800001a */
[----:B------:R-:W-:Y:S01]  /*1500*/  UMOV UR4, 0x2d1b5154 ;  /* 0x2d1b515400047882 */ /* 0x000fe20000000000 */
[----:B------:R-:W-:Y:S01]  /*1510*/  UMOV UR5, 0x3f3c71c7 ;  /* 0x3f3c71c700057882 */ /* 0x000fe20000000000 */
[----:B------:R-:W-:-:S05]  /*1520*/  DMUL R28, R20, R28 ;  /* 0x0000001c141c7228 */ /* 0x000fca0000000000 */
[----:B------:R-:W-:Y:S01]  /*1530*/  DFMA R26, R24, R26, UR4 ;  /* 0x00000004181a7e2b */ /* 0x000fe2000800001a */
[----:B------:R-:W-:Y:S01]  /*1540*/  UMOV UR4, 0x923be72d ;  /* 0x923be72d00047882 */ /* 0x000fe20000000000 */
[----:B------:R-:W-:-:S06]  /*1550*/  UMOV UR5, 0x3f624924 ;  /* 0x3f62492400057882 */ /* 0x000fcc0000000000 */
        /* <DEDUP_REMOVED lines=8> */
[----:B------:R-:W-:Y:S02]  /*15e0*/  UMOV UR5, 0x3fe62e42 ;  /* 0x3fe62e4200057882 */ /* 0x000fe40000000000 */
[----:B------:R-:W-:Y:S01]  /*15f0*/  DFMA R30, R2, -UR4, R18 ;  /* 0x80000004021e7c2b */ /* 0x000fe20008000012 */
[----:B------:R-:W-:Y:S01]  /*1600*/  UMOV UR4, 0x3b39803f ;  /* 0x3b39803f00047882 */ /* 0x000fe20000000000 */
[----:B------:R-:W-:Y:S02]  /*1610*/  UMOV UR5, 0x3c7abc9e ;  /* 0x3c7abc9e00057882 */ /* 0x000fe40000000000 */
[----:B------:R-:W-:-:S04]  /*1620*/  DMUL R26, R24, R26 ;  /* 0x0000001a181a7228 */ /* 0x000fc80000000000 */
[----:B------:R-:W-:-:S04]  /*1630*/  DADD R30, -R22, R30 ;  /* 0x00000000161e7229 */ /* 0x000fc8000000011e */
[----:B------:R-:W-:-:S08]  /*1640*/  DFMA R26, R22, R26, R28 ;  /* 0x0000001a161a722b */ /* 0x000fd0000000001c */
[----:B------:R-:W-:-:S08]  /*1650*/  DADD R26, R26, -R30 ;  /* 0x000000001a1a7229 */ /* 0x000fd0000000081e */
[----:B------:R-:W-:-:S08]  /*1660*/  DFMA R26, R2, UR4, R26 ;  /* 0x00000004021a7c2b */ /* 0x000fd0000800001a */
[----:B------:R-:W-:Y:S01]  /*1670*/  DADD R18, R18, R26 ;  /* 0x0000000012127229 */ /* 0x000fe2000000001a */
[----:B------:R-:W-:Y:S10]  /*1680*/  BRA `(.L_x_237) ;  /* 0x0000000000187947 */ /* 0x000ff40003800000 */
.L_x_236:
[----:B------:R-:W-:Y:S01]  /*1690*/  IMAD.MOV.U32 R2, RZ, RZ, 0x0 ;  /* 0x00000000ff027424 */ /* 0x000fe200078e00ff */
[----:B------:R-:W-:Y:S01]  /*16a0*/  LOP3.LUT P0, RZ, R19, 0x7fffffff, RZ, 0xc0, !PT ;  /* 0x7fffffff13ff7812 */ /* 0x000fe2000780c0ff */
[----:B------:R-:W-:-:S06]  /*16b0*/  IMAD.MOV.U32 R3, RZ, RZ, 0x7ff00000 ;  /* 0x7ff00000ff037424 */ /* 0x000fcc00078e00ff */
[----:B------:R-:W-:-:S10]  /*16c0*/  DFMA R2, R18, R2, +INF ;  /* 0x7ff000001202742b */ /* 0x000fd40000000002 */
[----:B------:R-:W-:Y:S02]  /*16d0*/  FSEL R18, R2, RZ, P0 ;  /* 0x000000ff02127208 */ /* 0x000fe40000000000 */
[----:B------:R-:W-:-:S07]  /*16e0*/  FSEL R19, R3, -QNAN , P0 ;  /* 0xfff0000003137808 */ /* 0x000fce0000000000 */
.L_x_237:
[----:B------:R-:W-:Y:S05]  /*16f0*/  BSYNC.RECONVERGENT B0 ;  /* 0x0000000000007941 */ /* 0x000fea0003800200 */
.L_x_235:
[----:B------:R0:W-:Y:S04]  /*1700*/  STG.E.64 desc[UR8][R4.64], R18 ;  /* 0x0000001204007986 */ /* 0x0001e8000c101b08 */
[----:B------:R-:W2:Y:S04]  /*1710*/  LDG.E.64 R16, desc[UR8][R16.64+0x800] ;  /* 0x0008000810107981 */ /* 0x000ea8000c1e1b00 */
[----:B------:R-:W3:Y:S01]  /*1720*/  LDG.E.64 R46, desc[UR8][R46.64+0x800] ;  /* 0x000800082e2e7981 */ /* 0x000ee2000c1e1b00 */
[----:B------:R-:W-:Y:S01]  /*1730*/  BSSY.RECONVERGENT B0, `(.L_x_238) ;  /* 0x0000022000007945 */ /* 0x000fe20003800200 */
[----:B--2---:R-:W-:-:S04]  /*1740*/  SHF.R.U32.HI R0, RZ, 0x14, R17 ;  /* 0x00000014ff007819 */ /* 0x004fc80000011611 */
[----:B------:R-:W-:Y:S01]  /*1750*/  LOP3.LUT R0, R0, 0x7ff, RZ, 0xc0, !PT ;  /* 0x000007ff00007812 */ /* 0x000fe200078ec0ff */
[----:B---3--:R-:W-:-:S04]  /*1760*/  DSETP.NEU.AND P0, PT, R46, RZ, PT ;  /* 0x000000ff2e00722a */ /* 0x008fc80003f0d000 */
[----:B------:R-:W-:-:S05]  /*1770*/  VIADD R3, R0, 0xfffffc0c ;  /* 0xfffffc0c00037836 */ /* 0x000fca0000000000 */
[CC--:B------:R-:W-:Y:S02]  /*1780*/  SHF.L.U32 R0, R16.reuse, R3.reuse, RZ ;  /* 0x0000000310007219 */ /* 0x0c0fe400000006ff */
[----:B------:R-:W-:Y:S02]  /*1790*/  SHF.L.U64.HI R3, R16, R3, R17 ;  /* 0x0000000310037219 */ /* 0x000fe40000010211 */
[----:B------:R-:W-:-:S04]  /*17a0*/  ISETP.NE.U32.AND P2, PT, R0, RZ, PT ;  /* 0x000000ff0000720c */ /* 0x000fc80003f45070 */
[----:B------:R-:W-:Y:S01]  /*17b0*/  ISETP.NE.AND.EX P2, PT, R3, -0x80000000, PT, P2 ;  /* 0x800000000300780c */ /* 0x000fe20003f45320 */
[----:B0-----:R-:W-:-:S12]  /*17c0*/  @!P0 BRA `(.L_x_239) ;  /* 0x00000000004c8947 */ /* 0x001fd80003800000 */
[----:B------:R-:W-:Y:S01]  /*17d0*/  DADD R38, -RZ, |R46| ;  /* 0x00000000ff267229 */ /* 0x000fe2000000052e */
[----:B------:R-:W-:Y:S01]  /*17e0*/  BSSY.RECONVERGENT B1, `(.L_x_240) ;  /* 0x0000006000017945 */ /* 0x000fe20003800200 */
[----:B------:R-:W-:Y:S01]  /*17f0*/  PLOP3.LUT P2, PT, P2, PT, PT, 0x8, 0x80 ;  /* 0x000000000080781c */ /* 0x000fe2000174e170 */
[----:B------:R-:W-:Y:S01]  /*1800*/  IMAD.MOV.U32 R2, RZ, RZ, R16 ;  /* 0x000000ffff027224 */ /* 0x000fe200078e0010 */
[----:B------:R-:W-:Y:S01]  /*1810*/  MOV R0, 0x1840 ;  /* 0x0000184000007802 */ /* 0x000fe20000000f00 */
[----:B------:R-:W-:-:S10]  /*1820*/  IMAD.MOV.U32 R3, RZ, RZ, R17 ;  /* 0x000000ffff037224 */ /* 0x000fd400078e0011 */
[----:B------:R-:W-:Y:S05]  /*1830*/  CALL.REL.NOINC `($_ZN3cub18CUB_300001_SM_10006detail8for_each13static_kernelINS2_12policy_hub_t12policy_500_tElNS2_12op_wrapper_tIl6alpresN6thrust24THRUST_300001_SM_1000_NS12zip_iteratorIN4cuda3std3__45tupleIJNS9_6detail15normal_iteratorINS9_10device_ptrIdEEEESJ_SJ_SJ_SJ_SJ_SJ_SJ_EEEEEEEEEvT0_T1_$__internal_accurate_pow) ;  /* 0x0000004400d87944 */ /* 0x000fea0003c00000 */
[----:B------:R-:W-:Y:S05]  /*1840*/  BSYNC.RECONVERGENT B1 ;  /* 0x0000000000017941 */ /* 0x000fea0003800200 */
.L_x_240:
        /* <DEDUP_REMOVED lines=9> */
[----:B------:R-:W-:Y:S01]  /*18e0*/  @!P1 FSEL R3, R3, -QNAN , !P0 ;  /* 0xfff8000003039808 */ /* 0x000fe20004000000 */
[----:B------:R-:W-:Y:S06]  /*18f0*/  BRA `(.L_x_241) ;  /* 0x0000000000147947 */ /* 0x000fec0003800000 */
.L_x_239:
[----:B------:R-:W-:Y:S01]  /*1900*/  ISETP.GE.AND P0, PT, R17, RZ, PT ;  /* 0x000000ff1100720c */ /* 0x000fe20003f06270 */
[----:B------:R-:W-:Y:S01]  /*1910*/  DSETP.NEU.AND P2, PT, |R16|, 0.5, !P2 ;  /* 0x3fe000001000742a */ /* 0x000fe2000574d200 */
[----:B------:R-:W-:-:S05]  /*1920*/  IMAD.MOV.U32 R2, RZ, RZ, RZ ;  /* 0x000000ffff027224 */ /* 0x000fca00078e00ff */
[----:B------:R-:W-:-:S06]  /*1930*/  SEL R3, R47, RZ, P2 ;  /* 0x000000ff2f037207 */ /* 0x000fcc0001000000 */
[----:B------:R-:W-:-:S07]  /*1940*/  @!P0 LOP3.LUT R3, R3, 0x7ff00000, RZ, 0xfc, !PT ;  /* 0x7ff0000003038812 */ /* 0x000fce00078efcff */
.L_x_241:
[----:B------:R-:W-:Y:S05]  /*1950*/  BSYNC.RECONVERGENT B0 ;  /* 0x0000000000007941 */ /* 0x000fea0003800200 */
.L_x_238:
[----:B------:R-:W-:Y:S01]  /*1960*/  DADD R18, R46, R16 ;  /* 0x000000002e127229 */ /* 0x000fe20000000010 */
[----:B------:R-:W-:Y:S09]  /*1970*/  BSSY.RECONVERGENT B0, `(.L_x_242) ;  /* 0x000001e000007945 */ /* 0x000ff20003800200 */
[----:B------:R-:W-:-:S04]  /*1980*/  LOP3.LUT R18, R19, 0x7ff00000, RZ, 0xc0, !PT ;  /* 0x7ff0000013127812 */ /* 0x000fc800078ec0ff */
[----:B------:R-:W-:-:S13]  /*1990*/  ISETP.NE.AND P0, PT, R18, 0x7ff00000, PT ;  /* 0x7ff000001200780c */ /* 0x000fda0003f05270 */
[----:B------:R-:W-:Y:S05]  /*19a0*/  @P0 BRA `(.L_x_243) ;  /* 0x0000000000680947 */ /* 0x000fea0003800000 */
[----:B------:R-:W-:-:S06]  /*19b0*/  DSETP.NAN.AND P0, PT, R16, R16, PT ;  /* 0x000000101000722a */ /* 0x000fcc0003f08000 */
[----:B------:R-:W-:-:S14]  /*19c0*/  DSETP.NAN.OR P0, PT, R46, R46, P0 ;  /* 0x0000002e2e00722a */ /* 0x000fdc0000708400 */
[----:B------:R-:W-:Y:S05]  /*19d0*/  @P0 BRA `(.L_x_244) ;  /* 0x0000000000580947 */ /* 0x000fea0003800000 */
[----:B------:R-:W-:-:S14]  /*19e0*/  DSETP.NEU.AND P0, PT, |R16|, +INF , PT ;  /* 0x7ff000001000742a */ /* 0x000fdc0003f0d200 */
[----:B------:R-:W-:Y:S05]  /*19f0*/  @!P0 BRA `(.L_x_245) ;  /* 0x0000000000308947 */ /* 0x000fea0003800000 */
        /* <DEDUP_REMOVED lines=10> */
[----:B------:R-:W-:Y:S01]  /*1aa0*/  @!P1 SEL R3, R0, R3, P2 ;  /* 0x0000000300039207 */ /* 0x000fe20001000000 */
[----:B------:R-:W-:Y:S06]  /*1ab0*/  BRA `(.L_x_243) ;  /* 0x0000000000247947 */ /* 0x000fec0003800000 */
.L_x_245:
        /* <DEDUP_REMOVED lines=8> */
.L_x_244:
[----:B------:R-:W-:-:S11]  /*1b40*/  DADD R2, R46, R16 ;  /* 0x000000002e027229 */ /* 0x000fd60000000010 */
.L_x_243:
[----:B------:R-:W-:Y:S05]  /*1b50*/  BSYNC.RECONVERGENT B0 ;  /* 0x0000000000007941 */ /* 0x000fea0003800200 */
.L_x_242:
        /* <DEDUP_REMOVED lines=8> */
[----:B------:R-:W-:Y:S02]  /*1be0*/  FSEL R17, R2, 1.875, P0 ;  /* 0x3ff0000002117808 */ /* 0x000fe40000000000 */
        /* <DEDUP_REMOVED lines=8> */
[----:B------:R-:W-:-:S12]  /*1c70*/  @!P3 BRA `(.L_x_247) ;  /* 0x00000000004cb947 */ /* 0x000fd80003800000 */
        /* <DEDUP_REMOVED lines=8> */
.L_x_248:
        /* <DEDUP_REMOVED lines=11> */
.L_x_247:
[----:B------:R-:W-:Y:S01]  /*1db0*/  ISETP.GE.AND P0, PT, R11, RZ, PT ;  /* 0x000000ff0b00720c */ /* 0x000fe20003f06270 */
[----:B------:R-:W-:Y:S01]  /*1dc0*/  DSETP.NEU.AND P2, PT, |R10|, 0.5, !P2 ;  /* 0x3fe000000a00742a */ /* 0x000fe2000574d200 */
[----:B------:R-:W-:-:S05]  /*1dd0*/  IMAD.MOV.U32 R2, RZ, RZ, RZ ;  /* 0x000000ffff027224 */ /* 0x000fca00078e00ff */
[----:B------:R-:W-:-:S06]  /*1de0*/  SEL R3, R15, RZ, P2 ;  /* 0x000000ff0f037207 */ /* 0x000fcc0001000000 */
[----:B------:R-:W-:-:S07]  /*1df0*/  @!P0 LOP3.LUT R3, R3, 0x7ff00000, RZ, 0xfc, !PT ;  /* 0x7ff0000003038812 */ /* 0x000fce00078efcff */
.L_x_249:
[----:B------:R-:W-:Y:S05]  /*1e00*/  BSYNC.RECONVERGENT B0 ;  /* 0x0000000000007941 */ /* 0x000fea0003800200 */
.L_x_246:
        /* <DEDUP_REMOVED lines=22> */
.L_x_253:
        /* <DEDUP_REMOVED lines=8> */
.L_x_252:
[----:B------:R-:W-:-:S11]  /*1ff0*/  DADD R2, R14, R10 ;  /* 0x000000000e027229 */ /* 0x000fd6000000000a */
.L_x_251:
[----:B------:R-:W-:Y:S05]  /*2000*/  BSYNC.RECONVERGENT B0 ;  /* 0x0000000000007941 */ /* 0x000fea0003800200 */
.L_x_250:
        /* <DEDUP_REMOVED lines=27> */
.L_x_256:
        /* <DEDUP_REMOVED lines=11> */
.L_x_255:
[----:B------:R-:W-:Y:S01]  /*2270*/  ISETP.GE.AND P0, PT, R9, RZ, PT ;  /* 0x000000ff0900720c */ /* 0x000fe20003f06270 */
[----:B------:R-:W-:Y:S01]  /*2280*/  DSETP.NEU.AND P2, PT, |R8|, 0.5, !P2 ;  /* 0x3fe000000800742a */ /* 0x000fe2000574d200 */
[----:B------:R-:W-:-:S05]  /*2290*/  IMAD.MOV.U32 R2, RZ, RZ, RZ ;  /* 0x000000ffff027224 */ /* 0x000fca00078e00ff */
[----:B------:R-:W-:-:S06]  /*22a0*/  SEL R3, R13, RZ, P2 ;  /* 0x000000ff0d037207 */ /* 0x000fcc0001000000 */
[----:B------:R-:W-:-:S07]  /*22b0*/  @!P0 LOP3.LUT R3, R3, 0x7ff00000, RZ, 0xfc, !PT ;  /* 0x7ff0000003038812 */ /* 0x000fce00078efcff */
.L_x_257:
[----:B------:R-:W-:Y:S05]  /*22c0*/  BSYNC.RECONVERGENT B0 ;  /* 0x0000000000007941 */ /* 0x000fea0003800200 */
.L_x_254:
        /* <DEDUP_REMOVED lines=22> */
.L_x_261:
        /* <DEDUP_REMOVED lines=8> */
.L_x_260:
[----:B------:R-:W-:-:S11]  /*24b0*/  DADD R2, R12, R8 ;  /* 0x000000000c027229 */ /* 0x000fd60000000008 */
.L_x_259:
[----:B------:R-:W-:Y:S05]  /*24c0*/  BSYNC.RECONVERGENT B0 ;  /* 0x0000000000007941 */ /* 0x000fea0003800200 */
.L_x_258:
[----:B------:R-:W2:Y:S01]  /*24d0*/  LDG.E.64 R6, desc[UR8][R6.64+0x800] ;  /* 0x0008000806067981 */ /* 0x000ea2000c1e1b00 */
[----:B------:R-:W-:Y:S01]  /*24e0*/  IMAD.MOV.U32 R10, RZ, RZ, 0x1 ;  /* 0x00000001ff0a7424 */ /* 0x000fe200078e00ff */
[----:B------:R-:W-:Y:S01]  /*24f0*/  DSETP.NEU.AND P1, PT, R8, RZ, PT ;  /* 0x000000ff0800722a */ /* 0x000fe20003f2d000 */
[----:B------:R-:W-:Y:S01]  /*2500*/  BSSY.RECONVERGENT B0, `(.L_x_262) ;  /* 0x000001a000007945 */ /* 0x000fe20003800200 */
[----:B------:R-:W-:-:S04]  /*2510*/  DSETP.NEU.AND P0, PT, R12, 1, PT ;  /* 0x3ff000000c00742a */ /* 0x000fc80003f0d000 */
[----:B------:R-:W-:Y:S02]  /*2520*/  FSEL R8, R2, RZ, P1 ;  /* 0x000000ff02087208 */ /* 0x000fe40000800000 */
[----:B------:R-:W-:Y:S02]  /*2530*/  FSEL R0, R3, 1.875, P1 ;  /* 0x3ff0000003007808 */ /* 0x000fe40000800000 */
[----:B------:R-:W-:Y:S02]  /*2540*/  FSEL R8, R8, RZ, P0 ;  /* 0x000000ff08087208 */ /* 0x000fe40000000000 */
[----:B------:R-:W-:-:S06]  /*2550*/  FSEL R9, R0, 1.875, P0 ;  /* 0x3ff0000000097808 */ /* 0x000fcc0000000000 */
[----:B------:R-:W-:-:S10]  /*2560*/  DMUL R22, R16, R8 ;  /* 0x0000000810167228 */ /* 0x000fd40000000000 */
[----:B------:R-:W-:Y:S01]  /*2570*/  FSETP.GEU.AND P1, PT, |R23|, 6.5827683646048100446e-37, PT ;  /* 0x036000001700780b */ /* 0x000fe20003f2e200 */
[----:B--2---:R-:W0:Y:S02]  /*2580*/  MUFU.RCP64H R11, R7 ;  /* 0x00000007000b7308 */ /* 0x004e240000001800 */
        /* <DEDUP_REMOVED lines=14> */
[----:B------:R-:W-:Y:S05]  /*2670*/  CALL.REL.NOINC `($__internal_1_$__cuda_sm20_div_rn_f64_full) ;  /* 0x0000003000d87944 */ /* 0x000fea0003c00000 */
[----:B------:R-:W-:Y:S02]  /*2680*/  IMAD.MOV.U32 R2, RZ, RZ, R24 ;  /* 0x000000ffff027224 */ /* 0x000fe400078e0018 */
[----:B------:R-:W-:-:S07]  /*2690*/  IMAD.MOV.U32 R3, RZ, RZ, R25 ;  /* 0x000000ffff037224 */ /* 0x000fce00078e0019 */
.L_x_263:
[----:B------:R-:W-:Y:S05]  /*26a0*/  BSYNC.RECONVERGENT B0 ;  /* 0x0000000000007941 */ /* 0x000fea0003800200 */
.L_x_262:
[----:B------:R-:W-:Y:S01]  /*26b0*/  ISETP.GT.AND P0, PT, R3, 0xfffff, PT ;  /* 0x000fffff0300780c */ /* 0x000fe20003f04270 */
[----:B------:R-:W-:Y:S02]  /*26c0*/  IMAD.MOV.U32 R6, RZ, RZ, R2 ;  /* 0x000000ffff067224 */ /* 0x000fe400078e0002 */
[--C-:B------:R-:W-:Y:S02]  /*26d0*/  IMAD.MOV.U32 R7, RZ, RZ, R3.reuse ;  /* 0x000000ffff077224 */ /* 0x100fe400078e0003 */
[----:B------:R-:W-:-:S08]  /*26e0*/  IMAD.MOV.U32 R0, RZ, RZ, R3 ;  /* 0x000000ffff007224 */ /* 0x000fd000078e0003 */
[----:B------:R-:W-:-:S10]  /*26f0*/  @!P0 DMUL R6, R6, 1.80143985094819840000e+16 ;  /* 0x4350000006068828 */ /* 0x000fd40000000000 */
[----:B------:R-:W-:-:S04]  /*2700*/  @!P0 IMAD.MOV.U32 R0, RZ, RZ, R7 ;  /* 0x000000ffff008224 */ /* 0x000fc800078e0007 */
[----:B------:R-:W-:-:S05]  /*2710*/  VIADD R8, R0, 0xffffffff ;  /* 0xffffffff00087836 */ /* 0x000fca0000000000 */
[----:B------:R-:W-:-:S13]  /*2720*/  ISETP.GE.U32.AND P1, PT, R8, 0x7fefffff, PT ;  /* 0x7fefffff0800780c */ /* 0x000fda0003f26070 */
[----:B------:R-:W-:Y:S01]  /*2730*/  @P1 IMAD.MOV.U32 R8, RZ, RZ, 0x0 ;  /* 0x00000000ff081424 */ /* 0x000fe200078e00ff */
[----:B------:R-:W-:Y:S01]  /*2740*/  @P1 LOP3.LUT P2, RZ, R7, 0x7fffffff, RZ, 0xc0, !PT ;  /* 0x7fffffff07ff1812 */ /* 0x000fe2000784c0ff */
[----:B------:R-:W-:-:S06]  /*2750*/  @P1 IMAD.MOV.U32 R9, RZ, RZ, 0x7ff00000 ;  /* 0x7ff00000ff091424 */ /* 0x000fcc00078e00ff */
[----:B------:R-:W-:-:S10]  /*2760*/  @P1 DFMA R8, R6, R8, +INF ;  /* 0x7ff000000608142b */ /* 0x000fd40000000008 */
[----:B------:R-:W-:Y:S02]  /*2770*/  @P1 FSEL R8, R8, RZ, P2 ;  /* 0x000000ff08081208 */ /* 0x000fe40001000000 */
[----:B------:R-:W-:-:S05]  /*2780*/  @P1 FSEL R9, R9, -QNAN , P2 ;  /* 0xfff0000009091808 */ /* 0x000fca0001000000 */
[----:B------:R0:W-:Y:S01]  /*2790*/  @P1 STG.E.64 desc[UR8][R4.64+0x800], R8 ;  /* 0x0008000804001986 */ /* 0x0001e2000c101b08 */
[----:B------:R-:W-:Y:S05]  /*27a0*/  @P1 EXIT ;  /* 0x000000000000194d */ /* 0x000fea0003800000 */
[----:B------:R-:W-:Y:S01]  /*27b0*/  LOP3.LUT R3, R0, 0xfffff, RZ, 0xc0, !PT ;  /* 0x000fffff00037812 */ /* 0x000fe200078ec0ff */
[----:B------:R-:W-:Y:S01]  /*27c0*/  @!P0 IMAD.MOV.U32 R2, RZ, RZ, R6 ;  /* 0x000000ffff028224 */ /* 0x000fe200078e0006 */
[----:B------:R-:W-:Y:S01]  /*27d0*/  UMOV UR4, 0x3ae80f1e ;  /* 0x3ae80f1e00047882 */ /* 0x000fe20000000000 */
[----:B------:R-:W-:Y:S01]  /*27e0*/  IMAD.MOV.U32 R6, RZ, RZ, RZ ;  /* 0x000000ffff067224 */ /* 0x000fe200078e00ff */
[----:B------:R-:W-:Y:S01]  /*27f0*/  LOP3.LUT R3, R3, 0x3ff00000, RZ, 0xfc, !PT ;  /* 0x3ff0000003037812 */ /* 0x000fe200078efcff */
[----:B------:R-:W-:Y:S01]  /*2800*/  IMAD.MOV.U32 R14, RZ, RZ, -0x748574fc ;  /* 0x8b7a8b04ff0e7424 */ /* 0x000fe200078e00ff */
[----:B------:R-:W-:Y:S01]  /*2810*/  UMOV UR5, 0x3eb1380b ;  /* 0x3eb1380b00057882 */ /* 0x000fe20000000000 */
[----:B------:R-:W-:Y:S01]  /*2820*/  IMAD.MOV.U32 R15, RZ, RZ, 0x3ed0ee25 ;  /* 0x3ed0ee25ff0f7424 */ /* 0x000fe200078e00ff */
[----:B------:R-:W-:Y:S01]  /*2830*/  ISETP.GE.U32.AND P1, PT, R3, 0x3ff6a09f, PT ;  /* 0x3ff6a09f0300780c */ /* 0x000fe20003f26070 */
[----:B------:R-:W-:Y:S01]  /*2840*/  IMAD.MOV.U32 R17, RZ, RZ, 0x43300000 ;  /* 0x43300000ff117424 */ /* 0x000fe200078e00ff */
[----:B------:R-:W-:Y:S01]  /*2850*/  UMOV UR6, 0x80000000 ;  /* 0x8000000000067882 */ /* 0x000fe20000000000 */
[----:B------:R-:W-:-:S10]  /*2860*/  UMOV UR7, 0x43300000 ;  /* 0x4330000000077882 */ /* 0x000fd40000000000 */
[----:B------:R-:W-:-:S04]  /*2870*/  @P1 VIADD R7, R3, 0xfff00000 ;  /* 0xfff0000003071836 */ /* 0x000fc80000000000 */
[----:B------:R-:W-:-:S06]  /*2880*/  @P1 IMAD.MOV.U32 R3, RZ, RZ, R7 ;  /* 0x000000ffff031224 */ /* 0x000fcc00078e0007 */
        /* <DEDUP_REMOVED lines=8> */
[----:B------:R-:W-:-:S08]  /*2910*/  DMUL R8, R2, R2 ;  /* 0x0000000202087228 */ /* 0x000fd00000000000 */
[----:B------:R-:W-:Y:S01]  /*2920*/  DFMA R12, R8, UR4, R14 ;  /* 0x00000004080c7c2b */ /* 0x000fe2000800000e */
[----:B------:R-:W-:Y:S01]  /*2930*/  UMOV UR4, 0x9f02676f ;  /* 0x9f02676f00047882 */ /* 0x000fe20000000000 */
[----:B------:R-:W-:Y:S01]  /*2940*/  UMOV UR5, 0x3ef3b266 ;  /* 0x3ef3b26600057882 */ /* 0x000fe20000000000 */
[----:B------:R-:W-:Y:S02]  /*2950*/  IMAD.MOV.U32 R15, RZ, RZ, -0x3ff ;  /* 0xfffffc01ff0f7424 */ /* 0x000fe400078e00ff */
[----:B------:R-:W-:-:S03]  /*2960*/  @!P0 IMAD.MOV.U32 R15, RZ, RZ, -0x435 ;  /* 0xfffffbcbff0f8424 */ /* 0x000fc600078e00ff */
[----:B------:R-:W-:Y:S01]  /*2970*/  DFMA R12, R8, R12, UR4 ;  /* 0x00000004080c7e2b */ /* 0x000fe2000800000c */
[----:B------:R-:W-:Y:S01]  /*2980*/  UMOV UR4, 0xa9ab0956 ;  /* 0xa9ab095600047882 */ /* 0x000fe20000000000 */
[----:B------:R-:W-:Y:S01]  /*2990*/  UMOV UR5, 0x3f1745cb ;  /* 0x3f1745cb00057882 */ /* 0x000fe20000000000 */
[----:B------:R-:W-:Y:S01]  /*29a0*/  LEA.HI R0, R0, R15, RZ, 0xc ;  /* 0x0000000f00007211 */ /* 0x000fe200078f60ff */
[----:B------:R-:W-:-:S04]  /*29b0*/  DADD R14, R10, -R2 ;  /* 0x000000000a0e7229 */ /* 0x000fc80000000802 */
[----:B------:R-:W-:Y:S01]  /*29c0*/  DFMA R12, R8, R12, UR4 ;  /* 0x00000004080c7e2b */ /* 0x000fe2000800000c */
[----:B------:R-:W-:Y:S01]  /*29d0*/  UMOV UR4, 0x2d1b5154 ;  /* 0x2d1b515400047882 */ /* 0x000fe20000000000 */
[----:B------:R-:W-:Y:S01]  /*29e0*/  UMOV UR5, 0x3f3c71c7 ;  /* 0x3f3c71c700057882 */ /* 0x000fe20000000000 */
[----:B------:R-:W-:Y:S01]  /*29f0*/  @P1 VIADD R0, R0, 0x1 ;  /* 0x0000000100001836 */ /* 0x000fe20000000000 */
[----:B------:R-:W-:-:S04]  /*2a00*/  DADD R14, R14, R14 ;  /* 0x000000000e0e7229 */ /* 0x000fc8000000000e */
[----:B------:R-:W-:Y:S01]  /*2a10*/  DFMA R12, R8, R12, UR4 ;  /* 0x00000004080c7e2b */ /* 0x000fe2000800000c */
[----:B------:R-:W-:Y:S01]  /*2a20*/  UMOV UR4, 0x923be72d ;  /* 0x923be72d00047882 */ /* 0x000fe20000000000 */
[----:B------:R-:W-:Y:S01]  /*2a30*/  UMOV UR5, 0x3f624924 ;  /* 0x3f62492400057882 */ /* 0x000fe20000000000 */
[----:B------:R-:W-:Y:S01]  /*2a40*/  LOP3.LUT R16, R0, 0x80000000, RZ, 0x3c, !PT ;  /* 0x8000000000107812 */ /* 0x000fe200078e3cff */
[----:B------:R-:W-:-:S04]  /*2a50*/  DFMA R14, R10, -R2, R14 ;  /* 0x800000020a0e722b */ /* 0x000fc8000000000e */
[----:B------:R-:W-:Y:S01]  /*2a60*/  DFMA R12, R8, R12, UR4 ;  /* 0x00000004080c7e2b */ /* 0x000fe2000800000c */
[----:B------:R-:W-:Y:S01]  /*2a70*/  UMOV UR4, 0x9999a3c4 ;  /* 0x9999a3c400047882 */ /* 0x000fe20000000000 */
[----:B------:R-:W-:Y:S01]  /*2a80*/  UMOV UR5, 0x3f899999 ;  /* 0x3f89999900057882 */ /* 0x000fe20000000000 */
[----:B------:R-:W-:Y:S01]  /*2a90*/  DADD R16, R16, -UR6 ;  /* 0x8000000610107e29 */ /* 0x000fe20008000000 */
[----:B------:R-:W-:Y:S01]  /*2aa0*/  UMOV UR6, 0xfefa39ef ;  /* 0xfefa39ef00067882 */ /* 0x000fe20000000000 */
[----:B------:R-:W-:Y:S01]  /*2ab0*/  UMOV UR7, 0x3fe62e42 ;  /* 0x3fe62e4200077882 */ /* 0x000fe20000000000 */
[----:B------:R-:W-:Y:S02]  /*2ac0*/  DMUL R14, R6, R14 ;  /* 0x0000000e060e7228 */ /* 0x000fe40000000000 */
[----:B------:R-:W-:Y:S01]  /*2ad0*/  DFMA R12, R8, R12, UR4 ;  /* 0x00000004080c7e2b */ /* 0x000fe2000800000c */
[----:B------:R-:W-:Y:S01]  /*2ae0*/  UMOV UR4, 0x55555554 ;  /* 0x5555555400047882 */ /* 0x000fe20000000000 */
[----:B------:R-:W-:Y:S01]  /*2af0*/  UMOV UR5, 0x3fb55555 ;  /* 0x3fb5555500057882 */ /* 0x000fe20000000000 */
[----:B------:R-:W-:-:S05]  /*2b00*/  DFMA R10, R16, UR6, R2 ;  /* 0x00000006100a7c2b */ /* 0x000fca0008000002 */
        /* <DEDUP_REMOVED lines=11> */
[----:B------:R-:W-:-:S07]  /*2bc0*/  DADD R12, R10, R12 ;  /* 0x000000000a0c7229 */ /* 0x000fce000000000c */
[----:B------:R-:W-:Y:S01]  /*2bd0*/  STG.E.64 desc[UR8][R4.64+0x800], R12 ;  /* 0x0008000c04007986 */ /* 0x000fe2000c101b08 */
[----:B------:R-:W-:Y:S05]  /*2be0*/  EXIT ;  /* 0x000000000000794d */ /* 0x000fea0003800000 */
.L_x_214:
        /* <DEDUP_REMOVED lines=9> */
[----:B------:R-:W1:Y:S04]  /*2c80*/  LDCU.64 UR10, c[0x0][0x388] ;  /* 0x00007100ff0a77ac */ /* 0x000e680008000a00 */
[----:B------:R-:W-:Y:S02]  /*2c90*/  IMAD.X R3, RZ, RZ, UR5, P0 ;  /* 0x00000005ff037e24 */ /* 0x000fe400080e06ff */
[----:B------:R-:W-:-:S03]  /*2ca0*/  IMAD.SHL.U32 R11, R10, 0x8, RZ ;  /* 0x000000080a0b7824 */ /* 0x000fc600078e00ff */
[----:B------:R-:W-:Y:S02]  /*2cb0*/  SHF.L.U64.HI R10, R10, 0x3, R3 ;  /* 0x000000030a0a7819 */ /* 0x000fe40000010203 */
[----:B0-----:R-:W-:-:S04]  /*2cc0*/  IADD3 R6, P0, PT, R11, UR12, RZ ;  /* 0x0000000c0b067c10 */ /* 0x001fc8000ff1e0ff */
[----:B------:R-:W-:-:S06]  /*2cd0*/  IADD3.X R7, PT, PT, R10, UR13, RZ, P0, !PT ;  /* 0x0000000d0a077c10 */ /* 0x000fcc00087fe4ff */
[----:B------:R-:W2:Y:S01]  /*2ce0*/  LDG.E.64 R6, desc[UR8][R6.64] ;  /* 0x0000000806067981 */ /* 0x000ea2000c1e1b00 */
[----:B-1----:R-:W-:-:S04]  /*2cf0*/  IADD3 R8, P0, PT, R11, UR10, RZ ;  /* 0x0000000a0b087c10 */ /* 0x002fc8000ff1e0ff */
[----:B------:R-:W-:Y:S01]  /*2d00*/  IADD3.X R9, PT, PT, R10, UR11, RZ, P0, !PT ;  /* 0x0000000b0a097c10 */ /* 0x000fe200087fe4ff */
[----:B------:R-:W0:Y:S05]  /*2d10*/  LDCU.64 UR10, c[0x0][0x3c0] ;  /* 0x00007800ff0a77ac */ /* 0x000e2a0008000a00 */
[----:B------:R-:W3:Y:S01]  /*2d20*/  LDG.E.64 R8, desc[UR8][R8.64] ;  /* 0x0000000808087981 */ /* 0x000ee2000c1e1b00 */
[----:B------:R-:W-:Y:S01]  /*2d30*/  BSSY.RECONVERGENT B1, `(.L_x_266) ;  /* 0x0000023000017945 */ /* 0x000fe20003800200 */
[----:B--2---:R-:W-:-:S04]  /*2d40*/  SHF.R.U32.HI R0, RZ, 0x14, R7 ;  /* 0x00000014ff007819 */ /* 0x004fc80000011607 */
[----:B------:R-:W-:-:S05]  /*2d50*/  LOP3.LUT R0, R0, 0x7ff, RZ, 0xc0, !PT ;  /* 0x000007ff00007812 */ /* 0x000fca00078ec0ff */
[----:B------:R-:W-:Y:S01]  /*2d60*/  VIADD R3, R0, 0xfffffc0c ;  /* 0xfffffc0c00037836 */ /* 0x000fe20000000000 */
[----:B---3--:R-:W-:-:S04]  /*2d70*/  DSETP.NEU.AND P1, PT, R8, RZ, PT ;  /* 0x000000ff0800722a */ /* 0x008fc80003f2d000 */
[CC--:B------:R-:W-:Y:S02]  /*2d80*/  SHF.L.U32 R0, R6.reuse, R3.reuse, RZ ;  /* 0x0000000306007219 */ /* 0x0c0fe400000006ff */
[----:B------:R-:W-:Y:S02]  /*2d90*/  SHF.L.U64.HI R3, R6, R3, R7 ;  /* 0x0000000306037219 */ /* 0x000fe40000010207 */
[----:B------:R-:W-:Y:S02]  /*2da0*/  ISETP.NE.U32.AND P0, PT, R0, RZ, PT ;  /* 0x000000ff0000720c */ /* 0x000fe40003f05070 */
[----:B------:R-:W-:Y:S02]  /*2db0*/  ISETP.GE.OR P3, PT, R7, RZ, P1 ;  /* 0x000000ff0700720c */ /* 0x000fe40000f66670 */
[----:B------:R-:W-:Y:S02]  /*2dc0*/  ISETP.NE.AND.EX P0, PT, R3, -0x80000000, PT, P0 ;  /* 0x800000000300780c */ /* 0x000fe40003f05300 */
[----:B------:R-:W-:-:S02]  /*2dd0*/  @!P1 IMAD.MOV.U32 R2, RZ, RZ, RZ ;  /* 0x000000ffff029224 */ /* 0x000fc400078e00ff */
[----:B------:R-:W-:-:S09]  /*2de0*/  PLOP3.LUT P2, PT, P0, PT, PT, 0x8, 0x80 ;  /* 0x000000000080781c */ /* 0x000fd2000074e170 */
[----:B------:R-:W-:Y:S01]  /*2df0*/  @!P1 DSETP.NEU.AND P2, PT, |R6|, 0.5, !P0 ;  /* 0x3fe000000600942a */ /* 0x000fe2000474d200 */
[----:B0-----:R-:W-:-:S04]  /*2e00*/  IADD3 R4, P0, PT, R11, UR10, RZ ;  /* 0x0000000a0b047c10 */ /* 0x001fc8000ff1e0ff */
[----:B------:R-:W-:Y:S02]  /*2e10*/  IADD3.X R5, PT, PT, R10, UR11, RZ, P0, !PT ;  /* 0x0000000b0a057c10 */ /* 0x000fe400087fe4ff */
[----:B------:R-:W-:-:S04]  /*2e20*/  @!P1 SEL R3, R9, RZ, P2 ;  /* 0x000000ff09039207 */ /* 0x000fc80001000000 */
        /* <DEDUP_REMOVED lines=9> */
.L_x_268:
        /* <DEDUP_REMOVED lines=10> */
.L_x_267:
[----:B------:R-:W-:Y:S05]  /*2f60*/  BSYNC.RECONVERGENT B1 ;  /* 0x0000000000017941 */ /* 0x000fea0003800200 */
.L_x_266:
        /* <DEDUP_REMOVED lines=19> */
.L_x_271:
        /* <DEDUP_REMOVED lines=11> */
.L_x_270:
[----:B------:R-:W-:Y:S05]  /*3150*/  BSYNC.RECONVERGENT B1 ;  /* 0x0000000000017941 */ /* 0x000fea0003800200 */
.L_x_269:
[----:B------:R-:W0:Y:S01]  /*3160*/  LDCU.64 UR12, c[0x0][0x3a8] ;  /* 0x00007500ff0c77ac */ /* 0x000e220008000a00 */
[----:B------:R-:W1:Y:S01]  /*3170*/  LDCU.64 UR10, c[0x0][0x390] ;  /* 0x00007200ff0a77ac */ /* 0x000e620008000a00 */
[----:B0-----:R-:W-:-:S04]  /*3180*/  IADD3 R16, P0, PT, R11, UR12, RZ ;  /* 0x0000000c0b107c10 */ /* 0x001fc8000ff1e0ff */
[----:B------:R-:W-:-:S06]  /*3190*/  IADD3.X R17, PT, PT, R10, UR13, RZ, P0, !PT ;  /* 0x0000000d0a117c10 */ /* 0x000fcc00087fe4ff */
[----:B------:R-:W2:Y:S01]  /*31a0*/  LDG.E.64 R16, desc[UR8][R16.64] ;  /* 0x0000000810107981 */ /* 0x000ea2000c1e1b00 */
[----:B-1----:R-:W-:-:S04]  /*31b0*/  IADD3 R18, P0, PT, R11, UR10, RZ ;  /* 0x0000000a0b127c10 */ /* 0x002fc8000ff1e0ff */
[----:B------:R-:W-:-:S06]  /*31c0*/  IADD3.X R19, PT, PT, R10, UR11, RZ, P0, !PT ;  /* 0x0000000b0a137c10 */ /* 0x000fcc00087fe4ff */
[----:B------:R-:W3:Y:S01]  /*31d0*/  LDG.E.64 R18, desc[UR8][R18.64] ;  /* 0x0000000812127981 */ /* 0x000ee2000c1e1b00 */
[----:B------:R-:W-:Y:S01]  /*31e0*/  DSETP.NEU.AND P1, PT, R6, RZ, PT ;  /* 0x000000ff0600722a */ /* 0x000fe20003f2d000 */
[----:B------:R-:W-:Y:S05]  /*31f0*/  BSSY.RECONVERGENT B1, `(.L_x_272) ;  /* 0x0000027000017945 */ /* 0x000fea0003800200 */
[----:B------:R-:W-:Y:S02]  /*3200*/  FSEL R6, R2, RZ, P1 ;  /* 0x000000ff02067208 */ /* 0x000fe40000800000 */
[----:B------:R-:W-:Y:S02]  /*3210*/  FSEL R2, R3, 1.875, P1 ;  /* 0x3ff0000003027808 */ /* 0x000fe40000800000 */
        /* <DEDUP_REMOVED lines=26> */
.L_x_274:
        /* <DEDUP_REMOVED lines=10> */
.L_x_273:
[----:B------:R-:W-:Y:S05]  /*3460*/  BSYNC.RECONVERGENT B1 ;  /* 0x0000000000017941 */ /* 0x000fea0003800200 */
.L_x_272:
        /* <DEDUP_REMOVED lines=19> */
.L_x_277:
        /* <DEDUP_REMOVED lines=11> */
.L_x_276:
[----:B------:R-:W-:Y:S05]  /*3650*/  BSYNC.RECONVERGENT B1 ;  /* 0x0000000000017941 */ /* 0x000fea0003800200 */
.L_x_275:
        /* <DEDUP_REMOVED lines=39> */
.L_x_280:
        /* <DEDUP_REMOVED lines=10> */
.L_x_279:
[----:B------:R-:W-:Y:S05]  /*3970*/  BSYNC.RECONVERGENT B1 ;  /* 0x0000000000017941 */ /* 0x000fea0003800200 */
.L_x_278:
        /* <DEDUP_REMOVED lines=19> */
.L_x_283:
        /* <DEDUP_REMOVED lines=11> */
.L_x_282:
[----:B------:R-:W-:Y:S05]  /*3b60*/  BSYNC.RECONVERGENT B1 ;  /* 0x0000000000017941 */ /* 0x000fea0003800200 */
.L_x_281:
[----:B------:R-:W0:Y:S02]  /*3b70*/  LDCU.64 UR10, c[0x0][0x3b8] ;  /* 0x00007700ff0a77ac */ /* 0x000e240008000a00 */
[----:B0-----:R-:W-:-:S04]  /*3b80*/  IADD3 R20, P0, PT, R11, UR10, RZ ;  /* 0x0000000a0b147c10 */ /* 0x001fc8000ff1e0ff */
[----:B------:R-:W-:-:S05]  /*3b90*/  IADD3.X R21, PT, PT, R10, UR11, RZ, P0, !PT ;  /* 0x0000000b0a157c10 */ /* 0x000fca00087fe4ff */
        /* <DEDUP_REMOVED lines=29> */
.L_x_285:
[----:B------:R-:W-:Y:S05]  /*3d70*/  BSYNC.RECONVERGENT B1 ;  /* 0x0000000000017941 */ /* 0x000fea0003800200 */
.L_x_284:
[----:B------:R-:W-:Y:S01]  /*3d80*/  ISETP.GT.AND P0, PT, R3, 0xfffff, PT ;  /* 0x000fffff0300780c */ /* 0x000fe20003f04270 */
[--C-:B------:R-:W-:Y:S01]  /*3d90*/  IMAD.MOV.U32 R6, RZ, RZ, R2.reuse ;  /* 0x000000ffff067224 */ /* 0x100fe200078e0002 */
[----:B------:R-:W-:Y:S01]  /*3da0*/  BSSY.RECONVERGENT B1, `(.L_x_286) ;  /* 0x0000052000017945 */ /* 0x000fe20003800200 */
[--C-:B------:R-:W-:Y:S02]  /*3db0*/  IMAD.MOV.U32 R7, RZ, RZ, R3.reuse ;  /* 0x000000ffff077224 */ /* 0x100fe400078e0003 */
[----:B------:R-:W-:Y:S02]  /*3dc0*/  IMAD.MOV.U32 R0, RZ, RZ, R3 ;  /* 0x000000ffff007224 */ /* 0x000fe400078e0003 */
[----:B------:R-:W-:Y:S02]  /*3dd0*/  IMAD.MOV.U32 R13, RZ, RZ, -0x3ff ;  /* 0xfffffc01ff0d7424 */ /* 0x000fe400078e00ff */
[----:B------:R-:W-:-:S04]  /*3de0*/  IMAD.MOV.U32 R10, RZ, RZ, R2 ;  /* 0x000000ffff0a7224 */ /* 0x000fc800078e0002 */
[----:B------:R-:W-:Y:S01]  /*3df0*/  @!P0 DMUL R6, R6, 1.80143985094819840000e+16 ;  /* 0x4350000006068828 */ /* 0x000fe20000000000 */
[----:B------:R-:W-:-:S09]  /*3e00*/  @!P0 IMAD.MOV.U32 R13, RZ, RZ, -0x435 ;  /* 0xfffffbcbff0d8424 */ /* 0x000fd200078e00ff */
[----:B------:R-:W-:Y:S02]  /*3e10*/  @!P0 IMAD.MOV.U32 R0, RZ, RZ, R7 ;  /* 0x000000ffff008224 */ /* 0x000fe400078e0007 */
[----:B------:R-:W-:Y:S02]  /*3e20*/  @!P0 IMAD.MOV.U32 R10, RZ, RZ, R6 ;  /* 0x000000ffff0a8224 */ /* 0x000fe400078e0006 */
[----:B------:R-:W-:-:S05]  /*3e30*/  VIADD R3, R0, 0xffffffff ;  /* 0xffffffff00037836 */ /* 0x000fca0000000000 */
[----:B------:R-:W-:-:S13]  /*3e40*/  ISETP.GT.U32.AND P1, PT, R3, 0x7feffffe, PT ;  /* 0x7feffffe0300780c */ /* 0x000fda0003f24070 */
[----:B------:R-:W-:Y:S05]  /*3e50*/  @P1 BRA `(.L_x_287) ;  /* 0x0000000400001947 */ /* 0x000fea0003800000 */
[----:B------:R-:W-:Y:S01]  /*3e60*/  LOP3.LUT R2, R0, 0xfffff, RZ, 0xc0, !PT ;  /* 0x000fffff00027812 */ /* 0x000fe200078ec0ff */
[----:B------:R-:W-:Y:S01]  /*3e70*/  IMAD.MOV.U32 R6, RZ, RZ, RZ ;  /* 0x000000ffff067224 */ /* 0x000fe200078e00ff */
[----:B------:R-:W-:Y:S01]  /*3e80*/  UMOV UR10, 0x3ae80f1e ;  /* 0x3ae80f1e000a7882 */ /* 0x000fe20000000000 */
[----:B------:R-:W-:Y:S01]  /*3e90*/  IMAD.MOV.U32 R16, RZ, RZ, -0x748574fc ;  /* 0x8b7a8b04ff107424 */ /* 0x000fe200078e00ff */
[----:B------:R-:W-:Y:S01]  /*3ea0*/  LOP3.LUT R11, R2, 0x3ff00000, RZ, 0xfc, !PT ;  /* 0x3ff00000020b7812 */ /* 0x000fe200078efcff */
[----:B------:R-:W-:Y:S01]  /*3eb0*/  IMAD.MOV.U32 R17, RZ, RZ, 0x3ed0ee25 ;  /* 0x3ed0ee25ff117424 */ /* 0x000fe200078e00ff */
[----:B------:R-:W-:Y:S01]  /*3ec0*/  UMOV UR11, 0x3eb1380b ;  /* 0x3eb1380b000b7882 */ /* 0x000fe20000000000 */
[----:B------:R-:W-:Y:S01]  /*3ed0*/  LEA.HI R0, R0, R13, RZ, 0xc ;  /* 0x0000000d00007211 */ /* 0x000fe200078f60ff */
[----:B------:R-:W-:Y:S01]  /*3ee0*/  IMAD.MOV.U32 R19, RZ, RZ, 0x43300000 ;  /* 0x43300000ff137424 */ /* 0x000fe200078e00ff */
[----:B------:R-:W-:Y:S01]  /*3ef0*/  ISETP.GE.U32.AND P0, PT, R11, 0x3ff6a09f, PT ;  /* 0x3ff6a09f0b00780c */ /* 0x000fe20003f06070 */
[----:B------:R-:W-:Y:S01]  /*3f00*/  UMOV UR12, 0x80000000 ;  /* 0x80000000000c7882 */ /* 0x000fe20000000000 */
[----:B------:R-:W-:-:S11]  /*3f10*/  UMOV UR13, 0x43300000 ;  /* 0x43300000000d7882 */ /* 0x000fd60000000000 */
[----:B------:R-:W-:Y:S02]  /*3f20*/  @P0 VIADD R3, R11, 0xfff00000 ;  /* 0xfff000000b030836 */ /* 0x000fe40000000000 */
[----:B------:R-:W-:Y:S02]  /*3f30*/  @P0 VIADD R0, R0, 0x1 ;  /* 0x0000000100000836 */ /* 0x000fe40000000000 */
[----:B------:R-:W-:-:S03]  /*3f40*/  @P0 IMAD.MOV.U32 R11, RZ, RZ, R3 ;  /* 0x000000ffff0b0224 */ /* 0x000fc600078e0003 */
[----:B------:R-:W-:-:S03]  /*3f50*/  LOP3.LUT R18, R0, 0x80000000, RZ, 0x3c, !PT ;  /* 0x8000000000127812 */ /* 0x000fc600078e3cff */
[C---:B------:R-:W-:Y:S02]  /*3f60*/  DADD R14, R10.reuse, 1 ;  /* 0x3ff000000a0e7429 */ /* 0x040fe40000000000 */
[----:B------:R-:W-:Y:S02]  /*3f70*/  DADD R10, R10, -1 ;  /* 0xbff000000a0a7429 */ /* 0x000fe40000000000 */
[----:B------:R-:W-:Y:S01]  /*3f80*/  DADD R18, R18, -UR12 ;  /* 0x8000000c12127e29 */ /* 0x000fe20008000000 */
[----:B------:R-:W-:Y:S01]  /*3f90*/  UMOV UR12, 0xfefa39ef ;  /* 0xfefa39ef000c7882 */ /* 0x000fe20000000000 */
[----:B------:R-:W0:Y:S01]  /*3fa0*/  MUFU.RCP64H R7, R15 ;  /* 0x0000000f00077308 */ /* 0x000e220000001800 */
[----:B------:R-:W-:Y:S01]  /*3fb0*/  UMOV UR13, 0x3fe62e42 ;  /* 0x3fe62e42000d7882 */ /* 0x000fe20000000000 */
        /* <DEDUP_REMOVED lines=9> */
[----:B------:R-:W-:-:S05]  /*4050*/  DADD R16, R10, -R2 ;  /* 0x000000000a107229 */ /* 0x000fca0000000802 */
[----:B------:R-:W-:Y:S01]  /*4060*/  DFMA R14, R8, R14, UR10 ;  /* 0x0000000a080e7e2b */ /* 0x000fe2000800000e */
[----:B------:R-:W-:Y:S01]  /*4070*/  UMOV UR10, 0xa9ab0956 ;  /* 0xa9ab0956000a7882 */ /* 0x000fe20000000000 */
[----:B------:R-:W-:Y:S01]  /*4080*/  UMOV UR11, 0x3f1745cb ;  /* 0x3f1745cb000b7882 */ /* 0x000fe20000000000 */
[----:B------:R-:W-:-:S05]  /*4090*/  DADD R16, R16, R16 ;  /* 0x0000000010107229 */ /* 0x000fca0000000010 */
[----:B------:R-:W-:Y:S01]  /*40a0*/  DFMA R14, R8, R14, UR10 ;  /* 0x0000000a080e7e2b */ /* 0x000fe2000800000e */
[----:B------:R-:W-:Y:S01]  /*40b0*/  UMOV UR10, 0x2d1b5154 ;  /* 0x2d1b5154000a7882 */ /* 0x000fe20000000000 */
[----:B------:R-:W-:Y:S01]  /*40c0*/  UMOV UR11, 0x3f3c71c7 ;  /* 0x3f3c71c7000b7882 */ /* 0x000fe20000000000 */
[----:B------:R-:W-:Y:S02]  /*40d0*/  DFMA R16, R10, -R2, R16 ;  /* 0x800000020a10722b */ /* 0x000fe40000000010 */
        /* <DEDUP_REMOVED lines=24> */
.L_x_287:
[----:B------:R-:W-:Y:S01]  /*4260*/  IMAD.MOV.U32 R2, RZ, RZ, 0x0 ;  /* 0x00000000ff027424 */ /* 0x000fe200078e00ff */
[----:B------:R-:W-:Y:S01]  /*4270*/  LOP3.LUT P0, RZ, R7, 0x7fffffff, RZ, 0xc0, !PT ;  /* 0x7fffffff07ff7812 */ /* 0x000fe2000780c0ff */
[----:B------:R-:W-:-:S06]  /*4280*/  IMAD.MOV.U32 R3, RZ, RZ, 0x7ff00000 ;  /* 0x7ff00000ff037424 */ /* 0x000fcc00078e00ff */
[----:B------:R-:W-:-:S10]  /*4290*/  DFMA R2, R6, R2, +INF ;  /* 0x7ff000000602742b */ /* 0x000fd40000000002 */
[----:B------:R-:W-:Y:S02]  /*42a0*/  FSEL R10, R2, RZ, P0 ;  /* 0x000000ff020a7208 */ /* 0x000fe40000000000 */
[----:B------:R-:W-:-:S07]  /*42b0*/  FSEL R11, R3, -QNAN , P0 ;  /* 0xfff00000030b7808 */ /* 0x000fce0000000000 */
.L_x_288:
[----:B------:R-:W-:Y:S05]  /*42c0*/  BSYNC.RECONVERGENT B1 ;  /* 0x0000000000017941 */ /* 0x000fea0003800200 */
.L_x_286:
[----:B------:R0:W-:Y:S02]  /*42d0*/  STG.E.64 desc[UR8][R4.64], R10 ;  /* 0x0000000a04007986 */ /* 0x0001e4000c101b08 */
.L_x_265:
[----:B------:R-:W-:Y:S05]  /*42e0*/  BSYNC.RECONVERGENT B0 ;  /* 0x0000000000007941 */ /* 0x000fea0003800200 */
.L_x_264:
[----:B------:R-:W-:Y:S02]  /*42f0*/  VIADD R0, R12, 0x100 ;  /* 0x000001000c007836 */ /* 0x000fe40000000000 */
[----:B------:R-:W-:-:S03]  /*4300*/  IMAD.U32 R2, RZ, RZ, UR7 ;  /* 0x00000007ff027e24 */ /* 0x000fc6000f8e00ff */
[----:B------:R-:W-:-:S04]  /*4310*/  ISETP.LT.U32.AND P0, PT, R0, UR6, PT ;  /* 0x0000000600007c0c */ /* 0x000fc8000bf01070 */
[----:B------:R-:W-:-:S13]  /*4320*/  ISETP.GT.AND.EX P0, PT, R2, RZ, PT, P0 ;  /* 0x000000ff0200720c */ /* 0x000fda0003f04300 */
[----:B------:R-:W-:Y:S05]  /*4330*/  @!P0 EXIT ;  /* 0x000000000000894d */ /* 0x000fea0003800000 */
[----:B------:R-:W1:Y:S01]  /*4340*/  LDCU.128 UR12, c[0x0][0x3a0] ;  /* 0x00007400ff0c77ac */ /* 0x000e620008000c00 */
[----:B------:R-:W-:Y:S01]  /*4350*/  IADD3 R12, P0, PT, R12, UR4, RZ ;  /* 0x000000040c0c7c10 */ /* 0x000fe2000ff1e0ff */
[----:B------:R-:W2:Y:S04]  /*4360*/  LDCU.128 UR16, c[0x0][0x3b0] ;  /* 0x00007600ff1077ac */ /* 0x000ea80008000c00 */
[----:B------:R-:W-:Y:S01]  /*4370*/  IMAD.X R3, RZ, RZ, UR5, P0 ;  /* 0x00000005ff037e24 */ /* 0x000fe200080e06ff */
[----:B------:R-:W3:Y:S01]  /*4380*/  LDCU.64 UR4, c[0x0][0x388] ;  /* 0x00007100ff0477ac */ /* 0x000ee20008000a00 */
[----:B0-----:R-:W-:-:S03]  /*4390*/  IMAD.SHL.U32 R4, R12, 0x8, RZ ;  /* 0x000000080c047824 */ /* 0x001fc600078e00ff */
[----:B------:R-:W-:Y:S01]  /*43a0*/  SHF.L.U64.HI R2, R12, 0x3, R3 ;  /* 0x000000030c027819 */ /* 0x000fe20000010203 */
[----:B------:R-:W0:Y:S01]  /*43b0*/  LDCU.64 UR10, c[0x0][0x3c0] ;  /* 0x00007800ff0a77ac */ /* 0x000e220008000a00 */
[----:B-1----:R-:W-:-:S04]  /*43c0*/  IADD3 R16, P0, PT, R4, UR12, RZ ;  /* 0x0000000c04107c10 */ /* 0x002fc8000ff1e0ff */
[----:B------:R-:W-:Y:S02]  /*43d0*/  IADD3.X R17, PT, PT, R2, UR13, RZ, P0, !PT ;  /* 0x0000000d02117c10 */ /* 0x000fe400087fe4ff */
[----:B---3--:R-:W-:-:S04]  /*43e0*/  IADD3 R18, P0, PT, R4, UR4, RZ ;  /* 0x0000000404127c10 */ /* 0x008fc8000ff1e0ff */
[----:B------:R-:W3:Y:S01]  /*43f0*/  LDG.E.64 R16, desc[UR8][R16.64+0x800] ;  /* 0x0008000810107981 */ /* 0x000ee2000c1e1b00 */
[----:B------:R-:W-:Y:S01]  /*4400*/  IADD3.X R19, PT, PT, R2, UR5, RZ, P0, !PT ;  /* 0x0000000502137c10 */ /* 0x000fe200087fe4ff */
[----:B------:R-:W1:Y:S05]  /*4410*/  LDCU.128 UR4, c[0x0][0x390] ;  /* 0x00007200ff0477ac */ /* 0x000e6a0008000c00 */
[----:B------:R-:W4:Y:S01]  /*4420*/  LDG.E.64 R18, desc[UR8][R18.64+0x800] ;  /* 0x0008000812127981 */ /* 0x000f22000c1e1b00 */
[C---:B------:R-:W-:Y:S01]  /*4430*/  IADD3 R12, P3, PT, R4.reuse, UR14, RZ ;  /* 0x0000000e040c7c10 */ /* 0x040fe2000ff7e0ff */
[----:B------:R-:W-:Y:S01]  /*4440*/  BSSY.RECONVERGENT B0, `(.L_x_289) ;  /* 0x000002d000007945 */ /* 0x000fe20003800200 */
[----:B--2---:R-:W-:-:S02]  /*4450*/  IADD3 R8, P1, PT, R4, UR16, RZ ;  /* 0x0000001004087c10 */ /* 0x004fc4000ff3e0ff */
[----:B------:R-:W-:Y:S02]  /*4460*/  IADD3 R6, P0, PT, R4, UR18, RZ ;  /* 0x0000001204067c10 */ /* 0x000fe4000ff1e0ff */
[C---:B------:R-:W-:Y:S02]  /*4470*/  IADD3.X R13, PT, PT, R2.reuse, UR15, RZ, P3, !PT ;  /* 0x0000000f020d7c10 */ /* 0x040fe40009ffe4ff */
[C---:B------:R-:W-:Y:S02]  /*4480*/  IADD3.X R9, PT, PT, R2.reuse, UR17, RZ, P1, !PT ;  /* 0x0000001102097c10 */ /* 0x040fe40008ffe4ff */
[----:B------:R-:W-:Y:S02]  /*4490*/  IADD3.X R7, PT, PT, R2, UR19, RZ, P0, !PT ;  /* 0x0000001302077c10 */ /* 0x000fe400087fe4ff */
[C---:B-1----:R-:W-:Y:S02]  /*44a0*/  IADD3 R14, P5, PT, R4.reuse, UR4, RZ ;  /* 0x00000004040e7c10 */ /* 0x042fe4000ffbe0ff */
[----:B------:R-:W-:-:S02]  /*44b0*/  IADD3 R10, P4, PT, R4, UR6, RZ ;  /* 0x00000006040a7c10 */ /* 0x000fc4000ff9e0ff */
[----:B------:R-:W-:Y:S02]  /*44c0*/  IADD3.X R15, PT, PT, R2, UR5, RZ, P5, !PT ;  /* 0x00000005020f7c10 */ /* 0x000fe4000affe4ff */
[----:B0-----:R-:W-:Y:S02]  /*44d0*/  IADD3 R4, P6, PT, R4, UR10, RZ ;  /* 0x0000000a04047c10 */ /* 0x001fe4000ffde0ff */
[C---:B------:R-:W-:Y:S02]  /*44e0*/  IADD3.X R11, PT, PT, R2.reuse, UR7, RZ, P4, !PT ;  /* 0x00000007020b7c10 */ /* 0x040fe4000a7fe4ff */
[----:B------:R-:W-:Y:S02]  /*44f0*/  IADD3.X R5, PT, PT, R2, UR11, RZ, P6, !PT ;  /* 0x0000000b02057c10 */ /* 0x000fe4000b7fe4ff */
[----:B---3--:R-:W-:-:S04]  /*4500*/  SHF.R.U32.HI R0, RZ, 0x14, R17 ;  /* 0x00000014ff007819 */ /* 0x008fc80000011611 */
[----:B------:R-:W-:Y:S01]  /*4510*/  LOP3.LUT R0, R0, 0x7ff, RZ, 0xc0, !PT ;  /* 0x000007ff00007812 */ /* 0x000fe200078ec0ff */
[----:B----4-:R-:W-:-:S04]  /*4520*/  DSETP.NEU.AND P5, PT, R18, RZ, PT ;  /* 0x000000ff1200722a */ /* 0x010fc80003fad000 */
        /* <DEDUP_REMOVED lines=14> */
.L_x_291:
        /* <DEDUP_REMOVED lines=11> */
.L_x_290:
[----:B------:R-:W-:Y:S01]  /*46c0*/  ISETP.GE.AND P0, PT, R17, RZ, PT ;  /* 0x000000ff1100720c */ /* 0x000fe20003f06270 */
[----:B------:R-:W-:Y:S01]  /*46d0*/  DSETP.NEU.AND P2, PT, |R16|, 0.5, !P2 ;  /* 0x3fe000001000742a */ /* 0x000fe2000574d200 */
[----:B------:R-:W-:-:S05]  /*46e0*/  IMAD.MOV.U32 R2, RZ, RZ, RZ ;  /* 0x000000ffff027224 */ /* 0x000fca00078e00ff */
[----:B------:R-:W-:-:S06]  /*46f0*/  SEL R3, R19, RZ, P2 ;  /* 0x000000ff13037207 */ /* 0x000fcc0001000000 */
[----:B------:R-:W-:-:S07]  /*4700*/  @!P0 LOP3.LUT R3, R3, 0x7ff00000, RZ, 0xfc, !PT ;  /* 0x7ff0000003038812 */ /* 0x000fce00078efcff */
.L_x_292:
[----:B------:R-:W-:Y:S05]  /*4710*/  BSYNC.RECONVERGENT B0 ;  /* 0x0000000000007941 */ /* 0x000fea0003800200 */
.L_x_289:
        /* <DEDUP_REMOVED lines=22> */
.L_x_296:
        /* <DEDUP_REMOVED lines=8> */
.L_x_295:
[----:B------:R-:W-:-:S11]  /*4900*/  DADD R2, R18, R16 ;  /* 0x0000000012027229 */ /* 0x000fd60000000010 */
.L_x_294:
[----:B------:R-:W-:Y:S05]  /*4910*/  BSYNC.RECONVERGENT B0 ;  /* 0x0000000000007941 */ /* 0x000fea0003800200 */
.L_x_293:
        /* <DEDUP_REMOVED lines=26> */
.L_x_299:
        /* <DEDUP_REMOVED lines=11> */
.L_x_298:
[----:B------:R-:W-:Y:S01]  /*4b70*/  ISETP.GE.AND P0, PT, R13, RZ, PT ;  /* 0x000000ff0d00720c */ /* 0x000fe20003f06270 */
[----:B------:R-:W-:Y:S01]  /*4b80*/  DSETP.NEU.AND P2, PT, |R12|, 0.5, !P2 ;  /* 0x3fe000000c00742a */ /* 0x000fe2000574d200 */
[----:B------:R-:W-:-:S05]  /*4b90*/  IMAD.MOV.U32 R2, RZ, RZ, RZ ;  /* 0x000000ffff027224 */ /* 0x000fca00078e00ff */
[----:B------:R-:W-:-:S06]  /*4ba0*/  SEL R3, R15, RZ, P2 ;  /* 0x000000ff0f037207 */ /* 0x000fcc0001000000 */
[----:B------:R-:W-:-:S07]  /*4bb0*/  @!P0 LOP3.LUT R3, R3, 0x7ff00000, RZ, 0xfc, !PT ;  /* 0x7ff0000003038812 */ /* 0x000fce00078efcff */
.L_x_300:
[----:B------:R-:W-:Y:S05]  /*4bc0*/  BSYNC.RECONVERGENT B0 ;  /* 0x0000000000007941 */ /* 0x000fea0003800200 */
.L_x_297:
        /* <DEDUP_REMOVED lines=22> */
.L_x_304:
        /* <DEDUP_REMOVED lines=8> */
.L_x_303:
[----:B------:R-:W-:-:S11]  /*4db0*/  DADD R2, R14, R12 ;  /* 0x000000000e027229 */ /* 0x000fd6000000000c */
.L_x_302:
[----:B------:R-:W-:Y:S05]  /*4dc0*/  BSYNC.RECONVERGENT B0 ;  /* 0x0000000000007941 */ /* 0x000fea0003800200 */
.L_x_301:
        /* <DEDUP_REMOVED lines=27> */
.L_x_307:
        /* <DEDUP_REMOVED lines=11> */
.L_x_306:
[----:B------:R-:W-:Y:S01]  /*5030*/  ISETP.GE.AND P0, PT, R9, RZ, PT ;  /* 0x000000ff0900720c */ /* 0x000fe20003f06270 */
[----:B------:R-:W-:Y:S01]  /*5040*/  DSETP.NEU.AND P2, PT, |R8|, 0.5, !P2 ;  /* 0x3fe000000800742a */ /* 0x000fe2000574d200 */
[----:B------:R-:W-:-:S05]  /*5050*/  IMAD.MOV.U32 R2, RZ, RZ, RZ ;  /* 0x000000ffff027224 */ /* 0x000fca00078e00ff */
[----:B------:R-:W-:-:S06]  /*5060*/  SEL R3, R11, RZ, P2 ;  /* 0x000000ff0b037207 */ /* 0x000fcc0001000000 */
[----:B------:R-:W-:-:S07]  /*5070*/  @!P0 LOP3.LUT R3, R3, 0x7ff00000, RZ, 0xfc, !PT ;  /* 0x7ff0000003038812 */ /* 0x000fce00078efcff */
.L_x_308:
[----:B------:R-:W-:Y:S05]  /*5080*/  BSYNC.RECONVERGENT B0 ;  /* 0x0000000000007941 */ /* 0x000fea0003800200 */
.L_x_305:
        /* <DEDUP_REMOVED lines=22> */
.L_x_312:
        /* <DEDUP_REMOVED lines=8> */
.L_x_311:
[----:B------:R-:W-:-:S11]  /*5270*/  DADD R2, R10, R8 ;  /* 0x000000000a027229 */ /* 0x000fd60000000008 */
.L_x_310:
[----:B------:R-:W-:Y:S05]  /*5280*/  BSYNC.RECONVERGENT B0 ;  /* 0x0000000000007941 */ /* 0x000fea0003800200 */
.L_x_309:
        /* <DEDUP_REMOVED lines=29> */
.L_x_314:
[----:B------:R-:W-:Y:S05]  /*5460*/  BSYNC.RECONVERGENT B0 ;  /* 0x0000000000007941 */ /* 0x000fea0003800200 */
.L_x_313:
[----:B------:R-:W-:Y:S01]  /*5470*/  ISETP.GT.AND P0, PT, R3, 0xfffff, PT ;  /* 0x000fffff0300780c */ /* 0x000fe20003f04270 */
[----:B------:R-:W-:Y:S01]  /*5480*/  IMAD.MOV.U32 R6, RZ, RZ, R2 ;  /* 0x000000ffff067224 */ /* 0x000fe200078e0002 */
[----:B------:R-:W-:Y:S01]  /*5490*/  BSSY.RECONVERGENT B0, `(.L_x_315) ;  /* 0x0000052000007945 */ /* 0x000fe20003800200 */
[--C-:B------:R-:W-:Y:S02]  /*54a0*/  IMAD.MOV.U32 R7, RZ, RZ, R3.reuse ;  /* 0x000000ffff077224 */ /* 0x100fe400078e0003 */
[----:B------:R-:W-:Y:S02]  /*54b0*/  IMAD.MOV.U32 R0, RZ, RZ, R3 ;  /* 0x000000ffff007224 */ /* 0x000fe400078e0003 */
[----:B------:R-:W-:-:S06]  /*54c0*/  IMAD.MOV.U32 R17, RZ, RZ, -0x3ff ;  /* 0xfffffc01ff117424 */ /* 0x000fcc00078e00ff */
[----:B------:R-:W-:Y:S01]  /*54d0*/  @!P0 DMUL R6, R6, 1.80143985094819840000e+16 ;  /* 0x4350000006068828 */ /* 0x000fe20000000000 */
[----:B------:R-:W-:-:S09]  /*54e0*/  @!P0 IMAD.MOV.U32 R17, RZ, RZ, -0x435 ;  /* 0xfffffbcbff118424 */ /* 0x000fd200078e00ff */
[----:B------:R-:W-:-:S04]  /*54f0*/  @!P0 IMAD.MOV.U32 R0, RZ, RZ, R7 ;  /* 0x000000ffff008224 */ /* 0x000fc800078e0007 */
[----:B------:R-:W-:-:S05]  /*5500*/  VIADD R3, R0, 0xffffffff ;  /* 0xffffffff00037836 */ /* 0x000fca0000000000 */
[----:B------:R-:W-:-:S13]  /*5510*/  ISETP.GE.U32.AND P1, PT, R3, 0x7fefffff, PT ;  /* 0x7fefffff0300780c */ /* 0x000fda0003f26070 */
[----:B------:R-:W-:Y:S01]  /*5520*/  @P1 IMAD.MOV.U32 R8, RZ, RZ, 0x0 ;  /* 0x00000000ff081424 */ /* 0x000fe200078e00ff */
[----:B------:R-:W-:Y:S01]  /*5530*/  @P1 LOP3.LUT P2, RZ, R7, 0x7fffffff, RZ, 0xc0, !PT ;  /* 0x7fffffff07ff1812 */ /* 0x000fe2000784c0ff */
[----:B------:R-:W-:-:S06]  /*5540*/  @P1 IMAD.MOV.U32 R9, RZ, RZ, 0x7ff00000 ;  /* 0x7ff00000ff091424 */ /* 0x000fcc00078e00ff */
[----:B------:R-:W-:Y:S01]  /*5550*/  @P1 DFMA R8, R6, R8, +INF ;  /* 0x7ff000000608142b */ /* 0x000fe20000000008 */
[----:B------:R-:W-:Y:S02]  /*5560*/  IMAD.MOV.U32 R7, RZ, RZ, R2 ;  /* 0x000000ffff077224 */ /* 0x000fe400078e0002 */
[----:B------:R-:W-:-:S07]  /*5570*/  @!P0 IMAD.MOV.U32 R7, RZ, RZ, R6 ;  /* 0x000000ffff078224 */ /* 0x000fce00078e0006 */
[----:B------:R-:W-:Y:S02]  /*5580*/  @P1 FSEL R2, R8, RZ, P2 ;  /* 0x000000ff08021208 */ /* 0x000fe40001000000 */
[----:B------:R-:W-:Y:S01]  /*5590*/  @P1 FSEL R3, R9, -QNAN , P2 ;  /* 0xfff0000009031808 */ /* 0x000fe20001000000 */
[----:B------:R-:W-:Y:S06]  /*55a0*/  @P1 BRA `(.L_x_316) ;  /* 0x0000000400001947 */ /* 0x000fec0003800000 */
        /* <DEDUP_REMOVED lines=9> */
[----:B------:R-:W-:Y:S01]  /*5640*/  UMOV UR6, 0x80000000 ;  /* 0x8000000000067882 */ /* 0x000fe20000000000 */
[----:B------:R-:W-:Y:S01]  /*5650*/  LEA.HI R17, R0, R17, RZ, 0xc ;  /* 0x0000001100117211 */ /* 0x000fe200078f60ff */
[----:B------:R-:W-:-:S10]  /*5660*/  UMOV UR7, 0x43300000 ;  /* 0x4330000000077882 */ /* 0x000fd40000000000 */
[----:B------:R-:W-:Y:S02]  /*5670*/  @P0 VIADD R7, R3, 0xfff00000 ;  /* 0xfff0000003070836 */ /* 0x000fe40000000000 */
[----:B------:R-:W-:Y:S02]  /*5680*/  @P0 VIADD R17, R17, 0x1 ;  /* 0x0000000111110836 */ /* 0x000fe40000000000 */
[----:B------:R-:W-:-:S03]  /*5690*/  @P0 IMAD.MOV.U32 R3, RZ, RZ, R7 ;  /* 0x000000ffff030224 */ /* 0x000fc600078e0007 */
[----:B------:R-:W-:Y:S01]  /*56a0*/  LOP3.LUT R16, R17, 0x80000000, RZ, 0x3c, !PT ;  /* 0x8000000011107812 */ /* 0x000fe200078e3cff */
[----:B------:R-:W-:Y:S02]  /*56b0*/  IMAD.MOV.U32 R17, RZ, RZ, 0x43300000 ;  /* 0x43300000ff117424 */ /* 0x000fe400078e00ff */
        /* <DEDUP_REMOVED lines=46> */
[----:B------:R-:W-:-:S11]  /*59a0*/  DADD R2, R10, R12 ;  /* 0x000000000a027229 */ /* 0x000fd6000000000c */
.L_x_316:
[----:B------:R-:W-:Y:S05]  /*59b0*/  BSYNC.RECONVERGENT B0 ;  /* 0x0000000000007941 */ /* 0x000fea0003800200 */
.L_x_315:
[----:B------:R-:W-:Y:S01]  /*59c0*/  STG.E.64 desc[UR8][R4.64+0x800], R2 ;  /* 0x0008000204007986 */ /* 0x000fe2000c101b08 */
[----:B------:R-:W-:Y:S05]  /*59d0*/  EXIT ;  /* 0x000000000000794d */ /* 0x000fea0003800000 */
        .weak           $__internal_1_$__cuda_sm20_div_rn_f64_full
        .type           $__internal_1_$__cuda_sm20_div_rn_f64_full,@function
        .size           $__internal_1_$__cuda_sm20_div_rn_f64_full,($_ZN3cub18CUB_300001_SM_10006detail8for_each13static_kernelINS2_12policy_hub_t12policy_500_tElNS2_12op_wrapper_tIl6alpresN6thrust24THRUST_300001_SM_1000_NS12zip_iteratorIN4cuda3std3__45tupleIJNS9_6detail15normal_iteratorINS9_10device_ptrIdEEEESJ_SJ_SJ_SJ_SJ_SJ_SJ_EEEEEEEEEvT0_T1_$__internal_accurate_pow - $__internal_1_$__cuda_sm20_div_rn_f64_full)
$__internal_1_$__cuda_sm20_div_rn_f64_full:
[C---:B------:R-:W-:Y:S01]  /*59e0*/  FSETP.GEU.AND P0, PT, |R21|.reuse, 1.469367938527859385e-39, PT ;  /* 0x001000001500780b */ /* 0x040fe20003f0e200 */
[----:B------:R-:W-:Y:S01]  /*59f0*/  IMAD.MOV.U32 R26, RZ, RZ, 0x1 ;  /* 0x00000001ff1a7424 */ /* 0x000fe200078e00ff */
[----:B------:R-:W-:Y:S01]  /*5a00*/  LOP3.LUT R18, R21, 0x800fffff, RZ, 0xc0, !PT ;  /* 0x800fffff15127812 */ /* 0x000fe200078ec0ff */
[----:B------:R-:W-:Y:S01]  /*5a10*/  BSSY.RECONVERGENT B2, `(.L_x_317) ;  /* 0x0000055000027945 */ /* 0x000fe20003800200 */
[C---:B------:R-:W-:Y:S02]  /*5a20*/  FSETP.GEU.AND P2, PT, |R23|.reuse, 1.469367938527859385e-39, PT ;  /* 0x001000001700780b */ /* 0x040fe40003f4e200 */
[----:B------:R-:W-:Y:S01]  /*5a30*/  LOP3.LUT R19, R18, 0x3ff00000, RZ, 0xfc, !PT ;  /* 0x3ff0000012137812 */ /* 0x000fe200078efcff */
[----:B------:R-:W-:Y:S01]  /*5a40*/  IMAD.MOV.U32 R18, RZ, RZ, R20 ;  /* 0x000000ffff127224 */ /* 0x000fe200078e0014 */
[----:B------:R-:W-:Y:S02]  /*5a50*/  LOP3.LUT R24, R23, 0x7ff00000, RZ, 0xc0, !PT ;  /* 0x7ff0000017187812 */ /* 0x000fe400078ec0ff */
[----:B------:R-:W-:-:S03]  /*5a60*/  LOP3.LUT R31, R21, 0x7ff00000, RZ, 0xc0, !PT ;  /* 0x7ff00000151f7812 */ /* 0x000fc600078ec0ff */
[----:B------:R-:W-:Y:S01]  /*5a70*/  @!P0 DMUL R18, R20, 8.98846567431157953865e+307 ;  /* 0x7fe0000014128828 */ /* 0x000fe20000000000 */
[----:B------:R-:W-:-:S03]  /*5a80*/  ISETP.GE.U32.AND P1, PT, R24, R31, PT ;  /* 0x0000001f1800720c */ /* 0x000fc60003f26070 */
[----:B------:R-:W-:Y:S02]  /*5a90*/  @!P2 LOP3.LUT R25, R21, 0x7ff00000, RZ, 0xc0, !PT ;  /* 0x7ff000001519a812 */ /* 0x000fe400078ec0ff */
[----:B------:R-:W0:Y:S02]  /*5aa0*/  MUFU.RCP64H R27, R19 ;  /* 0x00000013001b7308 */ /* 0x000e240000001800 */
[----:B------:R-:W-:Y:S01]  /*5ab0*/  @!P2 ISETP.GE.U32.AND P3, PT, R24, R25, PT ;  /* 0x000000191800a20c */ /* 0x000fe20003f66070 */
[----:B------:R-:W-:-:S05]  /*5ac0*/  IMAD.MOV.U32 R25, RZ, RZ, 0x1ca00000 ;  /* 0x1ca00000ff197424 */ /* 0x000fca00078e00ff */
[----:B------:R-:W-:-:S04]  /*5ad0*/  @!P2 SEL R29, R25, 0x63400000, !P3 ;  /* 0x63400000191da807 */ /* 0x000fc80005800000 */
[----:B------:R-:W-:-:S04]  /*5ae0*/  @!P2 LOP3.LUT R32, R29, 0x80000000, R23, 0xf8, !PT ;  /* 0x800000001d20a812 */ /* 0x000fc800078ef817 */
[----:B------:R-:W-:Y:S01]  /*5af0*/  @!P2 LOP3.LUT R33, R32, 0x100000, RZ, 0xfc, !PT ;  /* 0x001000002021a812 */ /* 0x000fe200078efcff */
[----:B0-----:R-:W-:Y:S01]  /*5b00*/  DFMA R2, R26, -R18, 1 ;  /* 0x3ff000001a02742b */ /* 0x001fe20000000812 */
[----:B------:R-:W-:-:S07]  /*5b10*/  @!P2 IMAD.MOV.U32 R32, RZ, RZ, RZ ;  /* 0x000000ffff20a224 */ /* 0x000fce00078e00ff */
[----:B------:R-:W-:-:S08]  /*5b20*/  DFMA R2, R2, R2, R2 ;  /* 0x000000020202722b */ /* 0x000fd00000000002 */
[----:B------:R-:W-:Y:S01]  /*5b30*/  DFMA R26, R26, R2, R26 ;  /* 0x000000021a1a722b */ /* 0x000fe2000000001a */
[----:B------:R-:W-:Y:S01]  /*5b40*/  SEL R3, R25, 0x63400000, !P1 ;  /* 0x6340000019037807 */ /* 0x000fe20004800000 */
[----:B------:R-:W-:-:S03]  /*5b50*/  IMAD.MOV.U32 R2, RZ, RZ, R22 ;  /* 0x000000ffff027224 */ /* 0x000fc600078e0016 */
[----:B------:R-:W-:-:S03]  /*5b60*/  LOP3.LUT R3, R3, 0x800fffff, R23, 0xf8, !PT ;  /* 0x800fffff03037812 */ /* 0x000fc600078ef817 */
[----:B------:R-:W-:-:S03]  /*5b70*/  DFMA R28, R26, -R18, 1 ;  /* 0x3ff000001a1c742b */ /* 0x000fc60000000812 */
[----:B------:R-:W-:Y:S01]  /*5b80*/  @!P2 DFMA R2, R2, 2, -R32 ;  /* 0x400000000202a82b */ /* 0x000fe20000000820 */
[----:B------:R-:W-:-:S04]  /*5b90*/  IMAD.MOV.U32 R32, RZ, RZ, R24 ;  /* 0x000000ffff207224 */ /* 0x000fc800078e0018 */
[----:B------:R-:W-:Y:S01]  /*5ba0*/  DFMA R26, R26, R28, R26 ;  /* 0x0000001c1a1a722b */ /* 0x000fe2000000001a */
[----:B------:R-:W-:Y:S01]  /*5bb0*/  IMAD.MOV.U32 R33, RZ, RZ, R31 ;  /* 0x000000ffff217224 */ /* 0x000fe200078e001f */
[----:B------:R-:W-:-:S03]  /*5bc0*/  @!P0 LOP3.LUT R33, R19, 0x7ff00000, RZ, 0xc0, !PT ;  /* 0x7ff0000013218812 */ /* 0x000fc600078ec0ff */
[----:B------:R-:W-:Y:S02]  /*5bd0*/  @!P2 LOP3.LUT R32, R3, 0x7ff00000, RZ, 0xc0, !PT ;  /* 0x7ff000000320a812 */ /* 0x000fe400078ec0ff */
[----:B------:R-:W-:Y:S01]  /*5be0*/  VIADD R35, R33, 0xffffffff ;  /* 0xffffffff21237836 */ /* 0x000fe20000000000 */
[----:B------:R-:W-:Y:S02]  /*5bf0*/  DMUL R28, R26, R2 ;  /* 0x000000021a1c7228 */ /* 0x000fe40000000000 */
[----:B------:R-:W-:-:S05]  /*5c00*/  VIADD R34, R32, 0xffffffff ;  /* 0xffffffff20227836 */ /* 0x000fca0000000000 */
[----:B------:R-:W-:Y:S01]  /*5c10*/  ISETP.GT.U32.AND P0, PT, R34, 0x7feffffe, PT ;  /* 0x7feffffe2200780c */ /* 0x000fe20003f04070 */
[----:B------:R-:W-:-:S03]  /*5c20*/  DFMA R30, R28, -R18, R2 ;  /* 0x800000121c1e722b */ /* 0x000fc60000000002 */
[----:B------:R-:W-:-:S05]  /*5c30*/  ISETP.GT.U32.OR P0, PT, R35, 0x7feffffe, P0 ;  /* 0x7feffffe2300780c */ /* 0x000fca0000704470 */
[----:B------:R-:W-:-:S08]  /*5c40*/  DFMA R26, R26, R30, R28 ;  /* 0x0000001e1a1a722b */ /* 0x000fd0000000001c */
[----:B------:R-:W-:Y:S05]  /*5c50*/  @P0 BRA `(.L_x_318) ;  /* 0x00000000006c0947 */ /* 0x000fea0003800000 */
[----:B------:R-:W-:Y:S01]  /*5c60*/  LOP3.LUT R23, R21, 0x7ff00000, RZ, 0xc0, !PT ;  /* 0x7ff0000015177812 */ /* 0x000fe200078ec0ff */
[----:B------:R-:W-:-:S03]  /*5c70*/  IMAD.MOV.U32 R28, RZ, RZ, RZ ;  /* 0x000000ffff1c7224 */ /* 0x000fc600078e00ff */
[CC--:B------:R-:W-:Y:S02]  /*5c80*/  VIADDMNMX R22, R24.reuse, -R23.reuse, 0xb9600000, !PT ;  /* 0xb960000018167446 */ /* 0x0c0fe40007800917 */
[----:B------:R-:W-:Y:S02]  /*5c90*/  ISETP.GE.U32.AND P0, PT, R24, R23, PT ;  /* 0x000000171800720c */ /* 0x000fe40003f06070 */
[----:B------:R-:W-:Y:S02]  /*5ca0*/  VIMNMX R22, PT, PT, R22, 0x46a00000, PT ;  /* 0x46a0000016167848 */ /* 0x000fe40003fe0100 */
[----:B------:R-:W-:-:S05]  /*5cb0*/  SEL R25, R25, 0x63400000, !P0 ;  /* 0x6340000019197807 */ /* 0x000fca0004000000 */
[----:B------:R-:W-:-:S04]  /*5cc0*/  IMAD.IADD R22, R22, 0x1, -R25 ;  /* 0x0000000116167824 */ /* 0x000fc800078e0a19 */
[----:B------:R-:W-:-:S06]  /*5cd0*/  VIADD R29, R22, 0x7fe00000 ;  /* 0x7fe00000161d7836 */ /* 0x000fcc0000000000 */
[----:B------:R-:W-:-:S10]  /*5ce0*/  DMUL R24, R26, R28 ;  /* 0x0000001c1a187228 */ /* 0x000fd40000000000 */
[----:B------:R-:W-:-:S13]  /*5cf0*/  FSETP.GTU.AND P0, PT, |R25|, 1.469367938527859385e-39, PT ;  /* 0x001000001900780b */ /* 0x000fda0003f0c200 */
[----:B------:R-:W-:Y:S05]  /*5d00*/  @P0 BRA `(.L_x_319) ;  /* 0x0000000000940947 */ /* 0x000fea0003800000 */
[----:B------:R-:W-:Y:S01]  /*5d10*/  DFMA R2, R26, -R18, R2 ;  /* 0x800000121a02722b */ /* 0x000fe20000000002 */
[----:B------:R-:W-:-:S09]  /*5d20*/  IMAD.MOV.U32 R28, RZ, RZ, RZ ;  /* 0x000000ffff1c7224 */ /* 0x000fd200078e00ff */
[C---:B------:R-:W-:Y:S02]  /*5d30*/  FSETP.NEU.AND P0, PT, R3.reuse, RZ, PT ;  /* 0x000000ff0300720b */ /* 0x040fe40003f0d000 */
[----:B------:R-:W-:-:S04]  /*5d40*/  LOP3.LUT R21, R3, 0x80000000, R21, 0x48, !PT ;  /* 0x8000000003157812 */ /* 0x000fc800078e4815 */
[----:B------:R-:W-:-:S07]  /*5d50*/  LOP3.LUT R29, R21, R29, RZ, 0xfc, !PT ;  /* 0x0000001d151d7212 */ /* 0x000fce00078efcff */
[----:B------:R-:W-:Y:S05]  /*5d60*/  @!P0 BRA `(.L_x_319) ;  /* 0x00000000007c8947 */ /* 0x000fea0003800000 */
[----:B------:R-:W-:Y:S02]  /*5d70*/  IMAD.MOV R3, RZ, RZ, -R22 ;  /* 0x000000ffff037224 */ /* 0x000fe400078e0a16 */
[----:B------:R-:W-:-:S06]  /*5d80*/  IMAD.MOV.U32 R2, RZ, RZ, RZ ;  /* 0x000000ffff027224 */ /* 0x000fcc00078e00ff */
[----:B------:R-:W-:Y:S02]  /*5d90*/  DFMA R2, R24, -R2, R26 ;  /* 0x800000021802722b */ /* 0x000fe4000000001a */
[----:B------:R-:W-:-:S04]  /*5da0*/  DMUL.RP R26, R26, R28 ;  /* 0x0000001c1a1a7228 */ /* 0x000fc80000008000 */
[----:B------:R-:W-:-:S04]  /*5db0*/  IADD3 R2, PT, PT, -R22, -0x43300000, RZ ;  /* 0xbcd0000016027810 */ /* 0x000fc80007ffe1ff */
[----:B------:R-:W-:Y:S02]  /*5dc0*/  FSETP.NEU.AND P0, PT, |R3|, R2, PT ;  /* 0x000000020300720b */ /* 0x000fe40003f0d200 */
[----:B------:R-:W-:Y:S02]  /*5dd0*/  LOP3.LUT R21, R27, R21, RZ, 0x3c, !PT ;  /* 0x000000151b157212 */ /* 0x000fe400078e3cff */
[----:B------:R-:W-:Y:S02]  /*5de0*/  FSEL R24, R26, R24, !P0 ;  /* 0x000000181a187208 */ /* 0x000fe40004000000 */
[----:B------:R-:W-:Y:S01]  /*5df0*/  FSEL R25, R21, R25, !P0 ;  /* 0x0000001915197208 */ /* 0x000fe20004000000 */
[----:B------:R-:W-:Y:S06]  /*5e00*/  BRA `(.L_x_319) ;  /* 0x0000000000547947 */ /* 0x000fec0003800000 */
.L_x_318:
        /* <DEDUP_REMOVED lines=13> */
[----:B------:R-:W-:Y:S02]  /*5ee0*/  @P0 IMAD.MOV.U32 R24, RZ, RZ, RZ ;  /* 0x000000ffff180224 */ /* 0x000fe400078e00ff */
[----:B------:R-:W-:Y:S01]  /*5ef0*/  @P0 IMAD.MOV.U32 R25, RZ, RZ, R2 ;  /* 0x000000ffff190224 */ /* 0x000fe200078e0002 */
[----:B------:R-:W-:Y:S06]  /*5f00*/  BRA `(.L_x_319) ;  /* 0x0000000000147947 */ /* 0x000fec0003800000 */
.L_x_321:
[----:B------:R-:W-:Y:S01]  /*5f10*/  LOP3.LUT R25, R21, 0x80000, RZ, 0xfc, !PT ;  /* 0x0008000015197812 */ /* 0x000fe200078efcff */
[----:B------:R-:W-:Y:S01]  /*5f20*/  IMAD.MOV.U32 R24, RZ, RZ, R20 ;  /* 0x000000ffff187224 */ /* 0x000fe200078e0014 */
[----:B------:R-:W-:Y:S06]  /*5f30*/  BRA `(.L_x_319) ;  /* 0x0000000000087947 */ /* 0x000fec0003800000 */
.L_x_320:
[----:B------:R-:W-:Y:S01]  /*5f40*/  LOP3.LUT R25, R23, 0x80000, RZ, 0xfc, !PT ;  /* 0x0008000017197812 */ /* 0x000fe200078efcff */
[----:B------:R-:W-:-:S07]  /*5f50*/  IMAD.MOV.U32 R24, RZ, RZ, R22 ;  /* 0x000000ffff187224 */ /* 0x000fce00078e0016 */
.L_x_319:
[----:B------:R-:W-:Y:S05]  /*5f60*/  BSYNC.RECONVERGENT B2 ;  /* 0x0000000000027941 */ /* 0x000fea0003800200 */
.L_x_317:
[----:B------:R-:W-:Y:S02]  /*5f70*/  IMAD.MOV.U32 R2, RZ, RZ, R0 ;  /* 0x000000ffff027224 */ /* 0x000fe400078e0000 */
[----:B------:R-:W-:-:S04]  /*5f80*/  IMAD.MOV.U32 R3, RZ, RZ, 0x0 ;  /* 0x00000000ff037424 */ /* 0x000fc800078e00ff */
[----:B------:R-:W-:Y:S05]  /*5f90*/  RET.REL.NODEC R2 `(_ZN3cub18CUB_300001_SM_10006detail8for_each13static_kernelINS2_12policy_hub_t12policy_500_tElNS2_12op_wrapper_tIl6alpresN6thrust24THRUST_300001_SM_1000_NS12zip_iteratorIN4cuda3std3__45tupleIJNS9_6detail15normal_iteratorINS9_10device_ptrIdEEEESJ_SJ_SJ_SJ_SJ_SJ_SJ_EEEEEEEEEvT0_T1_) ;  /* 0xffffffa002187950 */ /* 0x000fea0003c3ffff */
        .type           $_ZN3cub18CUB_300001_SM_10006detail8for_each13static_kernelINS2_12policy_hub_t12policy_500_tElNS2_12op_wrapper_tIl6alpresN6thrust24THRUST_300001_SM_1000_NS12zip_iteratorIN4cuda3std3__45tupleIJNS9_6detail15normal_iteratorINS9_10device_ptrIdEEEESJ_SJ_SJ_SJ_SJ_SJ_SJ_EEEEEEEEEvT0_T1_$__internal_accurate_pow,@function
        .size           $_ZN3cub18CUB_300001_SM_10006detail8for_each13static_kernelINS2_12policy_hub_t12policy_500_tElNS2_12op_wrapper_tIl6alpresN6thrust24THRUST_300001_SM_1000_NS12zip_iteratorIN4cuda3std3__45tupleIJNS9_6detail15normal_iteratorINS9_10device_ptrIdEEEESJ_SJ_SJ_SJ_SJ_SJ_SJ_EEEEEEEEEvT0_T1_$__internal_accurate_pow,(.L_x_868 - $_ZN3cub18CUB_300001_SM_10006detail8for_each13static_kernelINS2_12policy_hub_t12policy_500_tElNS2_12op_wrapper_tIl6alpresN6thrust24THRUST_300001_SM_1000_NS12zip_iteratorIN4cuda3std3__45tupleIJNS9_6detail15normal_iteratorINS9_10device_ptrIdEEEESJ_SJ_SJ_SJ_SJ_SJ_SJ_EEEEEEEEEvT0_T1_$__internal_accurate_pow)
$_ZN3cub18CUB_300001_SM_10006detail8for_each13static_kernelINS2_12policy_hub_t12policy_500_tElNS2_12op_wrapper_tIl6alpresN6thrust24THRUST_300001_SM_1000_NS12zip_iteratorIN4cuda3std3__45tupleIJNS9_6detail15normal_iteratorINS9_10device_ptrIdEEEESJ_SJ_SJ_SJ_SJ_SJ_SJ_EEEEEEEEEvT0_T1_$__internal_accurate_pow:
[----:B------:R-:W-:Y:S01]  /*5fa0*/  ISETP.GT.U32.AND P0, PT, R39, 0xfffff, PT ;  /* 0x000fffff2700780c */ /* 0x000fe20003f04070 */
[----:B------:R-:W-:Y:S01]  /*5fb0*/  IMAD.MOV.U32 R28, RZ, RZ, R39 ;  /* 0x000000ffff1c7224 */ /* 0x000fe200078e0027 */
[----:B------:R-:W-:Y:S01]  /*5fc0*/  UMOV UR10, 0x7d2cafe2 ;  /* 0x7d2cafe2000a7882 */ /* 0x000fe20000000000 */
[----:B------:R-:W-:Y:S01]  /*5fd0*/  IMAD.MOV.U32 R32, RZ, RZ, 0x41ad3b5a ;  /* 0x41ad3b5aff207424 */ /* 0x000fe200078e00ff */
[----:B------:R-:W-:Y:S01]  /*5fe0*/  UMOV UR11, 0x3eb0f5ff ;  /* 0x3eb0f5ff000b7882 */ /* 0x000fe20000000000 */
[----:B------:R-:W-:Y:S01]  /*5ff0*/  IMAD.MOV.U32 R33, RZ, RZ, 0x3ed0f5d2 ;  /* 0x3ed0f5d2ff217424 */ /* 0x000fe200078e00ff */
[----:B------:R-:W-:Y:S01]  /*6000*/  UMOV UR12, 0x3b39803f ;  /* 0x3b39803f000c7882 */ /* 0x000fe20000000000 */
[----:B------:R-:W-:-:S06]  /*6010*/  UMOV UR13, 0x3c7abc9e ;  /* 0x3c7abc9e000d7882 */ /* 0x000fcc0000000000 */
[----:B------:R-:W-:-:S10]  /*6020*/  @!P0 DMUL R40, R38, 1.80143985094819840000e+16 ;  /* 0x4350000026288828 */ /* 0x000fd40000000000 */
[----:B------:R-:W-:Y:S02]  /*6030*/  @!P0 IMAD.MOV.U32 R28, RZ, RZ, R41 ;  /* 0x000000ffff1c8224 */ /* 0x000fe400078e0029 */
[----:B------:R-:W-:-:S03]  /*6040*/  @!P0 IMAD.MOV.U32 R38, RZ, RZ, R40 ;  /* 0x000000ffff268224 */ /* 0x000fc600078e0028 */
[----:B------:R-:W-:Y:S01]  /*6050*/  LOP3.LUT R28, R28, 0x800fffff, RZ, 0xc0, !PT ;  /* 0x800fffff1c1c7812 */ /* 0x000fe200078ec0ff */
[----:B------:R-:W-:-:S03]  /*6060*/  IMAD.MOV.U32 R30, RZ, RZ, R38 ;  /* 0x000000ffff1e7224 */ /* 0x000fc600078e0026 */
[----:B------:R-:W-:-:S04]  /*6070*/  LOP3.LUT R29, R28, 0x3ff00000, RZ, 0xfc, !PT ;  /* 0x3ff000001c1d7812 */ /* 0x000fc800078efcff */
[----:B------:R-:W-:Y:S01]  /*6080*/  ISETP.GE.U32.AND P1, PT, R29, 0x3ff6a09f, PT ;  /* 0x3ff6a09f1d00780c */ /* 0x000fe20003f26070 */
[----:B------:R-:W-:-:S12]  /*6090*/  IMAD.MOV.U32 R31, RZ, RZ, R29 ;  /* 0x000000ffff1f7224 */ /* 0x000fd800078e001d */
[----:B------:R-:W-:-:S04]  /*60a0*/  @P1 VIADD R28, R31, 0xfff00000 ;  /* 0xfff000001f1c1836 */ /* 0x000fc80000000000 */
[----:B------:R-:W-:Y:S02]  /*60b0*/  @P1 IMAD.MOV.U32 R31, RZ, RZ, R28 ;  /* 0x000000ffff1f1224 */ /* 0x000fe400078e001c */
[----:B------:R-:W-:-:S04]  /*60c0*/  IMAD.MOV.U32 R28, RZ, RZ, RZ ;  /* 0x000000ffff1c7224 */ /* 0x000fc800078e00ff */
        /* <DEDUP_REMOVED lines=11> */
[----:B------:R-:W-:-:S06]  /*6180*/  UMOV UR11, 0x3ef3b20a ;  /* 0x3ef3b20a000b7882 */ /* 0x000fcc0000000000 */
[----:B------:R-:W-:Y:S01]  /*6190*/  DFMA R42, R44, R32, UR10 ;  /* 0x0000000a2c2a7e2b */ /* 0x000fe20008000020 */
        /* <DEDUP_REMOVED lines=10> */
[----:B------:R-:W-:-:S05]  /*6240*/  DFMA R32, R30, -R28, R32 ;  /* 0x8000001c1e20722b */ /* 0x000fca0000000020 */
[----:B------:R-:W-:Y:S01]  /*6250*/  DFMA R42, R44, R42, UR10 ;  /* 0x0000000a2c2a7e2b */ /* 0x000fe2000800002a */
[----:B------:R-:W-:Y:S01]  /*6260*/  UMOV UR10, 0x99999dfb ;  /* 0x99999dfb000a7882 */ /* 0x000fe20000000000 */
[----:B------:R-:W-:Y:S01]  /*6270*/  UMOV UR11, 0x3f899999 ;  /* 0x3f899999000b7882 */ /* 0x000fe20000000000 */
[----:B------:R-:W-:Y:S02]  /*6280*/  DMUL R32, R34, R32 ;  /* 0x0000002022207228 */ /* 0x000fe40000000000 */
[----:B------:R-:W-:-:S03]  /*6290*/  DMUL R34, R28, R28 ;  /* 0x0000001c1c227228 */ /* 0x000fc60000000000 */
[----:B------:R-:W-:Y:S01]  /*62a0*/  DFMA R42, R44, R42, UR10 ;  /* 0x0000000a2c2a7e2b */ /* 0x000fe2000800002a */
[----:B------:R-:W-:Y:S01]  /*62b0*/  UMOV UR10, 0x55555555 ;  /* 0x55555555000a7882 */ /* 0x000fe20000000000 */
[----:B------:R-:W-:-:S03]  /*62c0*/  UMOV UR11, 0x3fb55555 ;  /* 0x3fb55555000b7882 */ /* 0x000fc60000000000 */
[----:B------:R-:W-:-:S03]  /*62d0*/  IMAD.MOV.U32 R40, RZ, RZ, R32 ;  /* 0x000000ffff287224 */ /* 0x000fc600078e0020 */
[----:B------:R-:W-:-:S08]  /*62e0*/  DFMA R30, R44, R42, UR10 ;  /* 0x0000000a2c1e7e2b */ /* 0x000fd0000800002a */
[----:B------:R-:W-:Y:S01]  /*62f0*/  DADD R36, -R30, UR10 ;  /* 0x0000000a1e247e29 */ /* 0x000fe20008000100 */
[----:B------:R-:W-:Y:S01]  /*6300*/  UMOV UR10, 0xb9e7b0 ;  /* 0x00b9e7b0000a7882 */ /* 0x000fe20000000000 */
[----:B------:R-:W-:-:S06]  /*6310*/  UMOV UR11, 0x3c46a4cb ;  /* 0x3c46a4cb000b7882 */ /* 0x000fcc0000000000 */
[----:B------:R-:W-:Y:S01]  /*6320*/  DFMA R36, R44, R42, R36 ;  /* 0x0000002a2c24722b */ /* 0x000fe20000000024 */
[----:B------:R-:W-:Y:S01]  /*6330*/  SHF.R.U32.HI R44, RZ, 0x14, R39 ;  /* 0x00000014ff2c7819 */ /* 0x000fe20000011627 */
[C---:B------:R-:W-:Y:S01]  /*6340*/  DFMA R38, R28.reuse, R28, -R34 ;  /* 0x0000001c1c26722b */ /* 0x040fe20000000822 */
[----:B------:R-:W-:Y:S01]  /*6350*/  @!P0 LEA.HI R44, R41, 0xffffffca, RZ, 0xc ;  /* 0xffffffca292c8811 */ /* 0x000fe200078f60ff */
[----:B------:R-:W-:Y:S01]  /*6360*/  VIADD R41, R33, 0x100000 ;  /* 0x0010000021297836 */ /* 0x000fe20000000000 */
[----:B------:R-:W-:-:S05]  /*6370*/  DMUL R42, R28, R34 ;  /* 0x000000221c2a7228 */ /* 0x000fca0000000000 */
[----:B------:R-:W-:Y:S02]  /*6380*/  DFMA R38, R28, R40, R38 ;  /* 0x000000281c26722b */ /* 0x000fe40000000026 */
[----:B------:R-:W-:Y:S01]  /*6390*/  DADD R40, R36, -UR10 ;  /* 0x8000000a24287e29 */ /* 0x000fe20008000000 */
[----:B------:R-:W-:Y:S01]  /*63a0*/  UMOV UR10, 0x80000000 ;  /* 0x80000000000a7882 */ /* 0x000fe20000000000 */
[----:B------:R-:W-:Y:S01]  /*63b0*/  DFMA R36, R28, R34, -R42 ;  /* 0x000000221c24722b */ /* 0x000fe2000000082a */
[----:B------:R-:W-:-:S07]  /*63c0*/  UMOV UR11, 0x43300000 ;  /* 0x43300000000b7882 */ /* 0x000fce0000000000 */
[----:B------:R-:W-:Y:S02]  /*63d0*/  DFMA R36, R32, R34, R36 ;  /* 0x000000222024722b */ /* 0x000fe40000000024 */
[----:B------:R-:W-:-:S06]  /*63e0*/  DADD R34, R30, R40 ;  /* 0x000000001e227229 */ /* 0x000fcc0000000028 */
[----:B------:R-:W-:Y:S02]  /*63f0*/  DFMA R36, R28, R38, R36 ;  /* 0x000000261c24722b */ /* 0x000fe40000000024 */
[----:B------:R-:W-:Y:S02]  /*6400*/  DADD R38, R30, -R34 ;  /* 0x000000001e267229 */ /* 0x000fe40000000822 */
[----:B------:R-:W-:-:S06]  /*6410*/  DMUL R30, R34, R42 ;  /* 0x0000002a221e7228 */ /* 0x000fcc0000000000 */
[----:B------:R-:W-:Y:S02]  /*6420*/  DADD R40, R40, R38 ;  /* 0x0000000028287229 */ /* 0x000fe40000000026 */
[----:B------:R-:W-:-:S08]  /*6430*/  DFMA R38, R34, R42, -R30 ;  /* 0x0000002a2226722b */ /* 0x000fd0000000081e */
[----:B------:R-:W-:-:S08]  /*6440*/  DFMA R36, R34, R36, R38 ;  /* 0x000000242224722b */ /* 0x000fd00000000026 */
[----:B------:R-:W-:-:S08]  /*6450*/  DFMA R40, R40, R42, R36 ;  /* 0x0000002a2828722b */ /* 0x000fd00000000024 */
[----:B------:R-:W-:-:S08]  /*6460*/  DADD R36, R30, R40 ;  /* 0x000000001e247229 */ /* 0x000fd00000000028 */
[--C-:B------:R-:W-:Y:S02]  /*6470*/  DADD R34, R28, R36.reuse ;  /* 0x000000001c227229 */ /* 0x100fe40000000024 */
[----:B------:R-:W-:-:S06]  /*6480*/  DADD R30, R30, -R36 ;  /* 0x000000001e1e7229 */ /* 0x000fcc0000000824 */
[----:B------:R-:W-:Y:S02]  /*6490*/  DADD R28, R28, -R34 ;  /* 0x000000001c1c7229 */ /* 0x000fe40000000822 */
[----:B------:R-:W-:-:S06]  /*64a0*/  DADD R30, R40, R30 ;  /* 0x00000000281e7229 */ /* 0x000fcc000000001e */
[----:B------:R-:W-:-:S08]  /*64b0*/  DADD R28, R36, R28 ;  /* 0x00000000241c7229 */ /* 0x000fd0000000001c */
[----:B------:R-:W-:Y:S01]  /*64c0*/  DADD R30, R30, R28 ;  /* 0x000000001e1e7229 */ /* 0x000fe2000000001c */
[C---:B------:R-:W-:Y:S02]  /*64d0*/  VIADD R28, R44.reuse, 0xfffffc01 ;  /* 0xfffffc012c1c7836 */ /* 0x040fe40000000000 */
[----:B------:R-:W-:Y:S02]  /*64e0*/  @P1 VIADD R28, R44, 0xfffffc02 ;  /* 0xfffffc022c1c1836 */ /* 0x000fe40000000000 */
[----:B------:R-:W-:-:S03]  /*64f0*/  IMAD.MOV.U32 R29, RZ, RZ, 0x43300000 ;  /* 0x43300000ff1d7424 */ /* 0x000fc600078e00ff */
[----:B------:R-:W-:Y:S01]  /*6500*/  DADD R32, R32, R30 ;  /* 0x0000000020207229 */ /* 0x000fe2000000001e */
[----:B------:R-:W-:-:S06]  /*6510*/  LOP3.LUT R28, R28, 0x80000000, RZ, 0x3c, !PT ;  /* 0x800000001c1c7812 */ /* 0x000fcc00078e3cff */
[----:B------:R-:W-:Y:S01]  /*6520*/  DADD R30, R28, -UR10 ;  /* 0x8000000a1c1e7e29 */ /* 0x000fe20008000000 */
[----:B------:R-:W-:Y:S01]  /*6530*/  UMOV UR10, 0xfefa39ef ;  /* 0xfefa39ef000a7882 */ /* 0x000fe20000000000 */
[----:B------:R-:W-:Y:S01]  /*6540*/  DADD R36, R34, R32 ;  /* 0x0000000022247229 */ /* 0x000fe20000000020 */
[----:B------:R-:W-:-:S07]  /*6550*/  UMOV UR11, 0x3fe62e42 ;  /* 0x3fe62e42000b7882 */ /* 0x000fce0000000000 */
[--C-:B------:R-:W-:Y:S02]  /*6560*/  DFMA R28, R30, UR10, R36.reuse ;  /* 0x0000000a1e1c7c2b */ /* 0x100fe40008000024 */
[----:B------:R-:W-:-:S06]  /*6570*/  DADD R38, R34, -R36 ;  /* 0x0000000022267229 */ /* 0x000fcc0000000824 */
[----:B------:R-:W-:Y:S02]  /*6580*/  DFMA R34, R30, -UR10, R28 ;  /* 0x8000000a1e227c2b */ /* 0x000fe4000800001c */
[----:B------:R-:W-:Y:S01]  /*6590*/  DADD R38, R32, R38 ;  /* 0x0000000020267229 */ /* 0x000fe20000000026 */
[----:B------:R-:W-:Y:S02]  /*65a0*/  IMAD.MOV.U32 R33, RZ, RZ, R3 ;  /* 0x000000ffff217224 */ /* 0x000fe400078e0003 */
[----:B------:R-:W-:-:S03]  /*65b0*/  IMAD.MOV.U32 R32, RZ, RZ, R2 ;  /* 0x000000ffff207224 */ /* 0x000fc600078e0002 */
[----:B------:R-:W-:Y:S01]  /*65c0*/  DADD R34, -R36, R34 ;  /* 0x0000000024227229 */ /* 0x000fe20000000122 */
[C---:B------:R-:W-:Y:S01]  /*65d0*/  IMAD.SHL.U32 R2, R33.reuse, 0x2, RZ ;  /* 0x0000000221027824 */ /* 0x040fe200078e00ff */
[----:B------:R-:W-:-:S04]  /*65e0*/  LOP3.LUT R3, R33, 0xff0fffff, RZ, 0xc0, !PT ;  /* 0xff0fffff21037812 */ /* 0x000fc800078ec0ff */
[----:B------:R-:W-:Y:S02]  /*65f0*/  ISETP.GT.U32.AND P0, PT, R2, -0x2000001, PT ;  /* 0xfdffffff0200780c */ /* 0x000fe40003f04070 */
[----:B------:R-:W-:Y:S02]  /*6600*/  DADD R34, R38, -R34 ;  /* 0x0000000026227229 */ /* 0x000fe40000000822 */
[----:B------:R-:W-:-:S06]  /*6610*/  SEL R33, R3, R33, P0 ;  /* 0x0000002103217207 */ /* 0x000fcc0000000000 */
[----:B------:R-:W-:-:S08]  /*6620*/  DFMA R30, R30, UR12, R34 ;  /* 0x0000000c1e1e7c2b */ /* 0x000fd00008000022 */
[----:B------:R-:W-:-:S08]  /*6630*/  DADD R34, R28, R30 ;  /* 0x000000001c227229 */ /* 0x000fd0000000001e */
[----:B------:R-:W-:Y:S02]  /*6640*/  DADD R28, R28, -R34 ;  /* 0x000000001c1c7229 */ /* 0x000fe40000000822 */
[----:B------:R-:W-:-:S06]  /*6650*/  DMUL R2, R34, R32 ;  /* 0x0000002022027228 */ /* 0x000fcc0000000000 */
[----:B------:R-:W-:Y:S02]  /*6660*/  DADD R30, R30, R28 ;  /* 0x000000001e1e7229 */ /* 0x000fe4000000001c */
[----:B------:R-:W-:-:S08]  /*6670*/  DFMA R34, R34, R32, -R2 ;  /* 0x000000202222722b */ /* 0x000fd00000000802 */
[----:B------:R-:W-:Y:S01]  /*6680*/  DFMA R30, R30, R32, R34 ;  /* 0x000000201e1e722b */ /* 0x000fe20000000022 */
[----:B------:R-:W-:Y:S02]  /*6690*/  IMAD.MOV.U32 R34, RZ, RZ, 0x652b82fe ;  /* 0x652b82feff227424 */ /* 0x000fe400078e00ff */
[----:B------:R-:W-:-:S05]  /*66a0*/  IMAD.MOV.U32 R35, RZ, RZ, 0x3ff71547 ;  /* 0x3ff71547ff237424 */ /* 0x000fca00078e00ff */
[----:B------:R-:W-:-:S08]  /*66b0*/  DADD R36, R2, R30 ;  /* 0x0000000002247229 */ /* 0x000fd0000000001e */
[----:B------:R-:W-:Y:S02]  /*66c0*/  DFMA R34, R36, R34, 6.75539944105574400000e+15 ;  /* 0x433800002422742b */ /* 0x000fe40000000022 */
[----:B------:R-:W-:Y:S01]  /*66d0*/  FSETP.GEU.AND P0, PT, |R37|, 4.1917929649353027344, PT ;  /* 0x4086232b2500780b */ /* 0x000fe20003f0e200 */
[----:B------:R-:W-:-:S05]  /*66e0*/  DADD R2, R2, -R36 ;  /* 0x0000000002027229 */ /* 0x000fca0000000824 */
[----:B------:R-:W-:-:S03]  /*66f0*/  DADD R28, R34, -6.75539944105574400000e+15 ;  /* 0xc3380000221c7429 */ /* 0x000fc60000000000 */
[----:B------:R-:W-:-:S05]  /*6700*/  DADD R30, R30, R2 ;  /* 0x000000001e1e7229 */ /* 0x000fca0000000002 */
[----:B------:R-:W-:Y:S01]  /*6710*/  DFMA R32, R28, -UR10, R36 ;  /* 0x8000000a1c207c2b */ /* 0x000fe20008000024 */
[----:B------:R-:W-:Y:S01]  /*6720*/  UMOV UR10, 0x3b39803f ;  /* 0x3b39803f000a7882 */ /* 0x000fe20000000000 */
[----:B------:R-:W-:-:S06]  /*6730*/  UMOV UR11, 0x3c7abc9e ;  /* 0x3c7abc9e000b7882 */ /* 0x000fcc0000000000 */
[----:B------:R-:W-:Y:S01]  /*6740*/  DFMA R32, R28, -UR10, R32 ;  /* 0x8000000a1c207c2b */ /* 0x000fe20008000020 */
[----:B------:R-:W-:Y:S01]  /*6750*/  UMOV UR10, 0x69ce2bdf ;  /* 0x69ce2bdf000a7882 */ /* 0x000fe20000000000 */
[----:B------:R-:W-:Y:S01]  /*6760*/  IMAD.MOV.U32 R28, RZ, RZ, -0x35dec16 ;  /* 0xfca213eaff1c7424 */ /* 0x000fe200078e00ff */
[----:B------:R-:W-:Y:S01]  /*6770*/  UMOV UR11, 0x3e5ade15 ;  /* 0x3e5ade15000b7882 */ /* 0x000fe20000000000 */
[----:B------:R-:W-:-:S06]  /*6780*/  IMAD.MOV.U32 R29, RZ, RZ, 0x3e928af3 ;  /* 0x3e928af3ff1d7424 */ /* 0x000fcc00078e00ff */
[----:B------:R-:W-:Y:S01]  /*6790*/  DFMA R28, R32, UR10, R28 ;  /* 0x0000000a201c7c2b */ /* 0x000fe2000800001c */
        /* <DEDUP_REMOVED lines=23> */
[----:B------:R-:W-:-:S08]  /*6910*/  DFMA R28, R32, R28, UR10 ;  /* 0x0000000a201c7e2b */ /* 0x000fd0000800001c */
[----:B------:R-:W-:-:S08]  /*6920*/  DFMA R28, R32, R28, 1 ;  /* 0x3ff00000201c742b */ /* 0x000fd0000000001c */
[----:B------:R-:W-:-:S10]  /*6930*/  DFMA R28, R32, R28, 1 ;  /* 0x3ff00000201c742b */ /* 0x000fd4000000001c */
[----:B------:R-:W-:Y:S02]  /*6940*/  IMAD R33, R34, 0x100000, R29 ;  /* 0x0010000022217824 */ /* 0x000fe400078e021d */
[----:B------:R-:W-:Y:S01]  /*6950*/  IMAD.MOV.U32 R32, RZ, RZ, R28 ;  /* 0x000000ffff207224 */ /* 0x000fe200078e001c */
[----:B------:R-:W-:Y:S06]  /*6960*/  @!P0 BRA `(.L_x_322) ;  /* 0x0000000000308947 */ /* 0x000fec0003800000 */
[----:B------:R-:W-:Y:S01]  /*6970*/  FSETP.GEU.AND P0, PT, |R37|, 4.2275390625, PT ;  /* 0x408748002500780b */ /* 0x000fe20003f0e200 */
[C---:B------:R-:W-:Y:S02]  /*6980*/  DADD R32, R36.reuse, +INF ;  /* 0x7ff0000024207429 */ /* 0x040fe40000000000 */
[----:B------:R-:W-:-:S08]  /*6990*/  DSETP.GEU.AND P1, PT, R36, RZ, PT ;  /* 0x000000ff2400722a */ /* 0x000fd00003f2e000 */
[----:B------:R-:W-:Y:S02]  /*69a0*/  FSEL R32, R32, RZ, P1 ;  /* 0x000000ff20207208 */ /* 0x000fe40000800000 */
[----:B------:R-:W-:Y:S02]  /*69b0*/  @!P0 LEA.HI R2, R34, R34, RZ, 0x1 ;  /* 0x0000002222028211 */ /* 0x000fe400078f08ff */
[----:B------:R-:W-:Y:S02]  /*69c0*/  FSEL R33, R33, RZ, P1 ;  /* 0x000000ff21217208 */ /* 0x000fe40000800000 */
[----:B------:R-:W-:-:S05]  /*69d0*/  @!P0 SHF.R.S32.HI R2, RZ, 0x1, R2 ;  /* 0x00000001ff028819 */ /* 0x000fca0000011402 */
[----:B------:R-:W-:Y:S02]  /*69e0*/  @!P0 IMAD.IADD R3, R34, 0x1, -R2 ;  /* 0x0000000122038824 */ /* 0x000fe400078e0a02 */
[----:B------:R-:W-:Y:S02]  /*69f0*/  @!P0 IMAD R29, R2, 0x100000, R29 ;  /* 0x00100000021d8824 */ /* 0x000fe400078e021d */
[----:B------:R-:W-:Y:S01]  /*6a00*/  @!P0 IMAD.MOV.U32 R2, RZ, RZ, RZ ;  /* 0x000000ffff028224 */ /* 0x000fe200078e00ff */
[----:B------:R-:W-:-:S06]  /*6a10*/  @!P0 LEA R3, R3, 0x3ff00000, 0x14 ;  /* 0x3ff0000003038811 */ /* 0x000fcc00078ea0ff */
[----:B------:R-:W-:-:S11]  /*6a20*/  @!P0 DMUL R32, R28, R2 ;  /* 0x000000021c208228 */ /* 0x000fd60000000000 */
.L_x_322:
[----:B------:R-:W-:Y:S01]  /*6a30*/  DFMA R30, R30, R32, R32 ;  /* 0x000000201e1e722b */ /* 0x000fe20000000020 */
[----:B------:R-:W-:Y:S01]  /*6a40*/  IMAD.MOV.U32 R28, RZ, RZ, R0 ;  /* 0x000000ffff1c7224 */ /* 0x000fe200078e0000 */
[----:B------:R-:W-:Y:S01]  /*6a50*/  DSETP.NEU.AND P0, PT, |R32|, +INF , PT ;  /* 0x7ff000002000742a */ /* 0x000fe20003f0d200 */
[----:B------:R-:W-:-:S07]  /*6a60*/  IMAD.MOV.U32 R29, RZ, RZ, 0x0 ;  /* 0x00000000ff1d7424 */ /* 0x000fce00078e00ff */
[----:B------:R-:W-:Y:S02]  /*6a70*/  FSEL R2, R32, R30, !P0 ;  /* 0x0000001e20027208 */ /* 0x000fe40004000000 */
[----:B------:R-:W-:Y:S01]  /*6a80*/  FSEL R3, R33, R31, !P0 ;  /* 0x0000001f21037208 */ /* 0x000fe20004000000 */
[----:B------:R-:W-:Y:S06]  /*6a90*/  RET.REL.NODEC R28 `(_ZN3cub18CUB_300001_SM_10006detail8for_each13static_kernelINS2_12policy_hub_t12policy_500_tElNS2_12op_wrapper_tIl6alpresN6thrust24THRUST_300001_SM_1000_NS12zip_iteratorIN4cuda3std3__45tupleIJNS9_6detail15normal_iteratorINS9_10device_ptrIdEEEESJ_SJ_SJ_SJ_SJ_SJ_SJ_EEEEEEEEEvT0_T1_) ;  /* 0xffffff941c587950 */ /* 0x000fec0003c3ffff */
.L_x_323:
        /* <DEDUP_REMOVED lines=14> */
.L_x_868:


//--------------------- .text._ZN3cub18CUB_300001_SM_10006detail8for_each13static_kernelINS2_12policy_hub_t12policy_500_tElN6thrust24THRUST_300001_SM_1000_NS8cuda_cub6__fill7functorINS7_6detail15normal_iteratorINS7_10device_ptrIdEEEEdEEEEvT0_T1_ --------------------------
	.section	.text._ZN3cub18CUB_300001_SM_10006detail8for_each13static_kernelINS2_12policy_hub_t12policy_500_tElN6thrust24THRUST_300001_SM_1000_NS8cuda_cub6__fill7functorINS7_6detail15normal_iteratorINS7_10device_ptrIdEEEEdEEEEvT0_T1_,"ax",@progbits
	.align	128
        .global         _ZN3cub18CUB_300001_SM_10006detail8for_each13static_kernelINS2_12policy_hub_t12policy_500_tElN6thrust24THRUST_300001_SM_1000_NS8cuda_cub6__fill7functorINS7_6detail15normal_iteratorINS7_10device_ptrIdEEEEdEEEEvT0_T1_
        .type           _ZN3cub18CUB_300001_SM_10006detail8for_each13static_kernelINS2_12policy_hub_t12policy_500_tElN6thrust24THRUST_300001_SM_1000_NS8cuda_cub6__fill7functorINS7_6detail15normal_iteratorINS7_10device_ptrIdEEEEdEEEEvT0_T1_,@function
        .size           _ZN3cub18CUB_300001_SM_10006detail8for_each13static_kernelINS2_12policy_hub_t12policy_500_tElN6thrust24THRUST_300001_SM_1000_NS8cuda_cub6__fill7functorINS7_6detail15normal_iteratorINS7_10device_ptrIdEEEEdEEEEvT0_T1_,(.L_x_899 - _ZN3cub18CUB_300001_SM_10006detail8for_each13static_kernelINS2_12policy_hub_t12policy_500_tElN6thrust24THRUST_300001_SM_1000_NS8cuda_cub6__fill7functorINS7_6detail15normal_iteratorINS7_10device_ptrIdEEEEdEEEEvT0_T1_)
        .other          _ZN3cub18CUB_300001_SM_10006detail8for_each13static_kernelINS2_12policy_hub_t12policy_500_tElN6thrust24THRUST_300001_SM_1000_NS8cuda_cub6__fill7functorINS7_6detail15normal_iteratorINS7_10device_ptrIdEEEEdEEEEvT0_T1_,@"STO_CUDA_ENTRY STV_DEFAULT"
_ZN3cub18CUB_300001_SM_10006detail8for_each13static_kernelINS2_12policy_hub_t12policy_500_tElN6thrust24THRUST_300001_SM_1000_NS8cuda_cub6__fill7functorINS7_6detail15normal_iteratorINS7_10device_ptrIdEEEEdEEEEvT0_T1_:
.text._ZN3cub18CUB_300001_SM_10006detail8for_each13static_kernelINS2_12policy_hub_t12policy_500_tElN6thrust24THRUST_300001_SM_1000_NS8cuda_cub6__fill7functorINS7_6detail15normal_iteratorINS7_10device_ptrIdEEEEdEEEEvT0_T1_:
        /* <DEDUP_REMOVED lines=12> */
[----:B------:R-:W2:Y:S01]  /*00c0*/  LDC.64 R4, c[0x0][0x390] ;  /* 0x0000e400ff047b82 */ /* 0x000ea20000000a00 */
[----:B0-----:R-:W-:-:S05]  /*00d0*/  IADD3 R0, P0, PT, R0, UR4, RZ ;  /* 0x0000000400007c10 */ /* 0x001fca000ff1e0ff */
[----:B------:R-:W-:Y:S01]  /*00e0*/  IMAD.X R3, RZ, RZ, UR5, P0 ;  /* 0x00000005ff037e24 */ /* 0x000fe200080e06ff */
[----:B-1----:R-:W-:-:S04]  /*00f0*/  LEA R2, P0, R0, UR6, 0x3 ;  /* 0x0000000600027c11 */ /* 0x002fc8000f8018ff */
[----:B------:R-:W-:-:S05]  /*0100*/  LEA.HI.X R3, R0, UR7, R3, 0x3, P0 ;  /* 0x0000000700037c11 */ /* 0x000fca00080f1c03 */
[----:B--2---:R-:W-:Y:S04]  /*0110*/  STG.E.64 desc[UR8][R2.64], R4 ;  /* 0x0000000402007986 */ /* 0x004fe8000c101b08 */
[----:B------:R-:W-:Y:S01]  /*0120*/  STG.E.64 desc[UR8][R2.64+0x800], R4 ;  /* 0x0008000402007986 */ /* 0x000fe2000c101b08 */
[----:B------:R-:W-:Y:S05]  /*0130*/  EXIT ;  /* 0x000000000000794d */ /* 0x000fea0003800000 */
.L_x_324:
[----:B------:R-:W0:Y:S01]  /*0140*/  S2R R0, SR_TID.X ;  /* 0x0000000000007919 */ /* 0x000e220000002100 */
[----:B------:R-:W-:Y:S01]  /*0150*/  USHF.R.S32.HI UR7, URZ, 0x1f, UR6 ;  /* 0x0000001fff077899 */ /* 0x000fe20008011406 */
[----:B------:R-:W1:Y:S05]  /*0160*/  LDCU.64 UR10, c[0x0][0x388] ;  /* 0x00007100ff0a77ac */ /* 0x000e6a0008000a00 */
[----:B------:R-:W-:Y:S02]  /*0170*/  IMAD.U32 R2, RZ, RZ, UR7 ;  /* 0x00000007ff027e24 */ /* 0x000fe4000f8e00ff */
[----:B------:R-:W-:Y:S01]  /*0180*/  IMAD.U32 R6, RZ, RZ, UR7 ;  /* 0x00000007ff067e24 */ /* 0x000fe2000f8e00ff */
[----:B0-----:R-:W-:-:S04]  /*0190*/  ISETP.LT.U32.AND P0, PT, R0, UR6, PT ;  /* 0x0000000600007c0c */ /* 0x001fc8000bf01070 */
[----:B------:R-:W-:Y:S01]  /*01a0*/  ISETP.GT.AND.EX P0, PT, R2, RZ, PT, P0 ;  /* 0x000000ff0200720c */ /* 0x000fe20003f04300 */
[C---:B------:R-:W-:Y:S01]  /*01b0*/  VIADD R2, R0.reuse, 0x100 ;  /* 0x0000010000027836 */ /* 0x040fe20000000000 */
[----:B------:R-:W-:-:S04]  /*01c0*/  IADD3 R0, P2, PT, R0, UR4, RZ ;  /* 0x0000000400007c10 */ /* 0x000fc8000ff5e0ff */
[----:B------:R-:W-:Y:S01]  /*01d0*/  ISETP.LT.U32.AND P1, PT, R2, UR6, PT ;  /* 0x0000000602007c0c */ /* 0x000fe2000bf21070 */
[----:B------:R-:W-:Y:S01]  /*01e0*/  IMAD.X R3, RZ, RZ, UR5, P2 ;  /* 0x00000005ff037e24 */ /* 0x000fe200090e06ff */
[----:B-1----:R-:W-:Y:S02]  /*01f0*/  LEA R2, P2, R0, UR10, 0x3 ;  /* 0x0000000a00027c11 */ /* 0x002fe4000f8418ff */
[----:B------:R-:W-:Y:S02]  /*0200*/  ISETP.GT.AND.EX P1, PT, R6, RZ, PT, P1 ;  /* 0x000000ff0600720c */ /* 0x000fe40003f24310 */
[----:B------:R-:W-:Y:S01]  /*0210*/  LEA.HI.X R3, R0, UR11, R3, 0x3, P2 ;  /* 0x0000000b00037c11 */ /* 0x000fe200090f1c03 */
[----:B------:R-:W0:Y:S04]  /*0220*/  @P0 LDC.64 R4, c[0x0][0x390] ;  /* 0x0000e400ff040b82 */ /* 0x000e280000000a00 */
[----:B0-----:R0:W-:Y:S06]  /*0230*/  @P0 STG.E.64 desc[UR8][R2.64], R4 ;  /* 0x0000000402000986 */ /* 0x0011ec000c101b08 */
[----:B------:R-:W-:Y:S05]  /*0240*/  @!P1 EXIT ;  /* 0x000000000000994d */ /* 0x000fea0003800000 */
[----:B0-----:R-:W0:Y:S02]  /*0250*/  LDC.64 R4, c[0x0][0x390] ;  /* 0x0000e400ff047b82 */ /* 0x001e240000000a00 */
[----:B0-----:R-:W-:Y:S01]  /*0260*/  STG.E.64 desc[UR8][R2.64+0x800], R4 ;  /* 0x0008000402007986 */ /* 0x001fe2000c101b08 */
[----:B------:R-:W-:Y:S05]  /*0270*/  EXIT ;  /* 0x000000000000794d */ /* 0x000fea0003800000 */
.L_x_325:
        /* <DEDUP_REMOVED lines=16> */
.L_x_899:


//--------------------- .text._ZN3cub18CUB_300001_SM_10006detail8for_each13static_kernelINS2_12policy_hub_t12policy_500_tEmN6thrust24THRUST_300001_SM_1000_NS8cuda_cub20__uninitialized_fill7functorINS7_10device_ptrIdEEdEEEEvT0_T1_ --------------------------
	.section	.text._ZN3cub18CUB_300001_SM_10006detail8for_each13static_kernelINS2_12policy_hub_t12policy_500_tEmN6thrust24THRUST_300001_SM_1000_NS8cuda_cub20__uninitialized_fill7functorINS7_10device_ptrIdEEdEEEEvT0_T1_,"ax",@progbits
	.align	128
        .global         _ZN3cub18CUB_300001_SM_10006detail8for_each13static_kernelINS2_12policy_hub_t12policy_500_tEmN6thrust24THRUST_300001_SM_1000_NS8cuda_cub20__uninitialized_fill7functorINS7_10device_ptrIdEEdEEEEvT0_T1_
        .type           _ZN3cub18CUB_300001_SM_10006detail8for_each13static_kernelINS2_12policy_hub_t12policy_500_tEmN6thrust24THRUST_300001_SM_1000_NS8cuda_cub20__uninitialized_fill7functorINS7_10device_ptrIdEEdEEEEvT0_T1_,@function
        .size           _ZN3cub18CUB_300001_SM_10006detail8for_each13static_kernelINS2_12policy_hub_t12policy_500_tEmN6thrust24THRUST_300001_SM_1000_NS8cuda_cub20__uninitialized_fill7functorINS7_10device_ptrIdEEdEEEEvT0_T1_,(.L_x_900 - _ZN3cub18CUB_300001_SM_10006detail8for_each13static_kernelINS2_12policy_hub_t12policy_500_tEmN6thrust24THRUST_300001_SM_1000_NS8cuda_cub20__uninitialized_fill7functorINS7_10device_ptrIdEEdEEEEvT0_T1_)
        .other          _ZN3cub18CUB_300001_SM_10006detail8for_each13static_kernelINS2_12policy_hub_t12policy_500_tEmN6thrust24THRUST_300001_SM_1000_NS8cuda_cub20__uninitialized_fill7functorINS7_10device_ptrIdEEdEEEEvT0_T1_,@"STO_CUDA_ENTRY STV_DEFAULT"
_ZN3cub18CUB_300001_SM_10006detail8for_each13static_kernelINS2_12policy_hub_t12policy_500_tEmN6thrust24THRUST_300001_SM_1000_NS8cuda_cub20__uninitialized_fill7functorINS7_10device_ptrIdEEdEEEEvT0_T1_:
.text._ZN3cub18CUB_300001_SM_10006detail8for_each13static_kernelINS2_12policy_hub_t12policy_500_tEmN6thrust24THRUST_300001_SM_1000_NS8cuda_cub20__uninitialized_fill7functorINS7_10device_ptrIdEEdEEEEvT0_T1_:
        /* <DEDUP_REMOVED lines=8> */
[----:B------:R-:W-:-:S09]  /*0080*/  UISETP.GE.U32.AND.EX UP0, UPT, UR7, URZ, UPT, UP0 ;  /* 0x000000ff0700728c */ /* 0x000fd2000bf06100 */
        /* <DEDUP_REMOVED lines=11> */
.L_x_326:
[----:B------:R-:W0:Y:S01]  /*0140*/  S2R R0, SR_TID.X ;  /* 0x0000000000007919 */ /* 0x000e220000002100 */
[----:B------:R-:W-:Y:S01]  /*0150*/  IMAD.U32 R2, RZ, RZ, UR7 ;  /* 0x00000007ff027e24 */ /* 0x000fe2000f8e00ff */
[----:B------:R-:W1:Y:S01]  /*0160*/  LDCU.64 UR10, c[0x0][0x388] ;  /* 0x00007100ff0a77ac */ /* 0x000e620008000a00 */
[----:B------:R-:W-:Y:S01]  /*0170*/  IMAD.U32 R6, RZ, RZ, UR7 ;  /* 0x00000007ff067e24 */ /* 0x000fe2000f8e00ff */
[----:B0-----:R-:W-:-:S04]  /*0180*/  ISETP.LT.U32.AND P0, PT, R0, UR6, PT ;  /* 0x0000000600007c0c */ /* 0x001fc8000bf01070 */
[----:B------:R-:W-:Y:S01]  /*0190*/  ISETP.GT.U32.AND.EX P0, PT, R2, RZ, PT, P0 ;  /* 0x000000ff0200720c */ /* 0x000fe20003f04100 */
[C---:B------:R-:W-:Y:S01]  /*01a0*/  VIADD R2, R0.reuse, 0x100 ;  /* 0x0000010000027836 */ /* 0x040fe20000000000 */
[----:B------:R-:W-:-:S04]  /*01b0*/  IADD3 R0, P2, PT, R0, UR4, RZ ;  /* 0x0000000400007c10 */ /* 0x000fc8000ff5e0ff */
[----:B------:R-:W-:Y:S01]  /*01c0*/  ISETP.LT.U32.AND P1, PT, R2, UR6, PT ;  /* 0x0000000602007c0c */ /* 0x000fe2000bf21070 */
[----:B------:R-:W-:Y:S01]  /*01d0*/  IMAD.X R3, RZ, RZ, UR5, P2 ;  /* 0x00000005ff037e24 */ /* 0x000fe200090e06ff */
[----:B-1----:R-:W-:Y:S02]  /*01e0*/  LEA R2, P2, R0, UR10, 0x3 ;  /* 0x0000000a00027c11 */ /* 0x002fe4000f8418ff */
[----:B------:R-:W-:Y:S02]  /*01f0*/  ISETP.GT.U32.AND.EX P1, PT, R6, RZ, PT, P1 ;  /* 0x000000ff0600720c */ /* 0x000fe40003f24110 */
[----:B------:R-:W-:Y:S01]  /*0200*/  LEA.HI.X R3, R0, UR11, R3, 0x3, P2 ;  /* 0x0000000b00037c11 */ /* 0x000fe200090f1c03 */
[----:B------:R-:W0:Y:S04]  /*0210*/  @P0 LDC.64 R4, c[0x0][0x390] ;  /* 0x0000e400ff040b82 */ /* 0x000e280000000a00 */
[----:B0-----:R0:W-:Y:S06]  /*0220*/  @P0 STG.E.64 desc[UR8][R2.64], R4 ;  /* 0x0000000402000986 */ /* 0x0011ec000c101b08 */
[----:B------:R-:W-:Y:S05]  /*0230*/  @!P1 EXIT ;  /* 0x000000000000994d */ /* 0x000fea0003800000 */
[----:B0-----:R-:W0:Y:S02]  /*0240*/  LDC.64 R4, c[0x0][0x390] ;  /* 0x0000e400ff047b82 */ /* 0x001e240000000a00 */
[----:B0-----:R-:W-:Y:S01]  /*0250*/  STG.E.64 desc[UR8][R2.64+0x800], R4 ;  /* 0x0008000402007986 */ /* 0x001fe2000c101b08 */
[----:B------:R-:W-:Y:S05]  /*0260*/  EXIT ;  /* 0x000000000000794d */ /* 0x000fea0003800000 */
.L_x_327:
        /* <DEDUP_REMOVED lines=9> */
.L_x_900:


//--------------------- .text._ZN3cub18CUB_300001_SM_10006detail11EmptyKernelIvEEvv --------------------------
	.section	.text._ZN3cub18CUB_300001_SM_10006detail11EmptyKernelIvEEvv,"ax",@progbits
	.align	128
        .global         _ZN3cub18CUB_300001_SM_10006detail11EmptyKernelIvEEvv
        .type           _ZN3cub18CUB_300001_SM_10006detail11EmptyKernelIvEEvv,@function
        .size           _ZN3cub18CUB_300001_SM_10006detail11EmptyKernelIvEEvv,(.L_x_901 - _ZN3cub18CUB_300001_SM_10006detail11EmptyKernelIvEEvv)
        .other          _ZN3cub18CUB_300001_SM_10006detail11EmptyKernelIvEEvv,@"STO_CUDA_ENTRY STV_DEFAULT"
_ZN3cub18CUB_300001_SM_10006detail11EmptyKernelIvEEvv:
.text._ZN3cub18CUB_300001_SM_10006detail11EmptyKernelIvEEvv:
[----:B------:R-:W-:Y:S01]  /*0000*/  LDC R1, c[0x0][0x37c] ;  /* 0x0000df00ff017b82 */ /* 0x000fe20000000800 */
[----:B------:R-:W-:Y:S05]  /*0010*/  EXIT ;  /* 0x000000000000794d */ /* 0x000fea0003800000 */
.L_x_328:
        /* <DEDUP_REMOVED lines=14> */
.L_x_901:


//--------------------- .text._Z6g_sampPdS_S_iP17curandStateXORWOW --------------------------
	.section	.text._Z6g_sampPdS_S_iP17curandStateXORWOW,"ax",@progbits
	.align	128
        .global         _Z6g_sampPdS_S_iP17curandStateXORWOW
        .type           _Z6g_sampPdS_S_iP17curandStateXORWOW,@function
        .size           _Z6g_sampPdS_S_iP17curandStateXORWOW,(.L_x_873 - _Z6g_sampPdS_S_iP17curandStateXORWOW)
        .other          _Z6g_sampPdS_S_iP17curandStateXORWOW,@"STO_CUDA_ENTRY STV_DEFAULT"
_Z6g_sampPdS_S_iP17curandStateXORWOW:
.text._Z6g_sampPdS_S_iP17curandStateXORWOW:
[----:B------:R-:W-:Y:S01]  /*0000*/  LDC R1, c[0x0][0x37c] ;  /* 0x0000df00ff017b82 */ /* 0x000fe20000000800 */
[----:B------:R-:W0:Y:S07]  /*0010*/  S2R R6, SR_TID.X ;  /* 0x0000000000067919 */ /* 0x000e2e0000002100 */
[----:B------:R-:W0:Y:S01]  /*0020*/  S2UR UR4, SR_CTAID.X ;  /* 0x00000000000479c3 */ /* 0x000e220000002500 */
[----:B------:R-:W1:Y:S07]  /*0030*/  LDCU UR5, c[0x0][0x398] ;  /* 0x00007300ff0577ac */ /* 0x000e6e0008000800 */
[----:B------:R-:W0:Y:S02]  /*0040*/  LDC R3, c[0x0][0x360] ;  /* 0x0000d800ff037b82 */ /* 0x000e240000000800 */
[----:B0-----:R-:W-:-:S05]  /*0050*/  IMAD R6, R3, UR4, R6 ;  /* 0x0000000403067c24 */ /* 0x001fca000f8e0206 */
[----:B-1----:R-:W-:-:S13]  /*0060*/  ISETP.GT.AND P0, PT, R6, UR5, PT ;  /* 0x0000000506007c0c */ /* 0x002fda000bf04270 */
[----:B------:R-:W-:Y:S05]  /*0070*/  @P0 EXIT ;  /* 0x000000000000094d */ /* 0x000fea0003800000 */
[----:B------:R-:W0:Y:S01]  /*0080*/  LDC.64 R50, c[0x0][0x380] ;  /* 0x0000e000ff327b82 */ /* 0x000e220000000a00 */
[----:B------:R-:W1:Y:S07]  /*0090*/  LDCU.64 UR4, c[0x0][0x358] ;  /* 0x00006b00ff0477ac */ /* 0x000e6e0008000a00 */
[----:B------:R-:W2:Y:S01]  /*00a0*/  LDC.64 R4, c[0x0][0x3a0] ;  /* 0x0000e800ff047b82 */ /* 0x000ea20000000a00 */
[----:B0-----:R-:W-:-:S05]  /*00b0*/  IMAD.WIDE R50, R6, 0x8, R50 ;  /* 0x0000000806327825 */ /* 0x001fca00078e0232 */
[----:B-1----:R-:W3:Y:S01]  /*00c0*/  LDG.E.64 R8, desc[UR4][R50.64] ;  /* 0x0000000432087981 */ /* 0x002ee2000c1e1b00 */
[----:B--2---:R-:W-:-:S05]  /*00d0*/  IMAD.WIDE R4, R6, 0x30, R4 ;  /* 0x0000003006047825 */ /* 0x004fca00078e0204 */
[----:B------:R0:W5:Y:S04]  /*00e0*/  LDG.E R2, desc[UR4][R4.64+0x18] ;  /* 0x0000180404027981 */ /* 0x000168000c1e1900 */
[----:B------:R0:W5:Y:S04]  /*00f0*/  LDG.E R3, desc[UR4][R4.64+0x20] ;  /* 0x0000200404037981 */ /* 0x000168000c1e1900 */
[----:B------:R0:W5:Y:S04]  /*0100*/  LDG.E.64 R12, desc[UR4][R4.64] ;  /* 0x00000004040c7981 */ /* 0x000168000c1e1b00 */
[----:B------:R0:W5:Y:S04]  /*0110*/  LDG.E.64 R10, desc[UR4][R4.64+0x8] ;  /* 0x00000804040a7981 */ /* 0x000168000c1e1b00 */
[----:B------:R0:W5:Y:S01]  /*0120*/  LDG.E.64 R22, desc[UR4][R4.64+0x10] ;  /* 0x0000100404167981 */ /* 0x000162000c1e1b00 */
[----:B------:R-:W1:Y:S01]  /*0130*/  MUFU.RCP64H R15, 0.099999964237213134766 ;  /* 0x3fb99999000f7908 */ /* 0x000e620000001800 */
[----:B------:R-:W-:Y:S01]  /*0140*/  IMAD.MOV.U32 R18, RZ, RZ, -0x66666666 ;  /* 0x9999999aff127424 */ /* 0x000fe200078e00ff */
[----:B------:R-:W-:Y:S01]  /*0150*/  UMOV UR6, 0x9999999a ;  /* 0x9999999a00067882 */ /* 0x000fe20000000000 */
[----:B------:R-:W-:Y:S01]  /*0160*/  IMAD.MOV.U32 R19, RZ, RZ, 0x3fb99999 ;  /* 0x3fb99999ff137424 */ /* 0x000fe200078e00ff */
[----:B------:R-:W-:Y:S01]  /*0170*/  BSSY.RECONVERGENT B0, `(.L_x_329) ;  /* 0x0000015000007945 */ /* 0x000fe20003800200 */
[----:B------:R-:W-:-:S02]  /*0180*/  IMAD.MOV.U32 R14, RZ, RZ, 0x1 ;  /* 0x00000001ff0e7424 */ /* 0x000fc400078e00ff */
[----:B------:R-:W-:-:S04]  /*0190*/  IMAD.MOV.U32 R21, RZ, RZ, 0x3fb99999 ;  /* 0x3fb99999ff157424 */ /* 0x000fc800078e00ff */
[----:B-1----:R-:W-:-:S08]  /*01a0*/  DFMA R16, R14, -R18, 1 ;  /* 0x3ff000000e10742b */ /* 0x002fd00000000812 */
[----:B------:R-:W-:-:S08]  /*01b0*/  DFMA R16, R16, R16, R16 ;  /* 0x000000101010722b */ /* 0x000fd00000000010 */
[----:B------:R-:W-:-:S08]  /*01c0*/  DFMA R16, R14, R16, R14 ;  /* 0x000000100e10722b */ /* 0x000fd0000000000e */
[----:B------:R-:W-:-:S08]  /*01d0*/  DFMA R14, R16, -R18, 1 ;  /* 0x3ff00000100e742b */ /* 0x000fd00000000812 */
[----:B------:R-:W-:-:S08]  /*01e0*/  DFMA R14, R16, R14, R16 ;  /* 0x0000000e100e722b */ /* 0x000fd00000000010 */
[----:B---3--:R-:W-:Y:S01]  /*01f0*/  DMUL R16, R8, R14 ;  /* 0x0000000e08107228 */ /* 0x008fe20000000000 */
[----:B------:R-:W-:-:S07]  /*0200*/  FSETP.GEU.AND P1, PT, |R9|, 6.5827683646048100446e-37, PT ;  /* 0x036000000900780b */ /* 0x000fce0003f2e200 */
[----:B------:R-:W-:-:S08]  /*0210*/  DFMA R18, R16, -R18, R8 ;  /* 0x800000121012722b */ /* 0x000fd00000000008 */
[----:B------:R-:W-:-:S10]  /*0220*/  DFMA R14, R14, R18, R16 ;  /* 0x000000120e0e722b */ /* 0x000fd40000000010 */
[----:B------:R-:W-:-:S05]  /*0230*/  FFMA R0, RZ, 1.4499999284744262695, R15 ;  /* 0x3fb99999ff007823 */ /* 0x000fca000000000f */
[----:B------:R-:W-:-:S13]  /*0240*/  FSETP.GT.AND P0, PT, |R0|, 1.469367938527859385e-39, PT ;  /* 0x001000000000780b */ /* 0x000fda0003f04200 */
[----:B0-----:R-:W-:Y:S05]  /*0250*/  @P0 BRA P1, `(.L_x_330) ;  /* 0x0000000000180947 */ /* 0x001fea0000800000 */
[----:B------:R-:W-:Y:S01]  /*0260*/  IMAD.MOV.U32 R28, RZ, RZ, R8 ;  /* 0x000000ffff1c7224 */ /* 0x000fe200078e0008 */
[----:B------:R-:W-:Y:S02]  /*0270*/  MOV R29, R9 ;  /* 0x00000009001d7202 */ /* 0x000fe40000000f00 */
[----:B------:R-:W-:-:S07]  /*0280*/  MOV R0, 0x2a0 ;  /* 0x000002a000007802 */ /* 0x000fce0000000f00 */
[----:B-----5:R-:W-:Y:S05]  /*0290*/  CALL.REL.NOINC `($__internal_3_$__cuda_sm20_div_rn_f64_full) ;  /* 0x0000003800f07944 */ /* 0x020fea0003c00000 */
[----:B------:R-:W-:Y:S02]  /*02a0*/  IMAD.MOV.U32 R14, RZ, RZ, R18 ;  /* 0x000000ffff0e7224 */ /* 0x000fe400078e0012 */
[----:B------:R-:W-:-:S07]  /*02b0*/  IMAD.MOV.U32 R15, RZ, RZ, R19 ;  /* 0x000000ffff0f7224 */ /* 0x000fce00078e0013 */
.L_x_330:
[----:B------:R-:W-:Y:S05]  /*02c0*/  BSYNC.RECONVERGENT B0 ;  /* 0x0000000000007941 */ /* 0x000fea0003800200 */
.L_x_329:
[----:B------:R-:W-:-:S14]  /*02d0*/  DSETP.GEU.AND P0, PT, R14, 1, PT ;  /* 0x3ff000000e00742a */ /* 0x000fdc0003f0e000 */
[----:B------:R-:W-:Y:S05]  /*02e0*/  @P0 BRA `(.L_x_331) ;  /* 0x00000020000c0947 */ /* 0x000fea0003800000 */
[----:B------:R-:W-:Y:S01]  /*02f0*/  DADD R4, R14, 1 ;  /* 0x3ff000000e047429 */ /* 0x000fe20000000000 */
[----:B------:R-:W-:Y:S01]  /*0300*/  UMOV UR8, 0x55555555 ;  /* 0x5555555500087882 */ /* 0x000fe20000000000 */
[----:B------:R-:W-:Y:S01]  /*0310*/  UMOV UR9, 0x3fd55555 ;  /* 0x3fd5555500097882 */ /* 0x000fe20000000000 */
[----:B------:R-:W-:Y:S01]  /*0320*/  IMAD.MOV.U32 R16, RZ, RZ, 0x0 ;  /* 0x00000000ff107424 */ /* 0x000fe200078e00ff */
[----:B------:R-:W-:Y:S01]  /*0330*/  BSSY.RECONVERGENT B0, `(.L_x_332) ;  /* 0x000001a000007945 */ /* 0x000fe20003800200 */
[----:B------:R-:W-:-:S03]  /*0340*/  IMAD.MOV.U32 R17, RZ, RZ, 0x3fd80000 ;  /* 0x3fd80000ff117424 */ /* 0x000fc600078e00ff */
[----:B------:R-:W-:-:S08]  /*0350*/  DADD R4, R4, -UR8 ;  /* 0x8000000804047e29 */ /* 0x000fd00008000000 */
[----:B------:R-:W-:-:S06]  /*0360*/  DMUL R18, R4, 9 ;  /* 0x4022000004127828 */ /* 0x000fcc0000000000 */
[----:B------:R-:W0:Y:S04]  /*0370*/  MUFU.RSQ64H R9, R19 ;  /* 0x0000001300097308 */ /* 0x000e280000001c00 */
[----:B------:R-:W-:-:S05]  /*0380*/  VIADD R8, R19, 0xfcb00000 ;  /* 0xfcb0000013087836 */ /* 0x000fca0000000000 */
[----:B------:R-:W-:Y:S01]  /*0390*/  ISETP.GE.U32.AND P0, PT, R8, 0x7ca00000, PT ;  /* 0x7ca000000800780c */ /* 0x000fe20003f06070 */
[----:B0-----:R-:W-:-:S08]  /*03a0*/  DMUL R14, R8, R8 ;  /* 0x00000008080e7228 */ /* 0x001fd00000000000 */
[----:B------:R-:W-:-:S08]  /*03b0*/  DFMA R14, R18, -R14, 1 ;  /* 0x3ff00000120e742b */ /* 0x000fd0000000080e */
[----:B------:R-:W-:Y:S02]  /*03c0*/  DFMA R16, R14, R16, 0.5 ;  /* 0x3fe000000e10742b */ /* 0x000fe40000000010 */
[----:B------:R-:W-:-:S08]  /*03d0*/  DMUL R14, R8, R14 ;  /* 0x0000000e080e7228 */ /* 0x000fd00000000000 */
[----:B------:R-:W-:-:S08]  /*03e0*/  DFMA R24, R16, R14, R8 ;  /* 0x0000000e1018722b */ /* 0x000fd00000000008 */
[----:B------:R-:W-:Y:S02]  /*03f0*/  DMUL R26, R18, R24 ;  /* 0x00000018121a7228 */ /* 0x000fe40000000000 */
[----:B------:R-:W-:Y:S01]  /*0400*/  IADD3 R17, PT, PT, R25, -0x100000, RZ ;  /* 0xfff0000019117810 */ /* 0x000fe20007ffe0ff */
[----:B------:R-:W-:-:S05]  /*0410*/  IMAD.MOV.U32 R16, RZ, RZ, R24 ;  /* 0x000000ffff107224 */ /* 0x000fca00078e0018 */
[----:B------:R-:W-:-:S08]  /*0420*/  DFMA R28, R26, -R26, R18 ;  /* 0x8000001a1a1c722b */ /* 0x000fd00000000012 */
[----:B------:R-:W-:Y:S01]  /*0430*/  DFMA R14, R28, R16, R26 ;  /* 0x000000101c0e722b */ /* 0x000fe2000000001a */
[----:B------:R-:W-:Y:S10]  /*0440*/  @!P0 BRA `(.L_x_333) ;  /* 0x0000000000208947 */ /* 0x000ff40003800000 */
[----:B------:R-:W-:Y:S01]  /*0450*/  IMAD.MOV.U32 R20, RZ, RZ, R24 ;  /* 0x000000ffff147224 */ /* 0x000fe200078e0018 */
[----:B------:R-:W-:Y:S01]  /*0460*/  MOV R0, 0x4b0 ;  /* 0x000004b000007802 */ /* 0x000fe20000000f00 */
[----:B------:R-:W-:Y:S02]  /*0470*/  IMAD.MOV.U32 R24, RZ, RZ, R26 ;  /* 0x000000ffff187224 */ /* 0x000fe400078e001a */
[----:B------:R-:W-:Y:S02]  /*0480*/  IMAD.MOV.U32 R25, RZ, RZ, R27 ;  /* 0x000000ffff197224 */ /* 0x000fe400078e001b */
[----:B------:R-:W-:-:S07]  /*0490*/  IMAD.MOV.U32 R7, RZ, RZ, R17 ;  /* 0x000000ffff077224 */ /* 0x000fce00078e0011 */
[----:B-----5:R-:W-:Y:S05]  /*04a0*/  CALL.REL.NOINC `($__internal_4_$__cuda_sm20_dsqrt_rn_f64_mediumpath_v1) ;  /* 0x0000003c00ec7944 */ /* 0x020fea0003c00000 */
[----:B------:R-:W-:Y:S01]  /*04b0*/  MOV R14, R7 ;  /* 0x00000007000e7202 */ /* 0x000fe20000000f00 */
[----:B------:R-:W-:-:S07]  /*04c0*/  IMAD.MOV.U32 R15, RZ, RZ, R16 ;  /* 0x000000ffff0f7224 */ /* 0x000fce00078e0010 */
.L_x_333:
[----:B------:R-:W-:Y:S05]  /*04d0*/  BSYNC.RECONVERGENT B0 ;  /* 0x0000000000007941 */ /* 0x000fea0003800200 */
.L_x_332:
[----:B------:R-:W0:Y:S01]  /*04e0*/  MUFU.RCP64H R9, R15 ;  /* 0x0000000f00097308 */ /* 0x000e220000001800 */
[----:B------:R-:W-:Y:S01]  /*04f0*/  VIADD R8, R15, 0x300402 ;  /* 0x003004020f087836 */ /* 0x000fe20000000000 */
[----:B------:R-:W-:Y:S04]  /*0500*/  BSSY.RECONVERGENT B0, `(.L_x_334) ;  /* 0x0000010000007945 */ /* 0x000fe80003800200 */
[----:B------:R-:W-:Y:S01]  /*0510*/  FSETP.GEU.AND P0, PT, |R8|, 5.8789094863358348022e-39, PT ;  /* 0x004004020800780b */ /* 0x000fe20003f0e200 */
[----:B0-----:R-:W-:-:S08]  /*0520*/  DFMA R16, R8, -R14, 1 ;  /* 0x3ff000000810742b */ /* 0x001fd0000000080e */
[----:B------:R-:W-:-:S08]  /*0530*/  DFMA R16, R16, R16, R16 ;  /* 0x000000101010722b */ /* 0x000fd00000000010 */
[----:B------:R-:W-:-:S08]  /*0540*/  DFMA R16, R8, R16, R8 ;  /* 0x000000100810722b */ /* 0x000fd00000000008 */
[----:B------:R-:W-:-:S08]  /*0550*/  DFMA R26, R16, -R14, 1 ;  /* 0x3ff00000101a742b */ /* 0x000fd0000000080e */
[----:B------:R-:W-:Y:S01]  /*0560*/  DFMA R26, R16, R26, R16 ;  /* 0x0000001a101a722b */ /* 0x000fe20000000010 */
[----:B------:R-:W-:Y:S10]  /*0570*/  @P0 BRA `(.L_x_335) ;  /* 0x0000000000200947 */ /* 0x000ff40003800000 */
[----:B------:R-:W-:Y:S01]  /*0580*/  LOP3.LUT R0, R15, 0x7fffffff, RZ, 0xc0, !PT ;  /* 0x7fffffff0f007812 */ /* 0x000fe200078ec0ff */
[----:B------:R-:W-:Y:S02]  /*0590*/  IMAD.MOV.U32 R18, RZ, RZ, R14 ;  /* 0x000000ffff127224 */ /* 0x000fe400078e000e */
[----:B------:R-:W-:Y:S02]  /*05a0*/  IMAD.MOV.U32 R19, RZ, RZ, R15 ;  /* 0x000000ffff137224 */ /* 0x000fe400078e000f */
[----:B------:R-:W-:Y:S01]  /*05b0*/  VIADD R28, R0, 0xfff00000 ;  /* 0xfff00000001c7836 */ /* 0x000fe20000000000 */
[----:B------:R-:W-:-:S07]  /*05c0*/  MOV R0, 0x5e0 ;  /* 0x000005e000007802 */ /* 0x000fce0000000f00 */
[----:B-----5:R-:W-:Y:S05]  /*05d0*/  CALL.REL.NOINC `($__internal_2_$__cuda_sm20_dblrcp_rn_slowpath_v3) ;  /* 0x0000003400807944 */ /* 0x020fea0003c00000 */
[----:B------:R-:W-:Y:S01]  /*05e0*/  MOV R26, R24 ;  /* 0x00000018001a7202 */ /* 0x000fe20000000f00 */
[----:B------:R-:W-:-:S07]  /*05f0*/  IMAD.MOV.U32 R27, RZ, RZ, R25 ;  /* 0x000000ffff1b7224 */ /* 0x000fce00078e0019 */
.L_x_335:
[----:B------:R-:W-:Y:S05]  /*0600*/  BSYNC.RECONVERGENT B0 ;  /* 0x0000000000007941 */ /* 0x000fea0003800200 */
.L_x_334:
[----:B------:R-:W0:Y:S02]  /*0610*/  LDC.64 R8, c[0x0][0x390] ;  /* 0x0000e400ff087b82 */ /* 0x000e240000000a00 */
[----:B0-----:R-:W-:-:S07]  /*0620*/  IMAD.WIDE R6, R6, 0x8, R8 ;  /* 0x0000000806067825 */ /* 0x001fce00078e0208 */
.L_x_365:
[----:B-----5:R-:W-:Y:S01]  /*0630*/  SHF.R.U32.HI R0, RZ, 0x2, R13 ;  /* 0x00000002ff007819 */ /* 0x020fe2000001160d */
[----:B------:R-:W-:Y:S02]  /*0640*/  IMAD.SHL.U32 R8, R23, 0x10, RZ ;  /* 0x0000001017087824 */ /* 0x000fe400078e00ff */
[----:B------:R-:W-:Y:S02]  /*0650*/  HFMA2 R15, -RZ, RZ, 0.1171875, 0 ;  /* 0x2f800000ff0f7431 */ /* 0x000fe400000001ff */
[----:B------:R-:W-:Y:S01]  /*0660*/  VIADD R18, R12, 0x587c5 ;  /* 0x000587c50c127836 */ /* 0x000fe20000000000 */
[----:B------:R-:W-:Y:S01]  /*0670*/  LOP3.LUT R0, R0, R13, RZ, 0x3c, !PT ;  /* 0x0000000d00007212 */ /* 0x000fe200078e3cff */
[----:B------:R-:W-:Y:S01]  /*0680*/  BSSY.RECONVERGENT B0, `(.L_x_336) ;  /* 0x0000056000007945 */ /* 0x000fe20003800200 */
[----:B------:R-:W-:Y:S01]  /*0690*/  ISETP.NE.AND P0, PT, R2, 0x1, PT ;  /* 0x000000010200780c */ /* 0x000fe20003f05270 */
[----:B------:R-:W-:Y:S02]  /*06a0*/  IMAD.MOV.U32 R19, RZ, RZ, R23 ;  /* 0x000000ffff137224 */ /* 0x000fe400078e0017 */
[----:B------:R-:W-:-:S02]  /*06b0*/  IMAD.SHL.U32 R9, R0, 0x2, RZ ;  /* 0x0000000200097824 */ /* 0x000fc400078e00ff */
[----:B------:R-:W-:Y:S02]  /*06c0*/  IMAD.MOV.U32 R24, RZ, RZ, R3 ;  /* 0x000000ffff187224 */ /* 0x000fe400078e0003 */
[----:B------:R-:W-:Y:S01]  /*06d0*/  IMAD.MOV.U32 R2, RZ, RZ, RZ ;  /* 0x000000ffff027224 */ /* 0x000fe200078e00ff */
[----:B------:R-:W-:-:S04]  /*06e0*/  LOP3.LUT R9, R23, R8, R9, 0x96, !PT ;  /* 0x0000000817097212 */ /* 0x000fc800078e9609 */
[----:B------:R-:W-:-:S05]  /*06f0*/  LOP3.LUT R13, R9, R0, RZ, 0x3c, !PT ;  /* 0x00000000090d7212 */ /* 0x000fca00078e3cff */
[----:B------:R-:W-:Y:S02]  /*0700*/  IMAD.IADD R0, R13, 0x1, R18 ;  /* 0x000000010d007824 */ /* 0x000fe400078e0212 */
[----:B------:R-:W-:-:S03]  /*0710*/  IMAD.MOV.U32 R25, RZ, RZ, R13 ;  /* 0x000000ffff197224 */ /* 0x000fc600078e000d */
[----:B------:R-:W-:-:S05]  /*0720*/  I2FP.F32.U32 R0, R0 ;  /* 0x0000000000007245 */ /* 0x000fca0000201000 */
[----:B------:R-:W-:Y:S01]  /*0730*/  FFMA R20, R0, R15, 1.1641532182693481445e-10 ;  /* 0x2f00000000147423 */ /* 0x000fe2000000000f */
[----:B------:R-:W-:-:S03]  /*0740*/  IMAD.MOV.U32 R0, RZ, RZ, R22 ;  /* 0x000000ffff007224 */ /* 0x000fc600078e0016 */
[----:B------:R0:W1:Y:S01]  /*0750*/  F2F.F64.F32 R8, R20 ;  /* 0x0000001400087310 */ /* 0x0000620000201800 */
[----:B------:R-:W-:Y:S05]  /*0760*/  @!P0 BRA `(.L_x_337) ;  /* 0x00000004001c8947 */ /* 0x000fea0003800000 */
[----:B------:R-:W-:Y:S01]  /*0770*/  SHF.R.U32.HI R3, RZ, 0x2, R10 ;  /* 0x00000002ff037819 */ /* 0x000fe2000001160a */
[----:B------:R-:W-:Y:S01]  /*0780*/  VIADD R18, R12, 0x10974f ;  /* 0x0010974f0c127836 */ /* 0x000fe20000000000 */
[----:B------:R-:W-:Y:S01]  /*0790*/  SHF.L.U32 R0, R13, 0x4, RZ ;  /* 0x000000040d007819 */ /* 0x000fe200000006ff */
[----:B------:R-:W-:Y:S01]  /*07a0*/  BSSY.RECONVERGENT B1, `(.L_x_338) ;  /* 0x000003a000017945 */ /* 0x000fe20003800200 */
[----:B------:R-:W-:-:S05]  /*07b0*/  LOP3.LUT R3, R3, R10, RZ, 0x3c, !PT ;  /* 0x0000000a03037212 */ /* 0x000fca00078e3cff */
[----:B------:R-:W-:-:S05]  /*07c0*/  IMAD.SHL.U32 R2, R3, 0x2, RZ ;  /* 0x0000000203027824 */ /* 0x000fca00078e00ff */
[----:B------:R-:W-:-:S04]  /*07d0*/  LOP3.LUT R0, R3, R2, R0, 0x96, !PT ;  /* 0x0000000203007212 */ /* 0x000fc800078e9600 */
[----:B------:R-:W-:-:S04]  /*07e0*/  LOP3.LUT R19, R0, R13, RZ, 0x3c, !PT ;  /* 0x0000000d00137212 */ /* 0x000fc800078e3cff */
[----:B------:R-:W-:-:S04]  /*07f0*/  IADD3 R0, PT, PT, R12, 0xb0f8a, R19 ;  /* 0x000b0f8a0c007810 */ /* 0x000fc80007ffe013 */
[----:B------:R-:W-:-:S05]  /*0800*/  I2FP.F32.U32 R0, R0 ;  /* 0x0000000000007245 */ /* 0x000fca0000201000 */
[----:B------:R-:W-:Y:S01]  /*0810*/  FFMA R10, R0, R15, 1.1641532182693481445e-10 ;  /* 0x2f000000000a7423 */ /* 0x000fe2000000000f */
[----:B------:R-:W-:-:S04]  /*0820*/  IMAD.MOV.U32 R15, RZ, RZ, 0x3e055027 ;  /* 0x3e055027ff0f7424 */ /* 0x000fc800078e00ff */
[----:B------:R-:W-:-:S13]  /*0830*/  FSETP.GEU.AND P0, PT, R10, 1.175494350822287508e-38, PT ;  /* 0x008000000a00780b */ /* 0x000fda0003f0e000 */
[----:B------:R-:W-:-:S04]  /*0840*/  @!P0 FMUL R10, R10, 8388608 ;  /* 0x4b0000000a0a8820 */ /* 0x000fc80000400000 */
[----:B------:R-:W-:-:S05]  /*0850*/  VIADD R0, R10, 0xc0d55555 ;  /* 0xc0d555550a007836 */ /* 0x000fca0000000000 */
[----:B------:R-:W-:-:S05]  /*0860*/  LOP3.LUT R3, R0, 0xff800000, RZ, 0xc0, !PT ;  /* 0xff80000000037812 */ /* 0x000fca00078ec0ff */
[----:B------:R-:W-:Y:S01]  /*0870*/  IMAD.IADD R0, R10, 0x1, -R3 ;  /* 0x000000010a007824 */ /* 0x000fe200078e0a03 */
[----:B------:R-:W-:-:S03]  /*0880*/  I2FP.F32.S32 R3, R3 ;  /* 0x0000000300037245 */ /* 0x000fc60000201400 */
[----:B------:R-:W-:Y:S01]  /*0890*/  FADD R2, R0, -1 ;  /* 0xbf80000000027421 */ /* 0x000fe20000000000 */
[----:B------:R-:W-:Y:S02]  /*08a0*/  FSEL R0, RZ, -23, P0 ;  /* 0xc1b80000ff007808 */ /* 0x000fe40000000000 */
[----:B------:R-:W-:Y:S01]  /*08b0*/  ISETP.GT.U32.AND P0, PT, R10, 0x7f7fffff, PT ;  /* 0x7f7fffff0a00780c */ /* 0x000fe20003f04070 */
[C---:B------:R-:W-:Y:S02]  /*08c0*/  FFMA R15, R2.reuse, -R15, 0.14084610342979431152 ;  /* 0x3e1039f6020f7423 */ /* 0x040fe4000000080f */
[----:B------:R-:W-:Y:S01]  /*08d0*/  FFMA R3, R3, 1.1920928955078125e-07, R0 ;  /* 0x3400000003037823 */ /* 0x000fe20000000000 */
[----:B------:R-:W-:Y:S01]  /*08e0*/  SHF.R.U32.HI R0, RZ, 0x2, R11 ;  /* 0x00000002ff007819 */ /* 0x000fe2000001160b */
[----:B------:R-:W-:-:S03]  /*08f0*/  FFMA R15, R2, R15, -0.12148627638816833496 ;  /* 0xbdf8cdcc020f7423 */ /* 0x000fc6000000000f */
[----:B------:R-:W-:Y:S01]  /*0900*/  LOP3.LUT R0, R0, R11, RZ, 0x3c, !PT ;  /* 0x0000000b00007212 */ /* 0x000fe200078e3cff */
[----:B------:R-:W-:-:S04]  /*0910*/  FFMA R15, R2, R15, 0.13980610668659210205 ;  /* 0x3e0f2955020f7423 */ /* 0x000fc8000000000f */
[----:B------:R-:W-:-:S04]  /*0920*/  FFMA R15, R2, R15, -0.16684235632419586182 ;  /* 0xbe2ad8b9020f7423 */ /* 0x000fc8000000000f */
[----:B------:R-:W-:-:S04]  /*0930*/  FFMA R15, R2, R15, 0.20012299716472625732 ;  /* 0x3e4ced0b020f7423 */ /* 0x000fc8000000000f */
[----:B------:R-:W-:-:S04]  /*0940*/  FFMA R15, R2, R15, -0.24999669194221496582 ;  /* 0xbe7fff22020f7423 */ /* 0x000fc8000000000f */
[----:B------:R-:W-:-:S04]  /*0950*/  FFMA R15, R2, R15, 0.33333182334899902344 ;  /* 0x3eaaaa78020f7423 */ /* 0x000fc8000000000f */
[----:B------:R-:W-:-:S04]  /*0960*/  FFMA R15, R2, R15, -0.5 ;  /* 0xbf000000020f7423 */ /* 0x000fc8000000000f */
[----:B------:R-:W-:-:S04]  /*0970*/  FMUL R15, R2, R15 ;  /* 0x0000000f020f7220 */ /* 0x000fc80000400000 */
[----:B------:R-:W-:Y:S01]  /*0980*/  FFMA R2, R2, R15, R2 ;  /* 0x0000000f02027223 */ /* 0x000fe20000000002 */
[----:B------:R-:W-:-:S03]  /*0990*/  IMAD.MOV.U32 R15, RZ, RZ, 0x7f800000 ;  /* 0x7f800000ff0f7424 */ /* 0x000fc600078e00ff */
[----:B------:R-:W-:Y:S01]  /*09a0*/  FFMA R14, R3, 0.69314718246459960938, R2 ;  /* 0x3f317218030e7823 */ /* 0x000fe20000000002 */
[----:B------:R-:W-:Y:S01]  /*09b0*/  @P0 FFMA R14, R10, R15, +INF ;  /* 0x7f8000000a0e0423 */ /* 0x000fe2000000000f */
[----:B------:R-:W-:Y:S01]  /*09c0*/  IMAD.SHL.U32 R3, R19, 0x10, RZ ;  /* 0x0000001013037824 */ /* 0x000fe200078e00ff */
[----:B------:R-:W-:Y:S02]  /*09d0*/  SHF.L.U32 R2, R0, 0x1, RZ ;  /* 0x0000000100027819 */ /* 0x000fe400000006ff */
[----:B------:R-:W-:Y:S01]  /*09e0*/  FMUL R14, R14, -2 ;  /* 0xc00000000e0e7820 */ /* 0x000fe20000400000 */
[----:B------:R-:W-:Y:S02]  /*09f0*/  FSETP.NEU.AND P0, PT, R10, RZ, PT ;  /* 0x000000ff0a00720b */ /* 0x000fe40003f0d000 */
[----:B------:R-:W-:Y:S01]  /*0a00*/  LOP3.LUT R2, R0, R2, R3, 0x96, !PT ;  /* 0x0000000200027212 */ /* 0x000fe200078e9603 */
[----:B------:R-:W-:Y:S01]  /*0a10*/  IMAD.MOV.U32 R3, RZ, RZ, 0x30c90fdb ;  /* 0x30c90fdbff037424 */ /* 0x000fe200078e00ff */
[----:B------:R-:W-:-:S02]  /*0a20*/  FSEL R10, R14, +INF , P0 ;  /* 0x7f8000000e0a7808 */ /* 0x000fc40000000000 */
[----:B------:R-:W-:Y:S02]  /*0a30*/  LOP3.LUT R25, R2, R19, RZ, 0x3c, !PT ;  /* 0x0000001302197212 */ /* 0x000fe400078e3cff */
[----:B------:R2:W3:Y:S01]  /*0a40*/  MUFU.RSQ R11, R10 ;  /* 0x0000000a000b7308 */ /* 0x0004e20000001400 */
[----:B------:R-:W-:Y:S02]  /*0a50*/  VIADD R2, R10, 0xf3000000 ;  /* 0xf30000000a027836 */ /* 0x000fe40000000000 */
[----:B------:R-:W-:-:S03]  /*0a60*/  IMAD.IADD R0, R25, 0x1, R18 ;  /* 0x0000000119007824 */ /* 0x000fc600078e0212 */
[----:B------:R-:W-:Y:S02]  /*0a70*/  ISETP.GT.U32.AND P0, PT, R2, 0x727fffff, PT ;  /* 0x727fffff0200780c */ /* 0x000fe40003f04070 */
[----:B------:R-:W-:-:S05]  /*0a80*/  I2FP.F32.U32 R0, R0 ;  /* 0x0000000000007245 */ /* 0x000fca0000201000 */
[----:B------:R-:W-:-:S06]  /*0a90*/  FFMA R14, R0, R3, 7.314590599882819788e-10 ;  /* 0x30490fdb000e7423 */ /* 0x000fcc0000000003 */
[----:B--23--:R-:W-:Y:S05]  /*0aa0*/  @!P0 BRA `(.L_x_339) ;  /* 0x0000000000148947 */ /* 0x00cfea0003800000 */
[----:B------:R-:W-:Y:S02]  /*0ab0*/  MOV R0, R10 ;  /* 0x0000000a00007202 */ /* 0x000fe40000000f00 */
[----:B------:R-:W-:-:S07]  /*0ac0*/  MOV R24, 0xae0 ;  /* 0x00000ae000187802 */ /* 0x000fce0000000f00 */
[----:B01----:R-:W-:Y:S05]  /*0ad0*/  CALL.REL.NOINC `($__internal_5_$__cuda_sm20_sqrt_rn_f32_slowpath) ;  /* 0x0000003c00207944 */ /* 0x003fea0003c00000 */
[----:B------:R-:W-:Y:S01]  /*0ae0*/  IMAD.MOV.U32 R3, RZ, RZ, R0 ;  /* 0x000000ffff037224 */ /* 0x000fe200078e0000 */
[----:B------:R-:W-:Y:S06]  /*0af0*/  BRA `(.L_x_340) ;  /* 0x0000000000107947 */ /* 0x000fec0003800000 */
.L_x_339:
[----:B------:R-:W-:Y:S01]  /*0b00*/  FMUL.FTZ R3, R10, R11 ;  /* 0x0000000b0a037220 */ /* 0x000fe20000410000 */
[----:B------:R-:W-:-:S03]  /*0b10*/  FMUL.FTZ R2, R11, 0.5 ;  /* 0x3f0000000b027820 */ /* 0x000fc60000410000 */
[----:B------:R-:W-:-:S04]  /*0b20*/  FFMA R0, -R3, R3, R10 ;  /* 0x0000000303007223 */ /* 0x000fc8000000010a */
[----:B------:R-:W-:-:S07]  /*0b30*/  FFMA R3, R0, R2, R3 ;  /* 0x0000000200037223 */ /* 0x000fce0000000003 */
.L_x_340:
[----:B------:R-:W-:Y:S05]  /*0b40*/  BSYNC.RECONVERGENT B1 ;  /* 0x0000000000017941 */ /* 0x000fea0003800200 */
.L_x_338:
[----:B------:R-:W-:Y:S01]  /*0b50*/  FMUL.RZ R12, R14, 0.15915493667125701904 ;  /* 0x3e22f9830e0c7820 */ /* 0x000fe2000040c000 */
[----:B------:R-:W-:Y:S02]  /*0b60*/  IMAD.MOV.U32 R0, RZ, RZ, R13 ;  /* 0x000000ffff007224 */ /* 0x000fe400078e000d */
[----:B------:R-:W-:Y:S01]  /*0b70*/  IMAD.MOV.U32 R11, RZ, RZ, R23 ;  /* 0x000000ffff0b7224 */ /* 0x000fe200078e0017 */
[----:B------:R-:W2:Y:S01]  /*0b80*/  MUFU.SIN R24, R12 ;  /* 0x0000000c00187308 */ /* 0x000ea20000000400 */
[----:B------:R-:W-:-:S07]  /*0b90*/  IMAD.MOV.U32 R10, RZ, RZ, R22 ;  /* 0x000000ffff0a7224 */ /* 0x000fce00078e0016 */
[----:B------:R-:W3:Y:S01]  /*0ba0*/  MUFU.COS R2, R12 ;  /* 0x0000000c00027308 */ /* 0x000ee20000000000 */
[-C--:B--2---:R-:W-:Y:S01]  /*0bb0*/  FMUL R24, R24, R3.reuse ;  /* 0x0000000318187220 */ /* 0x084fe20000400000 */
[----:B---3--:R-:W-:Y:S01]  /*0bc0*/  FMUL R3, R2, R3 ;  /* 0x0000000302037220 */ /* 0x008fe20000400000 */
[----:B------:R-:W-:-:S07]  /*0bd0*/  IMAD.MOV.U32 R2, RZ, RZ, 0x1 ;  /* 0x00000001ff027424 */ /* 0x000fce00078e00ff */
.L_x_337:
[----:B------:R-:W-:Y:S05]  /*0be0*/  BSYNC.RECONVERGENT B0 ;  /* 0x0000000000007941 */ /* 0x000fea0003800200 */
.L_x_336:
[----:B------:R-:W2:Y:S01]  /*0bf0*/  F2F.F64.F32 R14, R24 ;  /* 0x00000018000e7310 */ /* 0x000ea20000201800 */
[----:B------:R-:W-:Y:S01]  /*0c00*/  IMAD.MOV.U32 R13, RZ, RZ, R10 ;  /* 0x000000ffff0d7224 */ /* 0x000fe200078e000a */
[----:B------:R-:W-:Y:S01]  /*0c10*/  MOV R10, R11 ;  /* 0x0000000b000a7202 */ /* 0x000fe20000000f00 */
[----:B------:R-:W-:Y:S01]  /*0c20*/  BSSY.RECONVERGENT B0, `(.L_x_341) ;  /* 0x000000b000007945 */ /* 0x000fe20003800200 */
[----:B------:R-:W-:Y:S01]  /*0c30*/  IMAD.MOV.U32 R11, RZ, RZ, R0 ;  /* 0x000000ffff0b7224 */ /* 0x000fe200078e0000 */
[----:B------:R-:W-:Y:S01]  /*0c40*/  MOV R48, RZ ;  /* 0x000000ff00307202 */ /* 0x000fe20000000f00 */
[----:B------:R-:W-:Y:S01]  /*0c50*/  IMAD.MOV.U32 R49, RZ, RZ, 0x40080000 ;  /* 0x40080000ff317424 */ /* 0x000fe200078e00ff */
[----:B------:R-:W-:Y:S01]  /*0c60*/  MOV R0, 0xcd0 ;  /* 0x00000cd000007802 */ /* 0x000fe20000000f00 */
[----:B------:R-:W-:Y:S02]  /*0c70*/  IMAD.MOV.U32 R12, RZ, RZ, R18 ;  /* 0x000000ffff0c7224 */ /* 0x000fe400078e0012 */
[----:B------:R-:W-:-:S02]  /*0c80*/  IMAD.MOV.U32 R22, RZ, RZ, R19 ;  /* 0x000000ffff167224 */ /* 0x000fc400078e0013 */
[----:B------:R-:W-:Y:S01]  /*0c90*/  IMAD.MOV.U32 R23, RZ, RZ, R25 ;  /* 0x000000ffff177224 */ /* 0x000fe200078e0019 */
[----:B--2---:R-:W-:-:S08]  /*0ca0*/  DFMA R16, R14, R26, 1 ;  /* 0x3ff000000e10742b */ /* 0x004fd0000000001a */
[----:B------:R-:W-:-:S11]  /*0cb0*/  DADD R46, -RZ, |R16| ;  /* 0x00000000ff2e7229 */ /* 0x000fd60000000510 */
[----:B01----:R-:W-:Y:S05]  /*0cc0*/  CALL.REL.NOINC `($_Z6g_sampPdS_S_iP17curandStateXORWOW$__internal_accurate_pow) ;  /* 0x0000003c00007944 */ /* 0x003fea0003c00000 */
[----:B------:R-:W-:Y:S05]  /*0cd0*/  BSYNC.RECONVERGENT B0 ;  /* 0x0000000000007941 */ /* 0x000fea0003800200 */
.L_x_341:
[C---:B------:R-:W-:Y:S01]  /*0ce0*/  DADD R18, R16.reuse, 3 ;  /* 0x4008000010127429 */ /* 0x040fe20000000000 */
[----:B------:R-:W-:Y:S01]  /*0cf0*/  ISETP.GE.AND P0, PT, R17, RZ, PT ;  /* 0x000000ff1100720c */ /* 0x000fe20003f06270 */
[----:B------:R-:W-:Y:S01]  /*0d00*/  DADD R30, -RZ, -R28 ;  /* 0x00000000ff1e7229 */ /* 0x000fe2000000091c */
[----:B------:R-:W-:Y:S01]  /*0d10*/  BSSY.RECONVERGENT B0, `(.L_x_342) ;  /* 0x0000011000007945 */ /* 0x000fe20003800200 */
[C---:B------:R-:W-:Y:S02]  /*0d20*/  DSETP.NEU.AND P2, PT, R16.reuse, RZ, PT ;  /* 0x000000ff1000722a */ /* 0x040fe40003f4d000 */
[----:B------:R-:W-:-:S04]  /*0d30*/  DSETP.NEU.AND P1, PT, R16, 1, PT ;  /* 0x3ff000001000742a */ /* 0x000fc80003f2d000 */
[----:B------:R-:W-:Y:S02]  /*0d40*/  LOP3.LUT R18, R19, 0x7ff00000, RZ, 0xc0, !PT ;  /* 0x7ff0000013127812 */ /* 0x000fe400078ec0ff */
[----:B------:R-:W-:Y:S02]  /*0d50*/  FSEL R19, R30, R28, !P0 ;  /* 0x0000001c1e137208 */ /* 0x000fe40004000000 */
[----:B------:R-:W-:Y:S02]  /*0d60*/  ISETP.NE.AND P3, PT, R18, 0x7ff00000, PT ;  /* 0x7ff000001200780c */ /* 0x000fe40003f65270 */
[----:B------:R-:W-:Y:S02]  /*0d70*/  FSEL R29, R31, R29, !P0 ;  /* 0x0000001d1f1d7208 */ /* 0x000fe40004000000 */
[----:B------:R-:W-:Y:S02]  /*0d80*/  FSEL R18, R19, RZ, P2 ;  /* 0x000000ff13127208 */ /* 0x000fe40001000000 */
[----:B------:R-:W-:-:S07]  /*0d90*/  FSEL R19, R17, R29, !P2 ;  /* 0x0000001d11137208 */ /* 0x000fce0005000000 */
[----:B------:R-:W-:Y:S05]  /*0da0*/  @P3 BRA `(.L_x_343) ;  /* 0x00000000001c3947 */ /* 0x000fea0003800000 */
[----:B------:R-:W-:-:S14]  /*0db0*/  DSETP.NAN.AND P2, PT, R16, R16, PT ;  /* 0x000000101000722a */ /* 0x000fdc0003f48000 */
[----:B------:R-:W-:Y:S01]  /*0dc0*/  @P2 DADD R18, R16, 3 ;  /* 0x4008000010122429 */ /* 0x000fe20000000000 */
[----:B------:R-:W-:Y:S10]  /*0dd0*/  @P2 BRA `(.L_x_343) ;  /* 0x0000000000102947 */ /* 0x000ff40003800000 */
[----:B------:R-:W-:-:S14]  /*0de0*/  DSETP.NEU.AND P2, PT, |R16|, +INF , PT ;  /* 0x7ff000001000742a */ /* 0x000fdc0003f4d200 */
[----:B------:R-:W-:Y:S02]  /*0df0*/  @!P2 IMAD.MOV.U32 R0, RZ, RZ, -0x100000 ;  /* 0xfff00000ff00a424 */ /* 0x000fe400078e00ff */
[----:B------:R-:W-:-:S03]  /*0e00*/  @!P2 IMAD.MOV.U32 R18, RZ, RZ, RZ ;  /* 0x000000ffff12a224 */ /* 0x000fc600078e00ff */
[----:B------:R-:W-:-:S07]  /*0e10*/  @!P2 SEL R19, R0, 0x7ff00000, !P0 ;  /* 0x7ff000000013a807 */ /* 0x000fce0004000000 */
.L_x_343:
[----:B------:R-:W-:Y:S05]  /*0e20*/  BSYNC.RECONVERGENT B0 ;  /* 0x0000000000007941 */ /* 0x000fea0003800200 */
.L_x_342:
[----:B------:R-:W-:Y:S01]  /*0e30*/  FSEL R16, R18, RZ, P1 ;  /* 0x000000ff12107208 */ /* 0x000fe20000800000 */
[----:B------:R-:W-:Y:S01]  /*0e40*/  BSSY.RECONVERGENT B0, `(.L_x_344) ;  /* 0x00000d0000007945 */ /* 0x000fe20003800200 */
[----:B------:R-:W-:Y:S02]  /*0e50*/  FSEL R17, R19, 1.875, P1 ;  /* 0x3ff0000013117808 */ /* 0x000fe40000800000 */
[----:B------:R-:W-:-:S04]  /*0e60*/  CS2R R18, SRZ ;  /* 0x0000000000127805 */ /* 0x000fc8000001ff00 */
[----:B------:R-:W-:-:S14]  /*0e70*/  DSETP.GT.AND P0, PT, R16, RZ, PT ;  /* 0x000000ff1000722a */ /* 0x000fdc0003f04000 */
[----:B------:R-:W-:Y:S05]  /*0e80*/  @!P0 BRA `(.L_x_345) ;  /* 0x0000000c002c8947 */ /* 0x000fea0003800000 */
[----:B------:R-:W-:Y:S01]  /*0e90*/  ISETP.GT.AND P0, PT, R9, 0xfffff, PT ;  /* 0x000fffff0900780c */ /* 0x000fe20003f04270 */
[--C-:B------:R-:W-:Y:S01]  /*0ea0*/  IMAD.MOV.U32 R18, RZ, RZ, R8.reuse ;  /* 0x000000ffff127224 */ /* 0x100fe200078e0008 */
[----:B------:R-:W-:Y:S01]  /*0eb0*/  MOV R0, R9 ;  /* 0x0000000900007202 */ /* 0x000fe20000000f00 */
[----:B------:R-:W-:Y:S01]  /*0ec0*/  IMAD.MOV.U32 R19, RZ, RZ, R9 ;  /* 0x000000ffff137224 */ /* 0x000fe200078e0009 */
[----:B------:R-:W-:Y:S01]  /*0ed0*/  BSSY.RECONVERGENT B1, `(.L_x_346) ;  /* 0x0000051000017945 */ /* 0x000fe20003800200 */
[----:B------:R-:W-:-:S08]  /*0ee0*/  IMAD.MOV.U32 R28, RZ, RZ, R8 ;  /* 0x000000ffff1c7224 */ /* 0x000fd000078e0008 */
[----:B------:R-:W-:-:S10]  /*0ef0*/  @!P0 DMUL R18, R8, 1.80143985094819840000e+16 ;  /* 0x4350000008128828 */ /* 0x000fd40000000000 */
[----:B------:R-:W-:Y:S01]  /*0f00*/  @!P0 IMAD.MOV.U32 R0, RZ, RZ, R19 ;  /* 0x000000ffff008224 */ /* 0x000fe200078e0013 */
[----:B------:R-:W-:-:S03]  /*0f10*/  @!P0 MOV R28, R18 ;  /* 0x00000012001c8202 */ /* 0x000fc60000000f00 */
[----:B------:R-:W-:-:S05]  /*0f20*/  VIADD R25, R0, 0xffffffff ;  /* 0xffffffff00197836 */ /* 0x000fca0000000000 */
[----:B------:R-:W-:Y:S01]  /*0f30*/  ISETP.GT.U32.AND P1, PT, R25, 0x7feffffe, PT ;  /* 0x7feffffe1900780c */ /* 0x000fe20003f24070 */
[----:B------:R-:W-:Y:S02]  /*0f40*/  IMAD.MOV.U32 R25, RZ, RZ, -0x3ff ;  /* 0xfffffc01ff197424 */ /* 0x000fe400078e00ff */
[----:B------:R-:W-:-:S10]  /*0f50*/  @!P0 IMAD.MOV.U32 R25, RZ, RZ, -0x435 ;  /* 0xfffffbcbff198424 */ /* 0x000fd400078e00ff */
[----:B------:R-:W-:Y:S05]  /*0f60*/  @P1 BRA `(.L_x_347) ;  /* 0x0000000400041947 */ /* 0x000fea0003800000 */
[----:B------:R-:W-:Y:S01]  /*0f70*/  LOP3.LUT R18, R0, 0xfffff, RZ, 0xc0, !PT ;  /* 0x000fffff00127812 */ /* 0x000fe200078ec0ff */
[----:B------:R-:W-:Y:S01]  /*0f80*/  IMAD.MOV.U32 R36, RZ, RZ, -0x748574fc ;  /* 0x8b7a8b04ff247424 */ /* 0x000fe200078e00ff */
[----:B------:R-:W-:Y:S01]  /*0f90*/  MOV R37, 0x3ed0ee25 ;  /* 0x3ed0ee2500257802 */ /* 0x000fe20000000f00 */
[----:B------:R-:W-:Y:S01]  /*0fa0*/  UMOV UR8, 0x3ae80f1e ;  /* 0x3ae80f1e00087882 */ /* 0x000fe20000000000 */
[----:B------:R-:W-:Y:S01]  /*0fb0*/  LOP3.LUT R19, R18, 0x3ff00000, RZ, 0xfc, !PT ;  /* 0x3ff0000012137812 */ /* 0x000fe200078efcff */
[----:B------:R-:W-:Y:S01]  /*0fc0*/  IMAD.MOV.U32 R18, RZ, RZ, R28 ;  /* 0x000000ffff127224 */ /* 0x000fe200078e001c */
[----:B------:R-:W-:Y:S01]  /*0fd0*/  UMOV UR9, 0x3eb1380b ;  /* 0x3eb1380b00097882 */ /* 0x000fe20000000000 */
[----:B------:R-:W-:Y:S01]  /*0fe0*/  IMAD.MOV.U32 R28, RZ, RZ, RZ ;  /* 0x000000ffff1c7224 */ /* 0x000fe200078e00ff */
        /* <DEDUP_REMOVED lines=36> */
[----:B------:R-:W-:Y:S01]  /*1230*/  UMOV UR9, 0x3f899999 ;  /* 0x3f89999900097882 */ /* 0x000fe20000000000 */
[----:B------:R-:W-:Y:S01]  /*1240*/  DADD R34, R40, -UR10 ;  /* 0x8000000a28227e29 */ /* 0x000fe20008000000 */
[----:B------:R-:W-:Y:S01]  /*1250*/  UMOV UR10, 0xfefa39ef ;  /* 0xfefa39ef000a7882 */ /* 0x000fe20000000000 */
[----:B------:R-:W-:-:S03]  /*1260*/  UMOV UR11, 0x3fe62e42 ;  /* 0x3fe62e42000b7882 */ /* 0x000fc60000000000 */
        /* <DEDUP_REMOVED lines=17> */
.L_x_347:
[----:B------:R-:W-:Y:S01]  /*1380*/  IMAD.MOV.U32 R28, RZ, RZ, 0x0 ;  /* 0x00000000ff1c7424 */ /* 0x000fe200078e00ff */
[----:B------:R-:W-:Y:S01]  /*1390*/  LOP3.LUT P0, RZ, R19, 0x7fffffff, RZ, 0xc0, !PT ;  /* 0x7fffffff13ff7812 */ /* 0x000fe2000780c0ff */
[----:B------:R-:W-:-:S06]  /*13a0*/  IMAD.MOV.U32 R29, RZ, RZ, 0x7ff00000 ;  /* 0x7ff00000ff1d7424 */ /* 0x000fcc00078e00ff */
[----:B------:R-:W-:-:S10]  /*13b0*/  DFMA R28, R18, R28, +INF ;  /* 0x7ff00000121c742b */ /* 0x000fd4000000001c */
[----:B------:R-:W-:Y:S02]  /*13c0*/  FSEL R18, R28, RZ, P0 ;  /* 0x000000ff1c127208 */ /* 0x000fe40000000000 */
[----:B------:R-:W-:-:S07]  /*13d0*/  FSEL R19, R29, -QNAN , P0 ;  /* 0xfff000001d137808 */ /* 0x000fce0000000000 */
.L_x_348:
[----:B------:R-:W-:Y:S05]  /*13e0*/  BSYNC.RECONVERGENT B1 ;  /* 0x0000000000017941 */ /* 0x000fea0003800200 */
.L_x_346:
[----:B------:R-:W-:Y:S01]  /*13f0*/  DADD R46, -RZ, |R14| ;  /* 0x00000000ff2e7229 */ /* 0x000fe2000000050e */
[----:B------:R-:W-:Y:S01]  /*1400*/  BSSY.RECONVERGENT B1, `(.L_x_349) ;  /* 0x0000005000017945 */ /* 0x000fe20003800200 */
[----:B------:R-:W-:Y:S01]  /*1410*/  IMAD.MOV.U32 R48, RZ, RZ, RZ ;  /* 0x000000ffff307224 */ /* 0x000fe200078e00ff */
[----:B------:R-:W-:Y:S02]  /*1420*/  MOV R49, 0x40000000 ;  /* 0x4000000000317802 */ /* 0x000fe40000000f00 */
[----:B------:R-:W-:-:S07]  /*1430*/  MOV R0, 0x1450 ;  /* 0x0000145000007802 */ /* 0x000fce0000000f00 */
[----:B------:R-:W-:Y:S05]  /*1440*/  CALL.REL.NOINC `($_Z6g_sampPdS_S_iP17curandStateXORWOW$__internal_accurate_pow) ;  /* 0x0000003400207944 */ /* 0x000fea0003c00000 */
[----:B------:R-:W-:Y:S05]  /*1450*/  BSYNC.RECONVERGENT B1 ;  /* 0x0000000000017941 */ /* 0x000fea0003800200 */
.L_x_349:
[----:B------:R-:W-:Y:S01]  /*1460*/  DADD R30, R14, 2 ;  /* 0x400000000e1e7429 */ /* 0x000fe20000000000 */
[----:B------:R-:W-:Y:S01]  /*1470*/  ISETP.GT.AND P0, PT, R17, 0xfffff, PT ;  /* 0x000fffff1100780c */ /* 0x000fe20003f04270 */
[----:B------:R-:W-:Y:S01]  /*1480*/  BSSY.RECONVERGENT B1, `(.L_x_350) ;  /* 0x0000010000017945 */ /* 0x000fe20003800200 */
[----:B------:R-:W-:-:S03]  /*1490*/  FSETP.NEU.AND P1, PT, R24, RZ, PT ;  /* 0x000000ff1800720b */ /* 0x000fc60003f2d000 */
[----:B------:R-:W-:Y:S01]  /*14a0*/  IMAD.MOV.U32 R30, RZ, RZ, R16 ;  /* 0x000000ffff1e7224 */ /* 0x000fe200078e0010 */
[----:B------:R-:W-:Y:S02]  /*14b0*/  FSEL R28, R28, RZ, P1 ;  /* 0x000000ff1c1c7208 */ /* 0x000fe40000800000 */
[----:B------:R-:W-:Y:S02]  /*14c0*/  FSEL R29, R29, RZ, P1 ;  /* 0x000000ff1d1d7208 */ /* 0x000fe40000800000 */
[----:B------:R-:W-:Y:S01]  /*14d0*/  LOP3.LUT R0, R31, 0x7ff00000, RZ, 0xc0, !PT ;  /* 0x7ff000001f007812 */ /* 0x000fe200078ec0ff */
[----:B------:R-:W-:Y:S02]  /*14e0*/  IMAD.MOV.U32 R31, RZ, RZ, R17 ;  /* 0x000000ffff1f7224 */ /* 0x000fe400078e0011 */
[----:B------:R-:W-:Y:S01]  /*14f0*/  @!P0 DMUL R30, R16, 1.80143985094819840000e+16 ;  /* 0x43500000101e8828 */ /* 0x000fe20000000000 */
[----:B------:R-:W-:-:S13]  /*1500*/  ISETP.NE.AND P2, PT, R0, 0x7ff00000, PT ;  /* 0x7ff000000000780c */ /* 0x000fda0003f45270 */
[----:B------:R-:W-:Y:S05]  /*1510*/  @P2 BRA `(.L_x_351) ;  /* 0x0000000000182947 */ /* 0x000fea0003800000 */
[----:B------:R-:W-:-:S13]  /*1520*/  FSETP.NAN.AND P1, PT, R24, R24, PT ;  /* 0x000000181800720b */ /* 0x000fda0003f28000 */
[----:B------:R-:W-:Y:S01]  /*1530*/  @P1 DADD R28, R14, 2 ;  /* 0x400000000e1c1429 */ /* 0x000fe20000000000 */
[----:B------:R-:W-:Y:S10]  /*1540*/  @P1 BRA `(.L_x_351) ;  /* 0x00000000000c1947 */ /* 0x000ff40003800000 */
[----:B------:R-:W-:-:S14]  /*1550*/  DSETP.NEU.AND P1, PT, |R14|, +INF , PT ;  /* 0x7ff000000e00742a */ /* 0x000fdc0003f2d200 */
[----:B------:R-:W-:Y:S02]  /*1560*/  @!P1 IMAD.MOV.U32 R28, RZ, RZ, 0x0 ;  /* 0x00000000ff1c9424 */ /* 0x000fe400078e00ff */
[----:B------:R-:W-:-:S07]  /*1570*/  @!P1 IMAD.MOV.U32 R29, RZ, RZ, 0x7ff00000 ;  /* 0x7ff00000ff1d9424 */ /* 0x000fce00078e00ff */
.L_x_351:
[----:B------:R-:W-:Y:S05]  /*1580*/  BSYNC.RECONVERGENT B1 ;  /* 0x0000000000017941 */ /* 0x000fea0003800200 */
.L_x_350:
[----:B------:R-:W-:Y:S01]  /*1590*/  DMUL R28, R28, 0.5 ;  /* 0x3fe000001c1c7828 */ /* 0x000fe20000000000 */
[----:B------:R-:W-:Y:S01]  /*15a0*/  IMAD.MOV.U32 R0, RZ, RZ, R17 ;  /* 0x000000ffff007224 */ /* 0x000fe200078e0011 */
[----:B------:R-:W-:Y:S01]  /*15b0*/  @!P0 MOV R0, R31 ;  /* 0x0000001f00008202 */ /* 0x000fe20000000f00 */
[----:B------:R-:W-:Y:S01]  /*15c0*/  BSSY.RECONVERGENT B1, `(.L_x_352) ;  /* 0x0000052000017945 */ /* 0x000fe20003800200 */
[----:B------:R-:W-:-:S03]  /*15d0*/  FSETP.NEU.AND P1, PT, R24, 1, PT ;  /* 0x3f8000001800780b */ /* 0x000fc60003f2d000 */
[----:B------:R-:W-:-:S03]  /*15e0*/  VIADD R24, R0, 0xffffffff ;  /* 0xffffffff00187836 */ /* 0x000fc60000000000 */
[----:B------:R-:W-:Y:S02]  /*15f0*/  FSEL R14, R28, RZ, P1 ;  /* 0x000000ff1c0e7208 */ /* 0x000fe40000800000 */
[----:B------:R-:W-:Y:S01]  /*1600*/  FSEL R15, R29, 1.75, P1 ;  /* 0x3fe000001d0f7808 */ /* 0x000fe20000800000 */
[----:B------:R-:W-:Y:S01]  /*1610*/  IMAD.MOV.U32 R29, RZ, RZ, -0x3ff ;  /* 0xfffffc01ff1d7424 */ /* 0x000fe200078e00ff */
[----:B------:R-:W-:Y:S01]  /*1620*/  ISETP.GT.U32.AND P1, PT, R24, 0x7feffffe, PT ;  /* 0x7feffffe1800780c */ /* 0x000fe20003f24070 */
[----:B------:R-:W-:Y:S02]  /*1630*/  IMAD.MOV.U32 R24, RZ, RZ, R16 ;  /* 0x000000ffff187224 */ /* 0x000fe400078e0010 */
[----:B------:R-:W-:Y:S01]  /*1640*/  @!P0 IMAD.MOV.U32 R29, RZ, RZ, -0x435 ;  /* 0xfffffbcbff1d8424 */ /* 0x000fe200078e00ff */
[----:B------:R-:W-:Y:S01]  /*1650*/  DADD R14, R4, R14 ;  /* 0x00000000040e7229 */ /* 0x000fe2000000000e */
[----:B------:R-:W-:-:S08]  /*1660*/  @!P0 IMAD.MOV.U32 R24, RZ, RZ, R30 ;  /* 0x000000ffff188224 */ /* 0x000fd000078e001e */
[----:B------:R-:W-:Y:S05]  /*1670*/  @P1 BRA `(.L_x_353) ;  /* 0x0000000400001947 */ /* 0x000fea0003800000 */
[C---:B------:R-:W-:Y:S01]  /*1680*/  LOP3.LUT R25, R0.reuse, 0xfffff, RZ, 0xc0, !PT ;  /* 0x000fffff00197812 */ /* 0x040fe200078ec0ff */
[----:B------:R-:W-:Y:S01]  /*1690*/  IMAD.MOV.U32 R30, RZ, RZ, RZ ;  /* 0x000000ffff1e7224 */ /* 0x000fe200078e00ff */
[----:B------:R-:W-:Y:S01]  /*16a0*/  UMOV UR8, 0x3ae80f1e ;  /* 0x3ae80f1e00087882 */ /* 0x000fe20000000000 */
[----:B------:R-:W-:Y:S01]  /*16b0*/  IMAD.MOV.U32 R38, RZ, RZ, -0x748574fc ;  /* 0x8b7a8b04ff267424 */ /* 0x000fe200078e00ff */
[----:B------:R-:W-:Y:S01]  /*16c0*/  LOP3.LUT R25, R25, 0x3ff00000, RZ, 0xfc, !PT ;  /* 0x3ff0000019197812 */ /* 0x000fe200078efcff */
[----:B------:R-:W-:Y:S01]  /*16d0*/  IMAD.MOV.U32 R39, RZ, RZ, 0x3ed0ee25 ;  /* 0x3ed0ee25ff277424 */ /* 0x000fe200078e00ff */
[----:B------:R-:W-:Y:S01]  /*16e0*/  UMOV UR9, 0x3eb1380b ;  /* 0x3eb1380b00097882 */ /* 0x000fe20000000000 */
[----:B------:R-:W-:Y:S01]  /*16f0*/  LEA.HI R40, R0, R29, RZ, 0xc ;  /* 0x0000001d00287211 */ /* 0x000fe200078f60ff */
[----:B------:R-:W-:Y:S01]  /*1700*/  UMOV UR10, 0x80000000 ;  /* 0x80000000000a7882 */ /* 0x000fe20000000000 */
[----:B------:R-:W-:Y:S01]  /*1710*/  ISETP.GE.U32.AND P0, PT, R25, 0x3ff6a09f, PT ;  /* 0x3ff6a09f1900780c */ /* 0x000fe20003f06070 */
[----:B------:R-:W-:Y:S01]  /*1720*/  UMOV UR11, 0x43300000 ;  /* 0x43300000000b7882 */ /* 0x000fe20000000000 */
[----:B------:R-:W-:-:S11]  /*1730*/  MOV R41, 0x43300000 ;  /* 0x4330000000297802 */ /* 0x000fd60000000f00 */
[----:B------:R-:W-:Y:S01]  /*1740*/  @P0 IADD3 R31, PT, PT, R25, -0x100000, RZ ;  /* 0xfff00000191f0810 */ /* 0x000fe20007ffe0ff */
[----:B------:R-:W-:-:S04]  /*1750*/  @P0 VIADD R40, R40, 0x1 ;  /* 0x0000000128280836 */ /* 0x000fc80000000000 */
[----:B------:R-:W-:Y:S01]  /*1760*/  @P0 IMAD.MOV.U32 R25, RZ, RZ, R31 ;  /* 0x000000ffff190224 */ /* 0x000fe200078e001f */
[----:B------:R-:W-:-:S05]  /*1770*/  LOP3.LUT R40, R40, 0x80000000, RZ, 0x3c, !PT ;  /* 0x8000000028287812 */ /* 0x000fca00078e3cff */
        /* <DEDUP_REMOVED lines=48> */
.L_x_353:
[----:B------:R-:W-:Y:S01]  /*1a80*/  IMAD.MOV.U32 R24, RZ, RZ, 0x0 ;  /* 0x00000000ff187424 */ /* 0x000fe200078e00ff */
[----:B------:R-:W-:Y:S01]  /*1a90*/  LOP3.LUT P0, RZ, R31, 0x7fffffff, RZ, 0xc0, !PT ;  /* 0x7fffffff1fff7812 */ /* 0x000fe2000780c0ff */
[----:B------:R-:W-:-:S06]  /*1aa0*/  IMAD.MOV.U32 R25, RZ, RZ, 0x7ff00000 ;  /* 0x7ff00000ff197424 */ /* 0x000fcc00078e00ff */
[----:B------:R-:W-:-:S10]  /*1ab0*/  DFMA R24, R30, R24, +INF ;  /* 0x7ff000001e18742b */ /* 0x000fd40000000018 */
[----:B------:R-:W-:Y:S02]  /*1ac0*/  FSEL R24, R24, RZ, P0 ;  /* 0x000000ff18187208 */ /* 0x000fe40000000000 */
[----:B------:R-:W-:-:S07]  /*1ad0*/  FSEL R25, R25, -QNAN , P0 ;  /* 0xfff0000019197808 */ /* 0x000fce0000000000 */
.L_x_354:
[----:B------:R-:W-:Y:S05]  /*1ae0*/  BSYNC.RECONVERGENT B1 ;  /* 0x0000000000017941 */ /* 0x000fea0003800200 */
.L_x_352:
[----:B------:R-:W-:-:S08]  /*1af0*/  DFMA R14, -R4, R16, R14 ;  /* 0x00000010040e722b */ /* 0x000fd0000000010e */
[----:B------:R-:W-:-:S08]  /*1b00*/  DFMA R14, R4, R24, R14 ;  /* 0x00000018040e722b */ /* 0x000fd0000000000e */
[----:B------:R-:W-:Y:S01]  /*1b10*/  DSETP.GEU.AND P0, PT, R18, R14, PT ;  /* 0x0000000e1200722a */ /* 0x000fe20003f0e000 */
[----:B------:R-:W-:-:S05]  /*1b20*/  IMAD.MOV.U32 R18, RZ, RZ, RZ ;  /* 0x000000ffff127224 */ /* 0x000fca00078e00ff */
[----:B------:R-:W-:-:S08]  /*1b30*/  FSEL R19, RZ, 1.875, P0 ;  /* 0x3ff00000ff137808 */ /* 0x000fd00000000000 */
.L_x_345:
[----:B------:R-:W-:Y:S05]  /*1b40*/  BSYNC.RECONVERGENT B0 ;  /* 0x0000000000007941 */ /* 0x000fea0003800200 */
.L_x_344:
[----:B------:R0:W-:Y:S04]  /*1b50*/  STG.E.64 desc[UR4][R6.64], R18 ;  /* 0x0000001206007986 */ /* 0x0001e8000c101b04 */
[----:B------:R-:W2:Y:S01]  /*1b60*/  LDG.E.64 R14, desc[UR4][R50.64] ;  /* 0x00000004320e7981 */ /* 0x000ea2000c1e1b00 */
[----:B------:R-:W1:Y:S01]  /*1b70*/  MUFU.RCP64H R25, 0.099999964237213134766 ;  /* 0x3fb9999900197908 */ /* 0x000e620000001800 */
[----:B------:R-:W-:Y:S01]  /*1b80*/  IMAD.MOV.U32 R28, RZ, RZ, -0x66666666 ;  /* 0x9999999aff1c7424 */ /* 0x000fe200078e00ff */
[----:B------:R-:W-:Y:S01]  /*1b90*/  MOV R24, 0x1 ;  /* 0x0000000100187802 */ /* 0x000fe20000000f00 */
[----:B------:R-:W-:Y:S01]  /*1ba0*/  IMAD.MOV.U32 R29, RZ, RZ, 0x3fb99999 ;  /* 0x3fb99999ff1d7424 */ /* 0x000fe200078e00ff */
[----:B------:R-:W-:Y:S05]  /*1bb0*/  BSSY.RECONVERGENT B0, `(.L_x_355) ;  /* 0x0000011000007945 */ /* 0x000fea0003800200 */
[----:B-1----:R-:W-:-:S08]  /*1bc0*/  DFMA R30, R24, -R28, 1 ;  /* 0x3ff00000181e742b */ /* 0x002fd0000000081c */
[----:B------:R-:W-:-:S08]  /*1bd0*/  DFMA R30, R30, R30, R30 ;  /* 0x0000001e1e1e722b */ /* 0x000fd0000000001e */
[----:B------:R-:W-:-:S08]  /*1be0*/  DFMA R30, R24, R30, R24 ;  /* 0x0000001e181e722b */ /* 0x000fd00000000018 */
[----:B------:R-:W-:-:S08]  /*1bf0*/  DFMA R24, R30, -R28, 1 ;  /* 0x3ff000001e18742b */ /* 0x000fd0000000081c */
[----:B------:R-:W-:-:S08]  /*1c00*/  DFMA R30, R30, R24, R30 ;  /* 0x000000181e1e722b */ /* 0x000fd0000000001e */
[----:B--2---:R-:W-:Y:S01]  /*1c10*/  DMUL R24, R30, R14 ;  /* 0x0000000e1e187228 */ /* 0x004fe20000000000 */
[----:B------:R-:W-:-:S07]  /*1c20*/  FSETP.GEU.AND P1, PT, |R15|, 6.5827683646048100446e-37, PT ;  /* 0x036000000f00780b */ /* 0x000fce0003f2e200 */
[----:B0-----:R-:W-:-:S08]  /*1c30*/  DFMA R18, R24, -R28, R14 ;  /* 0x8000001c1812722b */ /* 0x001fd0000000000e */
[----:B------:R-:W-:-:S10]  /*1c40*/  DFMA R18, R30, R18, R24 ;  /* 0x000000121e12722b */ /* 0x000fd40000000018 */
[----:B------:R-:W-:-:S05]  /*1c50*/  FFMA R0, RZ, 1.4499999284744262695, R19 ;  /* 0x3fb99999ff007823 */ /* 0x000fca0000000013 */
[----:B------:R-:W-:-:S13]  /*1c60*/  FSETP.GT.AND P0, PT, |R0|, 1.469367938527859385e-39, PT ;  /* 0x001000000000780b */ /* 0x000fda0003f04200 */
[----:B------:R-:W-:Y:S05]  /*1c70*/  @P0 BRA P1, `(.L_x_356) ;  /* 0x0000000000100947 */ /* 0x000fea0000800000 */
[----:B------:R-:W-:Y:S01]  /*1c80*/  IMAD.MOV.U32 R28, RZ, RZ, R14 ;  /* 0x000000ffff1c7224 */ /* 0x000fe200078e000e */
[----:B------:R-:W-:Y:S01]  /*1c90*/  MOV R0, 0x1cc0 ;  /* 0x00001cc000007802 */ /* 0x000fe20000000f00 */
[----:B------:R-:W-:-:S07]  /*1ca0*/  IMAD.MOV.U32 R29, RZ, RZ, R15 ;  /* 0x000000ffff1d7224 */ /* 0x000fce00078e000f */
[----:B------:R-:W-:Y:S05]  /*1cb0*/  CALL.REL.NOINC `($__internal_3_$__cuda_sm20_div_rn_f64_full) ;  /* 0x0000002000687944 */ /* 0x000fea0003c00000 */
.L_x_356:
[----:B------:R-:W-:Y:S05]  /*1cc0*/  BSYNC.RECONVERGENT B0 ;  /* 0x0000000000007941 */ /* 0x000fea0003800200 */
.L_x_355:
        /* <DEDUP_REMOVED lines=10> */
[----:B------:R-:W-:-:S05]  /*1d70*/  LOP3.LUT R0, R19, 0x7fffffff, RZ, 0xc0, !PT ;  /* 0x7fffffff13007812 */ /* 0x000fca00078ec0ff */
[----:B------:R-:W-:Y:S01]  /*1d80*/  VIADD R28, R0, 0xfff00000 ;  /* 0xfff00000001c7836 */ /* 0x000fe20000000000 */
[----:B------:R-:W-:-:S07]  /*1d90*/  MOV R0, 0x1db0 ;  /* 0x00001db000007802 */ /* 0x000fce0000000f00 */
[----:B------:R-:W-:Y:S05]  /*1da0*/  CALL.REL.NOINC `($__internal_2_$__cuda_sm20_dblrcp_rn_slowpath_v3) ;  /* 0x0000001c008c7944 */ /* 0x000fea0003c00000 */
[----:B------:R-:W-:Y:S01]  /*1db0*/  IMAD.MOV.U32 R14, RZ, RZ, R24 ;  /* 0x000000ffff0e7224 */ /* 0x000fe200078e0018 */
[----:B------:R-:W-:-:S07]  /*1dc0*/  MOV R15, R25 ;  /* 0x00000019000f7202 */ /* 0x000fce0000000f00 */
.L_x_358:
[----:B------:R-:W-:Y:S05]  /*1dd0*/  BSYNC.RECONVERGENT B0 ;  /* 0x0000000000007941 */ /* 0x000fea0003800200 */
.L_x_357:
[----:B------:R-:W-:Y:S01]  /*1de0*/  SHF.R.U32.HI R0, RZ, 0x14, R15 ;  /* 0x00000014ff007819 */ /* 0x000fe2000001160f */
[----:B------:R-:W-:Y:S01]  /*1df0*/  BSSY.RECONVERGENT B0, `(.L_x_359) ;  /* 0x0000021000007945 */ /* 0x000fe20003800200 */
[----:B------:R-:W-:Y:S02]  /*1e00*/  FSETP.NEU.AND P2, PT, R20, RZ, PT ;  /* 0x000000ff1400720b */ /* 0x000fe40003f4d000 */
[----:B------:R-:W-:Y:S02]  /*1e10*/  LOP3.LUT R0, R0, 0x7ff, RZ, 0xc0, !PT ;  /* 0x000007ff00007812 */ /* 0x000fe400078ec0ff */
[----:B------:R-:W-:-:S03]  /*1e20*/  ISETP.GE.OR P3, PT, R15, RZ, P2 ;  /* 0x000000ff0f00720c */ /* 0x000fc60001766670 */
[----:B------:R-:W-:-:S05]  /*1e30*/  VIADD R19, R0, 0xfffffc0c ;  /* 0xfffffc0c00137836 */ /* 0x000fca0000000000 */
[CC--:B------:R-:W-:Y:S01]  /*1e40*/  SHF.L.U32 R0, R14.reuse, R19.reuse, RZ ;  /* 0x000000130e007219 */ /* 0x0c0fe200000006ff */
[----:B------:R-:W-:Y:S01]  /*1e50*/  @!P2 IMAD.MOV.U32 R18, RZ, RZ, RZ ;  /* 0x000000ffff12a224 */ /* 0x000fe200078e00ff */
[----:B------:R-:W-:Y:S02]  /*1e60*/  SHF.L.U64.HI R19, R14, R19, R15 ;  /* 0x000000130e137219 */ /* 0x000fe4000001020f */
[----:B------:R-:W-:-:S04]  /*1e70*/  ISETP.NE.U32.AND P0, PT, R0, RZ, PT ;  /* 0x000000ff0000720c */ /* 0x000fc80003f05070 */
[----:B------:R-:W-:-:S04]  /*1e80*/  ISETP.NE.AND.EX P0, PT, R19, -0x80000000, PT, P0 ;  /* 0x800000001300780c */ /* 0x000fc80003f05300 */
[----:B------:R-:W-:-:S09]  /*1e90*/  PLOP3.LUT P1, PT, P0, PT, PT, 0x8, 0x80 ;  /* 0x000000000080781c */ /* 0x000fd2000072e170 */
[----:B------:R-:W-:-:S06]  /*1ea0*/  @!P2 DSETP.NEU.AND P1, PT, |R14|, 0.5, !P0 ;  /* 0x3fe000000e00a42a */ /* 0x000fcc000472d200 */
[----:B------:R-:W-:-:S04]  /*1eb0*/  @!P2 SEL R19, R9, RZ, P1 ;  /* 0x000000ff0913a207 */ /* 0x000fc80000800000 */
[----:B------:R-:W-:Y:S01]  /*1ec0*/  @!P3 LOP3.LUT R19, R19, 0x7ff00000, RZ, 0xfc, !PT ;  /* 0x7ff000001313b812 */ /* 0x000fe200078efcff */
[----:B------:R-:W-:Y:S06]  /*1ed0*/  @!P2 BRA `(.L_x_360) ;  /* 0x000000000048a947 */ /* 0x000fec0003800000 */
[----:B------:R-:W-:Y:S01]  /*1ee0*/  BSSY.RECONVERGENT B1, `(.L_x_361) ;  /* 0x0000007000017945 */ /* 0x000fe20003800200 */
[----:B------:R-:W-:Y:S01]  /*1ef0*/  IMAD.MOV.U32 R46, RZ, RZ, R8 ;  /* 0x000000ffff2e7224 */ /* 0x000fe200078e0008 */
[----:B------:R-:W-:Y:S01]  /*1f00*/  MOV R49, R15 ;  /* 0x0000000f00317202 */ /* 0x000fe20000000f00 */
[----:B------:R-:W-:Y:S01]  /*1f10*/  IMAD.MOV.U32 R47, RZ, RZ, R9 ;  /* 0x000000ffff2f7224 */ /* 0x000fe200078e0009 */
[----:B------:R-:W-:Y:S01]  /*1f20*/  MOV R0, 0x1f50 ;  /* 0x00001f5000007802 */ /* 0x000fe20000000f00 */
[----:B------:R-:W-:-:S07]  /*1f30*/  IMAD.MOV.U32 R48, RZ, RZ, R14 ;  /* 0x000000ffff307224 */ /* 0x000fce00078e000e */
[----:B------:R-:W-:Y:S05]  /*1f40*/  CALL.REL.NOINC `($_Z6g_sampPdS_S_iP17curandStateXORWOW$__internal_accurate_pow) ;  /* 0x0000002800607944 */ /* 0x000fea0003c00000 */
[----:B------:R-:W-:Y:S05]  /*1f50*/  BSYNC.RECONVERGENT B1 ;  /* 0x0000000000017941 */ /* 0x000fea0003800200 */
.L_x_361:
        /* <DEDUP_REMOVED lines=10> */
.L_x_360:
[----:B------:R-:W-:Y:S05]  /*2000*/  BSYNC.RECONVERGENT B0 ;  /* 0x0000000000007941 */ /* 0x000fea0003800200 */
.L_x_359:
[----:B------:R-:W-:Y:S01]  /*2010*/  DADD R24, R8, R14 ;  /* 0x0000000008187229 */ /* 0x000fe2000000000e */
[----:B------:R-:W-:Y:S09]  /*2020*/  BSSY.RECONVERGENT B0, `(.L_x_362) ;  /* 0x000001c000007945 */ /* 0x000ff20003800200 */
[----:B------:R-:W-:-:S04]  /*2030*/  LOP3.LUT R24, R25, 0x7ff00000, RZ, 0xc0, !PT ;  /* 0x7ff0000019187812 */ /* 0x000fc800078ec0ff */
[----:B------:R-:W-:-:S13]  /*2040*/  ISETP.NE.AND P0, PT, R24, 0x7ff00000, PT ;  /* 0x7ff000001800780c */ /* 0x000fda0003f05270 */
[----:B------:R-:W-:Y:S05]  /*2050*/  @P0 BRA `(.L_x_363) ;  /* 0x0000000000600947 */ /* 0x000fea0003800000 */
[----:B------:R-:W-:-:S14]  /*2060*/  DSETP.NAN.AND P0, PT, R14, R14, PT ;  /* 0x0000000e0e00722a */ /* 0x000fdc0003f08000 */
[----:B------:R-:W-:Y:S01]  /*2070*/  @P0 DADD R18, R8, R14 ;  /* 0x0000000008120229 */ /* 0x000fe2000000000e */
[----:B------:R-:W-:Y:S10]  /*2080*/  @P0 BRA `(.L_x_363) ;  /* 0x0000000000540947 */ /* 0x000ff40003800000 */
[----:B------:R-:W-:-:S14]  /*2090*/  DSETP.NEU.AND P0, PT, |R14|, +INF , PT ;  /* 0x7ff000000e00742a */ /* 0x000fdc0003f0d200 */
[----:B------:R-:W-:Y:S05]  /*20a0*/  @P0 BRA `(.L_x_364) ;  /* 0x0000000000200947 */ /* 0x000fea0003800000 */
[----:B------:R-:W-:Y:S02]  /*20b0*/  ISETP.GE.AND P1, PT, R15, RZ, PT ;  /* 0x000000ff0f00720c */ /* 0x000fe40003f26270 */
[----:B------:R-:W-:-:S04]  /*20c0*/  FSETP.GT.AND P0, PT, R20, 1, PT ;  /* 0x3f8000001400780b */ /* 0x000fc80003f04000 */
[----:B------:R-:W-:Y:S02]  /*20d0*/  SEL R18, RZ, 0x7ff00000, !P0 ;  /* 0x7ff00000ff127807 */ /* 0x000fe40004000000 */
[----:B------:R-:W-:-:S05]  /*20e0*/  FSETP.NEU.AND P0, PT, R20, -1, PT ;  /* 0xbf8000001400780b */ /* 0x000fca0003f0d000 */
[----:B------:R-:W-:-:S04]  /*20f0*/  @!P1 LOP3.LUT R18, R18, 0x7ff00000, RZ, 0x3c, !PT ;  /* 0x7ff0000012129812 */ /* 0x000fc800078e3cff */
[----:B------:R-:W-:Y:S01]  /*2100*/  SEL R19, R18, 0x3ff00000, P0 ;  /* 0x3ff0000012137807 */ /* 0x000fe20000000000 */
[----:B------:R-:W-:Y:S01]  /*2110*/  IMAD.MOV.U32 R18, RZ, RZ, RZ ;  /* 0x000000ffff127224 */ /* 0x000fe200078e00ff */
[----:B------:R-:W-:Y:S06]  /*2120*/  BRA `(.L_x_363) ;  /* 0x00000000002c7947 */ /* 0x000fec0003800000 */
.L_x_364:
[----:B------:R-:W-:-:S13]  /*2130*/  FSETP.NEU.AND P0, PT, R20, +INF , PT ;  /* 0x7f8000001400780b */ /* 0x000fda0003f0d000 */
        /* <DEDUP_REMOVED lines=10> */
.L_x_363:
[----:B------:R-:W-:Y:S05]  /*21e0*/  BSYNC.RECONVERGENT B0 ;  /* 0x0000000000007941 */ /* 0x000fea0003800200 */
.L_x_362:
[----:B------:R-:W0:Y:S01]  /*21f0*/  S2R R29, SR_TID.X ;  /* 0x00000000001d7919 */ /* 0x000e220000002100 */
[----:B------:R-:W0:Y:S01]  /*2200*/  S2UR UR7, SR_CTAID.X ;  /* 0x00000000000779c3 */ /* 0x000e220000002500 */
[----:B------:R-:W-:Y:S01]  /*2210*/  DSETP.NEU.AND P1, PT, R14, RZ, PT ;  /* 0x000000ff0e00722a */ /* 0x000fe20003f2d000 */
[----:B------:R-:W-:Y:S01]  /*2220*/  FSETP.NEU.AND P0, PT, R20, 1, PT ;  /* 0x3f8000001400780b */ /* 0x000fe20003f0d000 */
[----:B------:R-:W-:-:S04]  /*2230*/  DMUL R16, R4, R16 ;  /* 0x0000001004107228 */ /* 0x000fc80000000000 */
[----:B------:R-:W-:Y:S01]  /*2240*/  FSEL R8, R18, RZ, P1 ;  /* 0x000000ff12087208 */ /* 0x000fe20000800000 */
[----:B------:R-:W0:Y:S01]  /*2250*/  LDC R0, c[0x0][0x360] ;  /* 0x0000d800ff007b82 */ /* 0x000e220000000800 */
[----:B------:R-:W-:Y:S02]  /*2260*/  FSEL R18, R19, 1.875, P1 ;  /* 0x3ff0000013127808 */ /* 0x000fe40000800000 */
[----:B------:R-:W-:Y:S02]  /*2270*/  FSEL R8, R8, RZ, P0 ;  /* 0x000000ff08087208 */ /* 0x000fe40000000000 */
[----:B------:R-:W-:-:S03]  /*2280*/  FSEL R9, R18, 1.875, P0 ;  /* 0x3ff0000012097808 */ /* 0x000fc60000000000 */
[----:B------:R-:W1:Y:S03]  /*2290*/  LDC.64 R24, c[0x0][0x388] ;  /* 0x0000e200ff187b82 */ /* 0x000e660000000a00 */
[----:B------:R-:W-:Y:S01]  /*22a0*/  DMUL R16, R16, R8 ;  /* 0x0000000810107228 */ /* 0x000fe20000000000 */
[----:B0-----:R-:W-:-:S04]  /*22b0*/  IMAD R15, R0, UR7, R29 ;  /* 0x00000007000f7c24 */ /* 0x001fc8000f8e021d */
[----:B-1----:R-:W-:-:S05]  /*22c0*/  IMAD.WIDE R8, R15, 0x8, R24 ;  /* 0x000000080f087825 */ /* 0x002fca00078e0218 */
[----:B------:R0:W-:Y:S04]  /*22d0*/  STG.E.64 desc[UR4][R8.64], R16 ;  /* 0x0000001008007986 */ /* 0x0001e8000c101b04 */
[----:B------:R-:W2:Y:S02]  /*22e0*/  LDG.E.64 R14, desc[UR4][R6.64] ;  /* 0x00000004060e7981 */ /* 0x000ea4000c1e1b00 */
[----:B--2---:R-:W-:-:S14]  /*22f0*/  DSETP.NEU.AND P0, PT, R14, RZ, PT ;  /* 0x000000ff0e00722a */ /* 0x004fdc0003f0d000 */
[----:B0-----:R-:W-:Y:S05]  /*2300*/  @!P0 BRA `(.L_x_365) ;  /* 0xffffffe000c88947 */ /* 0x001fea000383ffff */
[----:B------:R-:W-:Y:S05]  /*2310*/  EXIT ;  /* 0x000000000000794d */ /* 0x000fea0003800000 */
.L_x_331:
[----:B------:R-:W-:Y:S01]  /*2320*/  UMOV UR8, 0x55555555 ;  /* 0x5555555500087882 */ /* 0x000fe20000000000 */
[----:B------:R-:W-:Y:S01]  /*2330*/  UMOV UR9, 0x3fd55555 ;  /* 0x3fd5555500097882 */ /* 0x000fe20000000000 */
[----:B------:R-:W-:Y:S01]  /*2340*/  IMAD.MOV.U32 R16, RZ, RZ, 0x0 ;  /* 0x00000000ff107424 */ /* 0x000fe200078e00ff */
[----:B------:R-:W-:Y:S01]  /*2350*/  DADD R14, R14, -UR8 ;  /* 0x800000080e0e7e29 */ /* 0x000fe20008000000 */
[----:B------:R-:W-:Y:S01]  /*2360*/  MOV R17, 0x3fd80000 ;  /* 0x3fd8000000117802 */ /* 0x000fe20000000f00 */
[----:B------:R-:W-:Y:S06]  /*2370*/  BSSY.RECONVERGENT B0, `(.L_x_366) ;  /* 0x0000018000007945 */ /* 0x000fec0003800200 */
        /* <DEDUP_REMOVED lines=10> */
[----:B------:R-:W-:Y:S02]  /*2420*/  VIADD R17, R21, 0xfff00000 ;  /* 0xfff0000015117836 */ /* 0x000fe40000000000 */
[----:B------:R-:W-:-:S04]  /*2430*/  IMAD.MOV.U32 R16, RZ, RZ, R20 ;  /* 0x000000ffff107224 */ /* 0x000fc800078e0014 */
[----:B------:R-:W-:-:S08]  /*2440*/  DFMA R26, R24, -R24, R18 ;  /* 0x80000018181a722b */ /* 0x000fd00000000012 */
[----:B------:R-:W-:Y:S01]  /*2450*/  DFMA R8, R26, R16, R24 ;  /* 0x000000101a08722b */ /* 0x000fe20000000018 */
[----:B------:R-:W-:Y:S10]  /*2460*/  @!P0 BRA `(.L_x_367) ;  /* 0x0000000000208947 */ /* 0x000ff40003800000 */
[----:B------:R-:W-:Y:S01]  /*2470*/  IMAD.MOV.U32 R28, RZ, RZ, R26 ;  /* 0x000000ffff1c7224 */ /* 0x000fe200078e001a */
[----:B------:R-:W-:Y:S01]  /*2480*/  MOV R7, R17 ;  /* 0x0000001100077202 */ /* 0x000fe20000000f00 */
[----:B------:R-:W-:Y:S01]  /*2490*/  IMAD.MOV.U32 R29, RZ, RZ, R27 ;  /* 0x000000ffff1d7224 */ /* 0x000fe200078e001b */
[----:B------:R-:W-:Y:S01]  /*24a0*/  MOV R0, 0x24d0 ;  /* 0x000024d000007802 */ /* 0x000fe20000000f00 */
[----:B------:R-:W-:-:S07]  /*24b0*/  IMAD.MOV.U32 R8, RZ, RZ, R4 ;  /* 0x000000ffff087224 */ /* 0x000fce00078e0004 */
[----:B-----5:R-:W-:Y:S05]  /*24c0*/  CALL.REL.NOINC `($__internal_4_$__cuda_sm20_dsqrt_rn_f64_mediumpath_v1) ;  /* 0x0000001c00e47944 */ /* 0x020fea0003c00000 */
[----:B------:R-:W-:Y:S02]  /*24d0*/  IMAD.MOV.U32 R8, RZ, RZ, R7 ;  /* 0x000000ffff087224 */ /* 0x000fe400078e0007 */
[----:B------:R-:W-:-:S07]  /*24e0*/  IMAD.MOV.U32 R9, RZ, RZ, R16 ;  /* 0x000000ffff097224 */ /* 0x000fce00078e0010 */
.L_x_367:
[----:B------:R-:W-:Y:S05]  /*24f0*/  BSYNC.RECONVERGENT B0 ;  /* 0x0000000000007941 */ /* 0x000fea0003800200 */
.L_x_366:
        /* <DEDUP_REMOVED lines=12> */
[----:B------:R-:W-:Y:S01]  /*25c0*/  IMAD.MOV.U32 R19, RZ, RZ, R9 ;  /* 0x000000ffff137224 */ /* 0x000fe200078e0009 */
[----:B------:R-:W-:Y:S02]  /*25d0*/  IADD3 R28, PT, PT, R0, -0x100000, RZ ;  /* 0xfff00000001c7810 */ /* 0x000fe40007ffe0ff */
[----:B------:R-:W-:-:S07]  /*25e0*/  MOV R0, 0x2600 ;  /* 0x0000260000007802 */ /* 0x000fce0000000f00 */
[----:B-----5:R-:W-:Y:S05]  /*25f0*/  CALL.REL.NOINC `($__internal_2_$__cuda_sm20_dblrcp_rn_slowpath_v3) ;  /* 0x0000001400787944 */ /* 0x020fea0003c00000 */
[----:B------:R-:W-:Y:S02]  /*2600*/  IMAD.MOV.U32 R16, RZ, RZ, R24 ;  /* 0x000000ffff107224 */ /* 0x000fe400078e0018 */
[----:B------:R-:W-:-:S07]  /*2610*/  IMAD.MOV.U32 R17, RZ, RZ, R25 ;  /* 0x000000ffff117224 */ /* 0x000fce00078e0019 */
.L_x_369:
[----:B------:R-:W-:Y:S05]  /*2620*/  BSYNC.RECONVERGENT B0 ;  /* 0x0000000000007941 */ /* 0x000fea0003800200 */
.L_x_368:
[----:B------:R-:W0:Y:S08]  /*2630*/  LDC.64 R18, c[0x0][0x390] ;  /* 0x0000e400ff127b82 */ /* 0x000e300000000a00 */
[----:B------:R-:W1:Y:S01]  /*2640*/  LDC.64 R20, c[0x0][0x388] ;  /* 0x0000e200ff147b82 */ /* 0x000e620000000a00 */
[----:B0-----:R-:W-:-:S04]  /*2650*/  IMAD.WIDE R18, R6, 0x8, R18 ;  /* 0x0000000806127825 */ /* 0x001fc800078e0212 */
[----:B-1----:R-:W-:-:S07]  /*2660*/  IMAD.WIDE R20, R6, 0x8, R20 ;  /* 0x0000000806147825 */ /* 0x002fce00078e0214 */
.L_x_389:
[----:B-----5:R-:W-:Y:S01]  /*2670*/  SHF.R.U32.HI R0, RZ, 0x2, R13 ;  /* 0x00000002ff007819 */ /* 0x020fe2000001160d */
[----:B------:R-:W-:Y:S01]  /*2680*/  IMAD.MOV.U32 R25, RZ, RZ, 0x2f800000 ;  /* 0x2f800000ff197424 */ /* 0x000fe200078e00ff */
[----:B------:R-:W-:Y:S01]  /*2690*/  ISETP.NE.AND P0, PT, R2, 0x1, PT ;  /* 0x000000010200780c */ /* 0x000fe20003f05270 */
[----:B------:R-:W-:Y:S01]  /*26a0*/  BSSY.RECONVERGENT B0, `(.L_x_370) ;  /* 0x0000057000007945 */ /* 0x000fe20003800200 */
[----:B------:R-:W-:Y:S01]  /*26b0*/  LOP3.LUT R13, R0, R13, RZ, 0x3c, !PT ;  /* 0x0000000d000d7212 */ /* 0x000fe200078e3cff */
[----:B------:R-:W-:Y:S02]  /*26c0*/  IMAD.SHL.U32 R0, R23, 0x10, RZ ;  /* 0x0000001017007824 */ /* 0x000fe400078e00ff */
[----:B------:R-:W-:Y:S02]  /*26d0*/  IMAD.MOV.U32 R5, RZ, RZ, R23 ;  /* 0x000000ffff057224 */ /* 0x000fe400078e0017 */
[----:B------:R-:W-:Y:S02]  /*26e0*/  IMAD.SHL.U32 R4, R13, 0x2, RZ ;  /* 0x000000020d047824 */ /* 0x000fe400078e00ff */
[----:B------:R-:W-:-:S02]  /*26f0*/  IMAD.MOV.U32 R6, RZ, RZ, R22 ;  /* 0x000000ffff067224 */ /* 0x000fc400078e0016 */
[----:B------:R-:W-:Y:S01]  /*2700*/  IMAD.MOV.U32 R7, RZ, RZ, R3 ;  /* 0x000000ffff077224 */ /* 0x000fe200078e0003 */
[----:B------:R-:W-:Y:S01]  /*2710*/  LOP3.LUT R0, R23, R0, R4, 0x96, !PT ;  /* 0x0000000017007212 */ /* 0x000fe200078e9604 */
[----:B------:R-:W-:Y:S02]  /*2720*/  VIADD R4, R12, 0x587c5 ;  /* 0x000587c50c047836 */ /* 0x000fe40000000000 */
[----:B------:R-:W-:Y:S01]  /*2730*/  IMAD.MOV.U32 R2, RZ, RZ, RZ ;  /* 0x000000ffff027224 */ /* 0x000fe200078e00ff */
[----:B------:R-:W-:-:S04]  /*2740*/  LOP3.LUT R13, R0, R13, RZ, 0x3c, !PT ;  /* 0x0000000d000d7212 */ /* 0x000fc800078e3cff */
[----:B------:R-:W-:Y:S02]  /*2750*/  IADD3 R0, PT, PT, R13, R4, RZ ;  /* 0x000000040d007210 */ /* 0x000fe40007ffe0ff */
[----:B------:R-:W-:Y:S02]  /*2760*/  MOV R9, R13 ;  /* 0x0000000d00097202 */ /* 0x000fe40000000f00 */
[----:B------:R-:W-:-:S05]  /*2770*/  I2FP.F32.U32 R0, R0 ;  /* 0x0000000000007245 */ /* 0x000fca0000201000 */
[----:B------:R-:W-:Y:S01]  /*2780*/  FFMA R8, R0, R25, 1.1641532182693481445e-10 ;  /* 0x2f00000000087423 */ /* 0x000fe20000000019 */
[----:B------:R-:W-:Y:S06]  /*2790*/  @!P0 BRA `(.L_x_371) ;  /* 0x00000004001c8947 */ /* 0x000fec0003800000 */
[----:B------:R-:W-:Y:S01]  /*27a0*/  SHF.R.U32.HI R3, RZ, 0x2, R10 ;  /* 0x00000002ff037819 */ /* 0x000fe2000001160a */
[----:B------:R-:W-:Y:S01]  /*27b0*/  IMAD.SHL.U32 R0, R13, 0x10, RZ ;  /* 0x000000100d007824 */ /* 0x000fe200078e00ff */
[----:B------:R-:W-:Y:S01]  /*27c0*/  MOV R9, 0x7f800000 ;  /* 0x7f80000000097802 */ /* 0x000fe20000000f00 */
[----:B------:R-:W-:Y:S01]  /*27d0*/  IMAD.MOV.U32 R7, RZ, RZ, 0x3e055027 ;  /* 0x3e055027ff077424 */ /* 0x000fe200078e00ff */
[----:B------:R-:W-:Y:S01]  /*27e0*/  LOP3.LUT R3, R3, R10, RZ, 0x3c, !PT ;  /* 0x0000000a03037212 */ /* 0x000fe200078e3cff */
[----:B------:R-:W-:Y:S04]  /*27f0*/  BSSY.RECONVERGENT B1, `(.L_x_372) ;  /* 0x0000038000017945 */ /* 0x000fe80003800200 */
[----:B------:R-:W-:-:S05]  /*2800*/  IMAD.SHL.U32 R2, R3, 0x2, RZ ;  /* 0x0000000203027824 */ /* 0x000fca00078e00ff */
[----:B------:R-:W-:-:S04]  /*2810*/  LOP3.LUT R0, R3, R2, R0, 0x96, !PT ;  /* 0x0000000203007212 */ /* 0x000fc800078e9600 */
[----:B------:R-:W-:-:S04]  /*2820*/  LOP3.LUT R5, R0, R13, RZ, 0x3c, !PT ;  /* 0x0000000d00057212 */ /* 0x000fc800078e3cff */
[----:B------:R-:W-:-:S04]  /*2830*/  IADD3 R0, PT, PT, R12, 0xb0f8a, R5 ;  /* 0x000b0f8a0c007810 */ /* 0x000fc80007ffe005 */
[----:B------:R-:W-:-:S05]  /*2840*/  I2FP.F32.U32 R0, R0 ;  /* 0x0000000000007245 */ /* 0x000fca0000201000 */
[----:B------:R-:W-:-:S05]  /*2850*/  FFMA R2, R0, R25, 1.1641532182693481445e-10 ;  /* 0x2f00000000027423 */ /* 0x000fca0000000019 */
        /* <DEDUP_REMOVED lines=10> */
[----:B------:R-:W-:Y:S02]  /*2900*/  FFMA R0, R3, 1.1920928955078125e-07, R0 ;  /* 0x3400000003007823 */ /* 0x000fe40000000000 */
[----:B------:R-:W-:-:S04]  /*2910*/  FFMA R7, R4, R7, -0.12148627638816833496 ;  /* 0xbdf8cdcc04077423 */ /* 0x000fc80000000007 */
        /* <DEDUP_REMOVED lines=8> */
[----:B------:R-:W-:-:S03]  /*29a0*/  SHF.R.U32.HI R4, RZ, 0x2, R11 ;  /* 0x00000002ff047819 */ /* 0x000fc6000001160b */
[----:B------:R-:W-:Y:S01]  /*29b0*/  FFMA R7, R0, 0.69314718246459960938, R7 ;  /* 0x3f31721800077823 */ /* 0x000fe20000000007 */
[----:B------:R-:W-:Y:S01]  /*29c0*/  @P0 FFMA R7, R2, R9, +INF ;  /* 0x7f80000002070423 */ /* 0x000fe20000000009 */
[----:B------:R-:W-:Y:S01]  /*29d0*/  LOP3.LUT R3, R4, R11, RZ, 0x3c, !PT ;  /* 0x0000000b04037212 */ /* 0x000fe200078e3cff */
[----:B------:R-:W-:Y:S01]  /*29e0*/  IMAD.SHL.U32 R0, R5, 0x10, RZ ;  /* 0x0000001005007824 */ /* 0x000fe200078e00ff */
[----:B------:R-:W-:Y:S01]  /*29f0*/  FSETP.NEU.AND P0, PT, R2, RZ, PT ;  /* 0x000000ff0200720b */ /* 0x000fe20003f0d000 */
[----:B------:R-:W-:Y:S02]  /*2a00*/  FMUL R7, R7, -2 ;  /* 0xc000000007077820 */ /* 0x000fe40000400000 */
[----:B------:R-:W-:-:S03]  /*2a10*/  IMAD.SHL.U32 R4, R3, 0x2, RZ ;  /* 0x0000000203047824 */ /* 0x000fc600078e00ff */
[----:B------:R-:W-:Y:S02]  /*2a20*/  FSEL R10, R7, +INF , P0 ;  /* 0x7f800000070a7808 */ /* 0x000fe40000000000 */
[----:B------:R-:W-:Y:S01]  /*2a30*/  LOP3.LUT R0, R3, R4, R0, 0x96, !PT ;  /* 0x0000000403007212 */ /* 0x000fe200078e9600 */
[----:B------:R-:W-:Y:S01]  /*2a40*/  VIADD R4, R12, 0x10974f ;  /* 0x0010974f0c047836 */ /* 0x000fe20000000000 */
[----:B------:R0:W1:Y:S01]  /*2a50*/  MUFU.RSQ R7, R10 ;  /* 0x0000000a00077308 */ /* 0x0000620000001400 */
[----:B------:R-:W-:Y:S01]  /*2a60*/  VIADD R2, R10, 0xf3000000 ;  /* 0xf30000000a027836 */ /* 0x000fe20000000000 */
[----:B------:R-:W-:Y:S01]  /*2a70*/  LOP3.LUT R9, R0, R5, RZ, 0x3c, !PT ;  /* 0x0000000500097212 */ /* 0x000fe200078e3cff */
[----:B------:R-:W-:-:S03]  /*2a80*/  HFMA2 R3, -RZ, RZ, 0.1495361328125, 0.0004794597625732421875 ;  /* 0x30c90fdbff037431 */ /* 0x000fc600000001ff */
[----:B------:R-:W-:Y:S01]  /*2a90*/  ISETP.GT.U32.AND P0, PT, R2, 0x727fffff, PT ;  /* 0x727fffff0200780c */ /* 0x000fe20003f04070 */
[----:B------:R-:W-:-:S05]  /*2aa0*/  IMAD.IADD R0, R9, 0x1, R4 ;  /* 0x0000000109007824 */ /* 0x000fca00078e0204 */
[----:B------:R-:W-:-:S05]  /*2ab0*/  I2FP.F32.U32 R0, R0 ;  /* 0x0000000000007245 */ /* 0x000fca0000201000 */
[----:B------:R-:W-:Y:S02]  /*2ac0*/  FFMA R6, R0, R3, 7.314590599882819788e-10 ;  /* 0x30490fdb00067423 */ /* 0x000fe40000000003 */
[----:B01----:R-:W-:Y:S05]  /*2ad0*/  @!P0 BRA `(.L_x_373) ;  /* 0x0000000000148947 */ /* 0x003fea0003800000 */
[----:B------:R-:W-:Y:S01]  /*2ae0*/  IMAD.MOV.U32 R0, RZ, RZ, R10 ;  /* 0x000000ffff007224 */ /* 0x000fe200078e000a */
[----:B------:R-:W-:-:S07]  /*2af0*/  MOV R24, 0x2b10 ;  /* 0x00002b1000187802 */ /* 0x000fce0000000f00 */
[----:B------:R-:W-:Y:S05]  /*2b00*/  CALL.REL.NOINC `($__internal_5_$__cuda_sm20_sqrt_rn_f32_slowpath) ;  /* 0x0000001c00147944 */ /* 0x000fea0003c00000 */
[----:B------:R-:W-:Y:S01]  /*2b10*/  IMAD.MOV.U32 R3, RZ, RZ, R0 ;  /* 0x000000ffff037224 */ /* 0x000fe200078e0000 */
[----:B------:R-:W-:Y:S06]  /*2b20*/  BRA `(.L_x_374) ;  /* 0x0000000000107947 */ /* 0x000fec0003800000 */
.L_x_373:
[----:B------:R-:W-:Y:S01]  /*2b30*/  FMUL.FTZ R3, R10, R7 ;  /* 0x000000070a037220 */ /* 0x000fe20000410000 */
[----:B------:R-:W-:-:S03]  /*2b40*/  FMUL.FTZ R2, R7, 0.5 ;  /* 0x3f00000007027820 */ /* 0x000fc60000410000 */
[----:B------:R-:W-:-:S04]  /*2b50*/  FFMA R0, -R3, R3, R10 ;  /* 0x0000000303007223 */ /* 0x000fc8000000010a */
[----:B------:R-:W-:-:S07]  /*2b60*/  FFMA R3, R0, R2, R3 ;  /* 0x0000000200037223 */ /* 0x000fce0000000003 */
.L_x_374:
[----:B------:R-:W-:Y:S05]  /*2b70*/  BSYNC.RECONVERGENT B1 ;  /* 0x0000000000017941 */ /* 0x000fea0003800200 */
.L_x_372:
[----:B------:R-:W-:Y:S01]  /*2b80*/  FMUL.RZ R12, R6, 0.15915493667125701904 ;  /* 0x3e22f983060c7820 */ /* 0x000fe2000040c000 */
[----:B------:R-:W-:Y:S02]  /*2b90*/  IMAD.MOV.U32 R6, RZ, RZ, R13 ;  /* 0x000000ffff067224 */ /* 0x000fe400078e000d */
[----:B------:R-:W-:Y:S01]  /*2ba0*/  IMAD.MOV.U32 R11, RZ, RZ, R23 ;  /* 0x000000ffff0b7224 */ /* 0x000fe200078e0017 */
[----:B------:R-:W0:Y:S01]  /*2bb0*/  MUFU.SIN R0, R12 ;  /* 0x0000000c00007308 */ /* 0x000e220000000400 */
[----:B------:R-:W-:-:S07]  /*2bc0*/  IMAD.MOV.U32 R10, RZ, RZ, R22 ;  /* 0x000000ffff0a7224 */ /* 0x000fce00078e0016 */
[----:B------:R-:W1:Y:S01]  /*2bd0*/  MUFU.COS R2, R12 ;  /* 0x0000000c00027308 */ /* 0x000e620000000000 */
[-C--:B0-----:R-:W-:Y:S01]  /*2be0*/  FMUL R7, R0, R3.reuse ;  /* 0x0000000300077220 */ /* 0x081fe20000400000 */
[----:B-1----:R-:W-:Y:S01]  /*2bf0*/  FMUL R3, R2, R3 ;  /* 0x0000000302037220 */ /* 0x002fe20000400000 */
[----:B------:R-:W-:-:S07]  /*2c00*/  MOV R2, 0x1 ;  /* 0x0000000100027802 */ /* 0x000fce0000000f00 */
.L_x_371:
[----:B------:R-:W-:Y:S05]  /*2c10*/  BSYNC.RECONVERGENT B0 ;  /* 0x0000000000007941 */ /* 0x000fea0003800200 */
.L_x_370:
[----:B------:R-:W0:Y:S01]  /*2c20*/  F2F.F64.F32 R22, R7 ;  /* 0x0000000700167310 */ /* 0x000e220000201800 */
[----:B------:R-:W-:Y:S01]  /*2c30*/  BSSY.RECONVERGENT B0, `(.L_x_375) ;  /* 0x0000009000007945 */ /* 0x000fe20003800200 */
[----:B------:R-:W-:Y:S01]  /*2c40*/  IMAD.MOV.U32 R13, RZ, RZ, R10 ;  /* 0x000000ffff0d7224 */ /* 0x000fe200078e000a */
[----:B------:R-:W-:Y:S01]  /*2c50*/  MOV R0, 0x2cc0 ;  /* 0x00002cc000007802 */ /* 0x000fe20000000f00 */
[----:B------:R-:W-:Y:S02]  /*2c60*/  IMAD.MOV.U32 R48, RZ, RZ, RZ ;  /* 0x000000ffff307224 */ /* 0x000fe400078e00ff */
[----:B------:R-:W-:Y:S02]  /*2c70*/  IMAD.MOV.U32 R49, RZ, RZ, 0x40080000 ;  /* 0x40080000ff317424 */ /* 0x000fe400078e00ff */
[----:B------:R-:W-:Y:S01]  /*2c80*/  IMAD.MOV.U32 R10, RZ, RZ, R11 ;  /* 0x000000ffff0a7224 */ /* 0x000fe200078e000b */
[----:B0-----:R-:W-:-:S08]  /*2c90*/  DFMA R24, R22, R16, 1 ;  /* 0x3ff000001618742b */ /* 0x001fd00000000010 */
[----:B------:R-:W-:-:S11]  /*2ca0*/  DADD R46, -RZ, |R24| ;  /* 0x00000000ff2e7229 */ /* 0x000fd60000000518 */
[----:B------:R-:W-:Y:S05]  /*2cb0*/  CALL.REL.NOINC `($_Z6g_sampPdS_S_iP17curandStateXORWOW$__internal_accurate_pow) ;  /* 0x0000001c00047944 */ /* 0x000fea0003c00000 */
[----:B------:R-:W-:Y:S05]  /*2cc0*/  BSYNC.RECONVERGENT B0 ;  /* 0x0000000000007941 */ /* 0x000fea0003800200 */
.L_x_375:
        /* <DEDUP_REMOVED lines=17> */
[----:B------:R-:W-:Y:S01]  /*2de0*/  @!P2 IMAD.MOV.U32 R0, RZ, RZ, -0x100000 ;  /* 0xfff00000ff00a424 */ /* 0x000fe200078e00ff */
[----:B------:R-:W-:-:S04]  /*2df0*/  @!P2 MOV R26, RZ ;  /* 0x000000ff001aa202 */ /* 0x000fc80000000f00 */
[----:B------:R-:W-:-:S07]  /*2e00*/  @!P2 SEL R27, R0, 0x7ff00000, !P0 ;  /* 0x7ff00000001ba807 */ /* 0x000fce0004000000 */
.L_x_377:
[----:B------:R-:W-:Y:S05]  /*2e10*/  BSYNC.RECONVERGENT B0 ;  /* 0x0000000000007941 */ /* 0x000fea0003800200 */
.L_x_376:
[----:B------:R-:W-:Y:S01]  /*2e20*/  FSEL R24, R26, RZ, P1 ;  /* 0x000000ff1a187208 */ /* 0x000fe20000800000 */
[----:B------:R-:W-:Y:S01]  /*2e30*/  BSSY.RECONVERGENT B0, `(.L_x_378) ;  /* 0x00000cf000007945 */ /* 0x000fe20003800200 */
[----:B------:R-:W-:Y:S02]  /*2e40*/  FSEL R25, R27, 1.875, P1 ;  /* 0x3ff000001b197808 */ /* 0x000fe40000800000 */
[----:B------:R-:W-:-:S04]  /*2e50*/  CS2R R26, SRZ ;  /* 0x00000000001a7805 */ /* 0x000fc8000001ff00 */
[----:B------:R-:W-:-:S14]  /*2e60*/  DSETP.GT.AND P0, PT, R24, RZ, PT ;  /* 0x000000ff1800722a */ /* 0x000fdc0003f04000 */
[----:B------:R-:W-:Y:S05]  /*2e70*/  @!P0 BRA `(.L_x_379) ;  /* 0x0000000c00288947 */ /* 0x000fea0003800000 */
[----:B------:R-:W0:Y:S01]  /*2e80*/  F2F.F64.F32 R26, R8 ;  /* 0x00000008001a7310 */ /* 0x000e220000201800 */
[----:B------:R-:W-:Y:S01]  /*2e90*/  BSSY.RECONVERGENT B1, `(.L_x_380) ;  /* 0x0000053000017945 */ /* 0x000fe20003800200 */
[----:B0-----:R-:W-:Y:S01]  /*2ea0*/  ISETP.GT.AND P0, PT, R27, 0xfffff, PT ;  /* 0x000fffff1b00780c */ /* 0x001fe20003f04270 */
[----:B------:R-:W-:Y:S02]  /*2eb0*/  IMAD.MOV.U32 R28, RZ, RZ, R26 ;  /* 0x000000ffff1c7224 */ /* 0x000fe400078e001a */
[--C-:B------:R-:W-:Y:S02]  /*2ec0*/  IMAD.MOV.U32 R29, RZ, RZ, R27.reuse ;  /* 0x000000ffff1d7224 */ /* 0x100fe400078e001b */
[----:B------:R-:W-:-:S08]  /*2ed0*/  IMAD.MOV.U32 R11, RZ, RZ, R27 ;  /* 0x000000ffff0b7224 */ /* 0x000fd000078e001b */
[----:B------:R-:W-:-:S10]  /*2ee0*/  @!P0 DMUL R28, R28, 1.80143985094819840000e+16 ;  /* 0x435000001c1c8828 */ /* 0x000fd40000000000 */
[----:B------:R-:W-:Y:S02]  /*2ef0*/  @!P0 IMAD.MOV.U32 R11, RZ, RZ, R29 ;  /* 0x000000ffff0b8224 */ /* 0x000fe400078e001d */
[----:B------:R-:W-:Y:S02]  /*2f00*/  @!P0 IMAD.MOV.U32 R26, RZ, RZ, R28 ;  /* 0x000000ffff1a8224 */ /* 0x000fe400078e001c */
[----:B------:R-:W-:-:S05]  /*2f10*/  VIADD R0, R11, 0xffffffff ;  /* 0xffffffff0b007836 */ /* 0x000fca0000000000 */
[----:B------:R-:W-:Y:S02]  /*2f20*/  ISETP.GT.U32.AND P1, PT, R0, 0x7feffffe, PT ;  /* 0x7feffffe0000780c */ /* 0x000fe40003f24070 */
[----:B------:R-:W-:Y:S01]  /*2f30*/  MOV R0, 0xfffffc01 ;  /* 0xfffffc0100007802 */ /* 0x000fe20000000f00 */
[----:B------:R-:W-:-:S10]  /*2f40*/  @!P0 IMAD.MOV.U32 R0, RZ, RZ, -0x435 ;  /* 0xfffffbcbff008424 */ /* 0x000fd400078e00ff */
[----:B------:R-:W-:Y:S05]  /*2f50*/  @P1 BRA `(.L_x_381) ;  /* 0x0000000400001947 */ /* 0x000fea0003800000 */
[C---:B------:R-:W-:Y:S01]  /*2f60*/  LOP3.LUT R8, R11.reuse, 0xfffff, RZ, 0xc0, !PT ;  /* 0x000fffff0b087812 */ /* 0x040fe200078ec0ff */
[----:B------:R-:W-:Y:S01]  /*2f70*/  IMAD.MOV.U32 R28, RZ, RZ, RZ ;  /* 0x000000ffff1c7224 */ /* 0x000fe200078e00ff */
[----:B------:R-:W-:Y:S01]  /*2f80*/  MOV R36, 0x8b7a8b04 ;  /* 0x8b7a8b0400247802 */ /* 0x000fe20000000f00 */
[----:B------:R-:W-:Y:S01]  /*2f90*/  IMAD.MOV.U32 R37, RZ, RZ, 0x3ed0ee25 ;  /* 0x3ed0ee25ff257424 */ /* 0x000fe200078e00ff */
[----:B------:R-:W-:Y:S01]  /*2fa0*/  LOP3.LUT R27, R8, 0x3ff00000, RZ, 0xfc, !PT ;  /* 0x3ff00000081b7812 */ /* 0x000fe200078efcff */
[----:B------:R-:W-:Y:S01]  /*2fb0*/  UMOV UR8, 0x3ae80f1e ;  /* 0x3ae80f1e00087882 */ /* 0x000fe20000000000 */
        /* <DEDUP_REMOVED lines=58> */
.L_x_381:
[----:B------:R-:W-:Y:S01]  /*3360*/  IMAD.MOV.U32 R26, RZ, RZ, 0x0 ;  /* 0x00000000ff1a7424 */ /* 0x000fe200078e00ff */
[----:B------:R-:W-:Y:S01]  /*3370*/  LOP3.LUT P0, RZ, R29, 0x7fffffff, RZ, 0xc0, !PT ;  /* 0x7fffffff1dff7812 */ /* 0x000fe2000780c0ff */
[----:B------:R-:W-:-:S06]  /*3380*/  IMAD.MOV.U32 R27, RZ, RZ, 0x7ff00000 ;  /* 0x7ff00000ff1b7424 */ /* 0x000fcc00078e00ff */
[----:B------:R-:W-:-:S10]  /*3390*/  DFMA R26, R28, R26, +INF ;  /* 0x7ff000001c1a742b */ /* 0x000fd4000000001a */
[----:B------:R-:W-:Y:S02]  /*33a0*/  FSEL R26, R26, RZ, P0 ;  /* 0x000000ff1a1a7208 */ /* 0x000fe40000000000 */
[----:B------:R-:W-:-:S07]  /*33b0*/  FSEL R27, R27, -QNAN , P0 ;  /* 0xfff000001b1b7808 */ /* 0x000fce0000000000 */
.L_x_382:
[----:B------:R-:W-:Y:S05]  /*33c0*/  BSYNC.RECONVERGENT B1 ;  /* 0x0000000000017941 */ /* 0x000fea0003800200 */
.L_x_380:
[----:B------:R-:W-:Y:S01]  /*33d0*/  DADD R46, -RZ, |R22| ;  /* 0x00000000ff2e7229 */ /* 0x000fe20000000516 */
[----:B------:R-:W-:Y:S01]  /*33e0*/  BSSY.RECONVERGENT B1, `(.L_x_383) ;  /* 0x0000005000017945 */ /* 0x000fe20003800200 */
[----:B------:R-:W-:Y:S01]  /*33f0*/  MOV R48, RZ ;  /* 0x000000ff00307202 */ /* 0x000fe20000000f00 */
[----:B------:R-:W-:Y:S01]  /*3400*/  IMAD.MOV.U32 R49, RZ, RZ, 0x40000000 ;  /* 0x40000000ff317424 */ /* 0x000fe200078e00ff */
[----:B------:R-:W-:-:S07]  /*3410*/  MOV R0, 0x3430 ;  /* 0x0000343000007802 */ /* 0x000fce0000000f00 */
[----:B------:R-:W-:Y:S05]  /*3420*/  CALL.REL.NOINC `($_Z6g_sampPdS_S_iP17curandStateXORWOW$__internal_accurate_pow) ;  /* 0x0000001400287944 */ /* 0x000fea0003c00000 */
[----:B------:R-:W-:Y:S05]  /*3430*/  BSYNC.RECONVERGENT B1 ;  /* 0x0000000000017941 */ /* 0x000fea0003800200 */
.L_x_383:
        /* <DEDUP_REMOVED lines=18> */
.L_x_385:
[----:B------:R-:W-:Y:S05]  /*3560*/  BSYNC.RECONVERGENT B1 ;  /* 0x0000000000017941 */ /* 0x000fea0003800200 */
.L_x_384:
[----:B------:R-:W-:Y:S01]  /*3570*/  DMUL R28, R28, 0.5 ;  /* 0x3fe000001c1c7828 */ /* 0x000fe20000000000 */
[----:B------:R-:W-:Y:S01]  /*3580*/  MOV R0, R25 ;  /* 0x0000001900007202 */ /* 0x000fe20000000f00 */
[----:B------:R-:W-:Y:S01]  /*3590*/  @!P0 IMAD.MOV.U32 R0, RZ, RZ, R31 ;  /* 0x000000ffff008224 */ /* 0x000fe200078e001f */
[----:B------:R-:W-:Y:S01]  /*35a0*/  FSETP.NEU.AND P1, PT, R7, 1, PT ;  /* 0x3f8000000700780b */ /* 0x000fe20003f2d000 */
[----:B------:R-:W-:Y:S02]  /*35b0*/  BSSY.RECONVERGENT B1, `(.L_x_386) ;  /* 0x0000051000017945 */ /* 0x000fe40003800200 */
[----:B------:R-:W-:-:S04]  /*35c0*/  VIADD R7, R0, 0xffffffff ;  /* 0xffffffff00077836 */ /* 0x000fc80000000000 */
[----:B------:R-:W-:Y:S01]  /*35d0*/  FSEL R22, R28, RZ, P1 ;  /* 0x000000ff1c167208 */ /* 0x000fe20000800000 */
[----:B------:R-:W-:Y:S01]  /*35e0*/  IMAD.MOV.U32 R28, RZ, RZ, R24 ;  /* 0x000000ffff1c7224 */ /* 0x000fe200078e0018 */
[----:B------:R-:W-:Y:S02]  /*35f0*/  FSEL R23, R29, 1.75, P1 ;  /* 0x3fe000001d177808 */ /* 0x000fe40000800000 */
[----:B------:R-:W-:Y:S01]  /*3600*/  ISETP.GT.U32.AND P1, PT, R7, 0x7feffffe, PT ;  /* 0x7feffffe0700780c */ /* 0x000fe20003f24070 */
[----:B------:R-:W-:Y:S01]  /*3610*/  IMAD.MOV.U32 R7, RZ, RZ, -0x3ff ;  /* 0xfffffc01ff077424 */ /* 0x000fe200078e00ff */
[----:B------:R-:W-:Y:S01]  /*3620*/  @!P0 MOV R28, R30 ;  /* 0x0000001e001c8202 */ /* 0x000fe20000000f00 */
[----:B------:R-:W-:Y:S01]  /*3630*/  @!P0 IMAD.MOV.U32 R7, RZ, RZ, -0x435 ;  /* 0xfffffbcbff078424 */ /* 0x000fe200078e00ff */
[----:B------:R-:W-:-:S09]  /*3640*/  DADD R22, R14, R22 ;  /* 0x000000000e167229 */ /* 0x000fd20000000016 */
        /* <DEDUP_REMOVED lines=13> */
[----:B------:R-:W-:Y:S01]  /*3720*/  @P0 VIADD R11, R29, 0xfff00000 ;  /* 0xfff000001d0b0836 */ /* 0x000fe20000000000 */
[----:B------:R-:W-:-:S03]  /*3730*/  @P0 IADD3 R7, PT, PT, R7, 0x1, RZ ;  /* 0x0000000107070810 */ /* 0x000fc60007ffe0ff */
        /* <DEDUP_REMOVED lines=50> */
.L_x_387:
[----:B------:R-:W-:Y:S01]  /*3a60*/  IMAD.MOV.U32 R28, RZ, RZ, 0x0 ;  /* 0x00000000ff1c7424 */ /* 0x000fe200078e00ff */
[----:B------:R-:W-:Y:S01]  /*3a70*/  LOP3.LUT P0, RZ, R31, 0x7fffffff, RZ, 0xc0, !PT ;  /* 0x7fffffff1fff7812 */ /* 0x000fe2000780c0ff */
[----:B------:R-:W-:-:S06]  /*3a80*/  IMAD.MOV.U32 R29, RZ, RZ, 0x7ff00000 ;  /* 0x7ff00000ff1d7424 */ /* 0x000fcc00078e00ff */
[----:B------:R-:W-:-:S10]  /*3a90*/  DFMA R28, R30, R28, +INF ;  /* 0x7ff000001e1c742b */ /* 0x000fd4000000001c */
[----:B------:R-:W-:Y:S02]  /*3aa0*/  FSEL R28, R28, RZ, P0 ;  /* 0x000000ff1c1c7208 */ /* 0x000fe40000000000 */
[----:B------:R-:W-:-:S07]  /*3ab0*/  FSEL R29, R29, -QNAN , P0 ;  /* 0xfff000001d1d7808 */ /* 0x000fce0000000000 */
.L_x_388:
[----:B------:R-:W-:Y:S05]  /*3ac0*/  BSYNC.RECONVERGENT B1 ;  /* 0x0000000000017941 */ /* 0x000fea0003800200 */
.L_x_386:
[----:B------:R-:W-:-:S08]  /*3ad0*/  DFMA R22, -R14, R24, R22 ;  /* 0x000000180e16722b */ /* 0x000fd00000000116 */
[----:B------:R-:W-:-:S08]  /*3ae0*/  DFMA R22, R14, R28, R22 ;  /* 0x0000001c0e16722b */ /* 0x000fd00000000016 */
[----:B------:R-:W-:Y:S01]  /*3af0*/  DSETP.GEU.AND P0, PT, R26, R22, PT ;  /* 0x000000161a00722a */ /* 0x000fe20003f0e000 */
[----:B------:R-:W-:-:S05]  /*3b00*/  IMAD.MOV.U32 R26, RZ, RZ, RZ ;  /* 0x000000ffff1a7224 */ /* 0x000fca00078e00ff */
[----:B------:R-:W-:-:S08]  /*3b10*/  FSEL R27, RZ, 1.875, P0 ;  /* 0x3ff00000ff1b7808 */ /* 0x000fd00000000000 */
.L_x_379:
[----:B------:R-:W-:Y:S05]  /*3b20*/  BSYNC.RECONVERGENT B0 ;  /* 0x0000000000007941 */ /* 0x000fea0003800200 */
.L_x_378:
[----:B------:R-:W-:Y:S01]  /*3b30*/  DMUL R24, R14, R24 ;  /* 0x000000180e187228 */ /* 0x000fe20000000000 */
[----:B------:R0:W-:Y:S06]  /*3b40*/  STG.E.64 desc[UR4][R18.64], R26 ;  /* 0x0000001a12007986 */ /* 0x0001ec000c101b04 */
[----:B------:R0:W-:Y:S04]  /*3b50*/  STG.E.64 desc[UR4][R20.64], R24 ;  /* 0x0000001814007986 */ /* 0x0001e8000c101b04 */
[----:B------:R-:W2:Y:S01]  /*3b60*/  LDG.E.64 R22, desc[UR4][R18.64] ;  /* 0x0000000412167981 */ /* 0x000ea2000c1e1b00 */
[----:B------:R-:W-:-:S02]  /*3b70*/  IMAD.MOV.U32 R11, RZ, RZ, R6 ;  /* 0x000000ffff0b7224 */ /* 0x000fc400078e0006 */
[----:B------:R-:W-:Y:S01]  /*3b80*/  IMAD.MOV.U32 R12, RZ, RZ, R4 ;  /* 0x000000ffff0c7224 */ /* 0x000fe200078e0004 */
[----:B--2---:R-:W-:Y:S01]  /*3b90*/  DSETP.NEU.AND P0, PT, R22, RZ, PT ;  /* 0x000000ff1600722a */ /* 0x004fe20003f0d000 */
[----:B------:R-:W-:Y:S01]  /*3ba0*/  IMAD.MOV.U32 R23, RZ, RZ, R9 ;  /* 0x000000ffff177224 */ /* 0x000fe200078e0009 */
[----:B------:R-:W-:-:S12]  /*3bb0*/  MOV R22, R5 ;  /* 0x0000000500167202 */ /* 0x000fd80000000f00 */
[----:B0-----:R-:W-:Y:S05]  /*3bc0*/  @!P0 BRA `(.L_x_389) ;  /* 0xffffffe800a88947 */ /* 0x001fea000383ffff */
[----:B------:R-:W-:Y:S05]  /*3bd0*/  EXIT ;  /* 0x000000000000794d */ /* 0x000fea0003800000 */
        .weak           $__internal_2_$__cuda_sm20_dblrcp_rn_slowpath_v3
        .type           $__internal_2_$__cuda_sm20_dblrcp_rn_slowpath_v3,@function
        .size           $__internal_2_$__cuda_sm20_dblrcp_rn_slowpath_v3,($__internal_3_$__cuda_sm20_div_rn_f64_full - $__internal_2_$__cuda_sm20_dblrcp_rn_slowpath_v3)
$__internal_2_$__cuda_sm20_dblrcp_rn_slowpath_v3:
[----:B------:R-:W-:Y:S01]  /*3be0*/  DSETP.GTU.AND P0, PT, |R18|, +INF , PT ;  /* 0x7ff000001200742a */ /* 0x000fe20003f0c200 */
[----:B------:R-:W-:-:S13]  /*3bf0*/  BSSY.RECONVERGENT B1, `(.L_x_390) ;  /* 0x0000023000017945 */ /* 0x000fda0003800200 */
[----:B------:R-:W-:Y:S05]  /*3c00*/  @P0 BRA `(.L_x_391) ;  /* 0x00000000007c0947 */ /* 0x000fea0003800000 */
[----:B------:R-:W-:-:S05]  /*3c10*/  LOP3.LUT R29, R19, 0x7fffffff, RZ, 0xc0, !PT ;  /* 0x7fffffff131d7812 */ /* 0x000fca00078ec0ff */
[----:B------:R-:W-:-:S05]  /*3c20*/  VIADD R24, R29, 0xffffffff ;  /* 0xffffffff1d187836 */ /* 0x000fca0000000000 */
[----:B------:R-:W-:-:S13]  /*3c30*/  ISETP.GE.U32.AND P0, PT, R24, 0x7fefffff, PT ;  /* 0x7fefffff1800780c */ /* 0x000fda0003f06070 */
[----:B------:R-:W-:Y:S01]  /*3c40*/  @P0 LOP3.LUT R25, R19, 0x7ff00000, RZ, 0x3c, !PT ;  /* 0x7ff0000013190812 */ /* 0x000fe200078e3cff */
[----:B------:R-:W-:Y:S01]  /*3c50*/  @P0 IMAD.MOV.U32 R24, RZ, RZ, RZ ;  /* 0x000000ffff180224 */ /* 0x000fe200078e00ff */
[----:B------:R-:W-:Y:S06]  /*3c60*/  @P0 BRA `(.L_x_392) ;  /* 0x00000000006c0947 */ /* 0x000fec0003800000 */
[----:B------:R-:W-:-:S13]  /*3c70*/  ISETP.GE.U32.AND P0, PT, R29, 0x1000001, PT ;  /* 0x010000011d00780c */ /* 0x000fda0003f06070 */
[----:B------:R-:W-:Y:S05]  /*3c80*/  @!P0 BRA `(.L_x_393) ;  /* 0x0000000000348947 */ /* 0x000fea0003800000 */
[----:B------:R-:W-:Y:S01]  /*3c90*/  VIADD R25, R19, 0xc0200000 ;  /* 0xc020000013197836 */ /* 0x000fe20000000000 */
[----:B------:R-:W-:-:S03]  /*3ca0*/  MOV R24, R18 ;  /* 0x0000001200187202 */ /* 0x000fc60000000f00 */
[----:B------:R-:W0:Y:S03]  /*3cb0*/  MUFU.RCP64H R29, R25 ;  /* 0x00000019001d7308 */ /* 0x000e260000001800 */
[----:B0-----:R-:W-:-:S08]  /*3cc0*/  DFMA R30, -R24, R28, 1 ;  /* 0x3ff00000181e742b */ /* 0x001fd0000000011c */
[----:B------:R-:W-:-:S08]  /*3cd0*/  DFMA R30, R30, R30, R30 ;  /* 0x0000001e1e1e722b */ /* 0x000fd0000000001e */
[----:B------:R-:W-:-:S08]  /*3ce0*/  DFMA R30, R28, R30, R28 ;  /* 0x0000001e1c1e722b */ /* 0x000fd0000000001c */
[----:B------:R-:W-:-:S08]  /*3cf0*/  DFMA R28, -R24, R30, 1 ;  /* 0x3ff00000181c742b */ /* 0x000fd0000000011e */
[----:B------:R-:W-:-:S08]  /*3d00*/  DFMA R28, R30, R28, R30 ;  /* 0x0000001c1e1c722b */ /* 0x000fd0000000001e */
[----:B------:R-:W-:-:S08]  /*3d10*/  DMUL R28, R28, 2.2250738585072013831e-308 ;  /* 0x001000001c1c7828 */ /* 0x000fd00000000000 */
[----:B------:R-:W-:-:S08]  /*3d20*/  DFMA R18, -R18, R28, 1 ;  /* 0x3ff000001212742b */ /* 0x000fd0000000011c */
[----:B------:R-:W-:-:S08]  /*3d30*/  DFMA R18, R18, R18, R18 ;  /* 0x000000121212722b */ /* 0x000fd00000000012 */
[----:B------:R-:W-:Y:S01]  /*3d40*/  DFMA R24, R28, R18, R28 ;  /* 0x000000121c18722b */ /* 0x000fe2000000001c */
[----:B------:R-:W-:Y:S10]  /*3d50*/  BRA `(.L_x_392) ;  /* 0x0000000000307947 */ /* 0x000ff40003800000 */
.L_x_393:
[----:B------:R-:W-:Y:S01]  /*3d60*/  DMUL R18, R18, 8.11296384146066816958e+31 ;  /* 0x4690000012127828 */ /* 0x000fe20000000000 */
[----:B------:R-:W-:-:S05]  /*3d70*/  IMAD.MOV.U32 R24, RZ, RZ, R28 ;  /* 0x000000ffff187224 */ /* 0x000fca00078e001c */
[----:B------:R-:W0:Y:S02]  /*3d80*/  MUFU.RCP64H R25, R19 ;  /* 0x0000001300197308 */ /* 0x000e240000001800 */
[----:B0-----:R-:W-:-:S08]  /*3d90*/  DFMA R28, -R18, R24, 1 ;  /* 0x3ff00000121c742b */ /* 0x001fd00000000118 */
[----:B------:R-:W-:-:S08]  /*3da0*/  DFMA R28, R28, R28, R28 ;  /* 0x0000001c1c1c722b */ /* 0x000fd0000000001c */
[----:B------:R-:W-:-:S08]  /*3db0*/  DFMA R28, R24, R28, R24 ;  /* 0x0000001c181c722b */ /* 0x000fd00000000018 */
[----:B------:R-:W-:-:S08]  /*3dc0*/  DFMA R24, -R18, R28, 1 ;  /* 0x3ff000001218742b */ /* 0x000fd0000000011c */
[----:B------:R-:W-:-:S08]  /*3dd0*/  DFMA R24, R28, R24, R28 ;  /* 0x000000181c18722b */ /* 0x000fd0000000001c */
[----:B------:R-:W-:Y:S01]  /*3de0*/  DMUL R24, R24, 8.11296384146066816958e+31 ;  /* 0x4690000018187828 */ /* 0x000fe20000000000 */
[----:B------:R-:W-:Y:S10]  /*3df0*/  BRA `(.L_x_392) ;  /* 0x0000000000087947 */ /* 0x000ff40003800000 */
.L_x_391:
[----:B------:R-:W-:Y:S01]  /*3e00*/  LOP3.LUT R25, R19, 0x80000, RZ, 0xfc, !PT ;  /* 0x0008000013197812 */ /* 0x000fe200078efcff */
[----:B------:R-:W-:-:S07]  /*3e10*/  IMAD.MOV.U32 R24, RZ, RZ, R18 ;  /* 0x000000ffff187224 */ /* 0x000fce00078e0012 */
.L_x_392:
[----:B------:R-:W-:Y:S05]  /*3e20*/  BSYNC.RECONVERGENT B1 ;  /* 0x0000000000017941 */ /* 0x000fea0003800200 */
.L_x_390:
[----:B------:R-:W-:Y:S02]  /*3e30*/  IMAD.MOV.U32 R18, RZ, RZ, R0 ;  /* 0x000000ffff127224 */ /* 0x000fe400078e0000 */
[----:B------:R-:W-:-:S04]  /*3e40*/  IMAD.MOV.U32 R19, RZ, RZ, 0x0 ;  /* 0x00000000ff137424 */ /* 0x000fc800078e00ff */
[----:B------:R-:W-:Y:S05]  /*3e50*/  RET.REL.NODEC R18 `(_Z6g_sampPdS_S_iP17curandStateXORWOW) ;  /* 0xffffffc012687950 */ /* 0x000fea0003c3ffff */
        .weak           $__internal_3_$__cuda_sm20_div_rn_f64_full
        .type           $__internal_3_$__cuda_sm20_div_rn_f64_full,@function
        .size           $__internal_3_$__cuda_sm20_div_rn_f64_full,($__internal_4_$__cuda_sm20_dsqrt_rn_f64_mediumpath_v1 - $__internal_3_$__cuda_sm20_div_rn_f64_full)
$__internal_3_$__cuda_sm20_div_rn_f64_full:
[C---:B------:R-:W-:Y:S01]  /*3e60*/  FSETP.GEU.AND P0, PT, |R21|.reuse, 1.469367938527859385e-39, PT ;  /* 0x001000001500780b */ /* 0x040fe20003f0e200 */
[----:B------:R-:W-:Y:S01]  /*3e70*/  IMAD.U32 R24, RZ, RZ, UR6 ;  /* 0x00000006ff187e24 */ /* 0x000fe2000f8e00ff */
[----:B------:R-:W-:Y:S01]  /*3e80*/  LOP3.LUT R14, R21, 0x800fffff, RZ, 0xc0, !PT ;  /* 0x800fffff150e7812 */ /* 0x000fe200078ec0ff */
[----:B------:R-:W-:Y:S01]  /*3e90*/  IMAD.MOV.U32 R25, RZ, RZ, R21 ;  /* 0x000000ffff197224 */ /* 0x000fe200078e0015 */
[----:B------:R-:W-:Y:S01]  /*3ea0*/  MOV R18, UR6 ;  /* 0x0000000600127c02 */ /* 0x000fe20008000f00 */
[----:B------:R-:W-:Y:S01]  /*3eb0*/  IMAD.MOV.U32 R32, RZ, RZ, 0x1 ;  /* 0x00000001ff207424 */ /* 0x000fe200078e00ff */
[----:B------:R-:W-:Y:S01]  /*3ec0*/  LOP3.LUT R19, R14, 0x3ff00000, RZ, 0xfc, !PT ;  /* 0x3ff000000e137812 */ /* 0x000fe200078efcff */
[----:B------:R-:W-:Y:S01]  /*3ed0*/  BSSY.RECONVERGENT B1, `(.L_x_394) ;  /* 0x0000053000017945 */ /* 0x000fe20003800200 */
[C---:B------:R-:W-:Y:S02]  /*3ee0*/  FSETP.GEU.AND P2, PT, |R29|.reuse, 1.469367938527859385e-39, PT ;  /* 0x001000001d00780b */ /* 0x040fe40003f4e200 */
[----:B------:R-:W-:-:S02]  /*3ef0*/  LOP3.LUT R30, R29, 0x7ff00000, RZ, 0xc0, !PT ;  /* 0x7ff000001d1e7812 */ /* 0x000fc400078ec0ff */
[----:B------:R-:W-:Y:S01]  /*3f00*/  LOP3.LUT R37, R21, 0x7ff00000, RZ, 0xc0, !PT ;  /* 0x7ff0000015257812 */ /* 0x000fe200078ec0ff */
[----:B------:R-:W-:-:S03]  /*3f10*/  @!P0 DMUL R18, R24, 8.98846567431157953865e+307 ;  /* 0x7fe0000018128828 */ /* 0x000fc60000000000 */
[----:B------:R-:W-:-:S03]  /*3f20*/  ISETP.GE.U32.AND P1, PT, R30, R37, PT ;  /* 0x000000251e00720c */ /* 0x000fc60003f26070 */
[----:B------:R-:W0:Y:S02]  /*3f30*/  MUFU.RCP64H R33, R19 ;  /* 0x0000001300217308 */ /* 0x000e240000001800 */
[----:B------:R-:W-:Y:S01]  /*3f40*/  @!P2 LOP3.LUT R31, R25, 0x7ff00000, RZ, 0xc0, !PT ;  /* 0x7ff00000191fa812 */ /* 0x000fe200078ec0ff */
[----:B------:R-:W-:-:S03]  /*3f50*/  @!P2 IMAD.MOV.U32 R34, RZ, RZ, RZ ;  /* 0x000000ffff22a224 */ /* 0x000fc600078e00ff */
[----:B------:R-:W-:Y:S01]  /*3f60*/  @!P2 ISETP.GE.U32.AND P3, PT, R30, R31, PT ;  /* 0x0000001f1e00a20c */ /* 0x000fe20003f66070 */
[----:B------:R-:W-:-:S05]  /*3f70*/  IMAD.MOV.U32 R31, RZ, RZ, 0x1ca00000 ;  /* 0x1ca00000ff1f7424 */ /* 0x000fca00078e00ff */
[----:B------:R-:W-:-:S04]  /*3f80*/  @!P2 SEL R35, R31, 0x63400000, !P3 ;  /* 0x634000001f23a807 */ /* 0x000fc80005800000 */
[----:B------:R-:W-:Y:S01]  /*3f90*/  @!P2 LOP3.LUT R35, R35, 0x80000000, R29, 0xf8, !PT ;  /* 0x800000002323a812 */ /* 0x000fe200078ef81d */
[----:B0-----:R-:W-:-:S03]  /*3fa0*/  DFMA R14, R32, -R18, 1 ;  /* 0x3ff00000200e742b */ /* 0x001fc60000000812 */
[----:B------:R-:W-:-:S05]  /*3fb0*/  @!P2 LOP3.LUT R35, R35, 0x100000, RZ, 0xfc, !PT ;  /* 0x001000002323a812 */ /* 0x000fca00078efcff */
[----:B------:R-:W-:-:S08]  /*3fc0*/  DFMA R14, R14, R14, R14 ;  /* 0x0000000e0e0e722b */ /* 0x000fd0000000000e */
[----:B------:R-:W-:Y:S01]  /*3fd0*/  DFMA R32, R32, R14, R32 ;  /* 0x0000000e2020722b */ /* 0x000fe20000000020 */
[----:B------:R-:W-:Y:S02]  /*3fe0*/  SEL R15, R31, 0x63400000, !P1 ;  /* 0x634000001f0f7807 */ /* 0x000fe40004800000 */
[----:B------:R-:W-:Y:S02]  /*3ff0*/  MOV R14, R28 ;  /* 0x0000001c000e7202 */ /* 0x000fe40000000f00 */
[----:B------:R-:W-:-:S03]  /*4000*/  LOP3.LUT R15, R15, 0x800fffff, R29, 0xf8, !PT ;  /* 0x800fffff0f0f7812 */ /* 0x000fc600078ef81d */
[----:B------:R-:W-:-:S03]  /*4010*/  DFMA R38, R32, -R18, 1 ;  /* 0x3ff000002026742b */ /* 0x000fc60000000812 */
[----:B------:R-:W-:-:S05]  /*4020*/  @!P2 DFMA R14, R14, 2, -R34 ;  /* 0x400000000e0ea82b */ /* 0x000fca0000000822 */
[----:B------:R-:W-:Y:S01]  /*4030*/  DFMA R32, R32, R38, R32 ;  /* 0x000000262020722b */ /* 0x000fe20000000020 */
[----:B------:R-:W-:Y:S02]  /*4040*/  IMAD.MOV.U32 R39, RZ, RZ, R30 ;  /* 0x000000ffff277224 */ /* 0x000fe400078e001e */
[----:B------:R-:W-:Y:S01]  /*4050*/  IMAD.MOV.U32 R38, RZ, RZ, R37 ;  /* 0x000000ffff267224 */ /* 0x000fe200078e0025 */
[----:B------:R-:W-:Y:S02]  /*4060*/  @!P0 LOP3.LUT R38, R19, 0x7ff00000, RZ, 0xc0, !PT ;  /* 0x7ff0000013268812 */ /* 0x000fe400078ec0ff */
[----:B------:R-:W-:Y:S02]  /*4070*/  @!P2 LOP3.LUT R39, R15, 0x7ff00000, RZ, 0xc0, !PT ;  /* 0x7ff000000f27a812 */ /* 0x000fe400078ec0ff */
[----:B------:R-:W-:Y:S01]  /*4080*/  DMUL R34, R32, R14 ;  /* 0x0000000e20227228 */ /* 0x000fe20000000000 */
[----:B------:R-:W-:Y:S02]  /*4090*/  IADD3 R41, PT, PT, R38, -0x1, RZ ;  /* 0xffffffff26297810 */ /* 0x000fe40007ffe0ff */
[----:B------:R-:W-:-:S05]  /*40a0*/  VIADD R40, R39, 0xffffffff ;  /* 0xffffffff27287836 */ /* 0x000fca0000000000 */
[----:B------:R-:W-:Y:S01]  /*40b0*/  DFMA R36, R34, -R18, R14 ;  /* 0x800000122224722b */ /* 0x000fe2000000000e */
[----:B------:R-:W-:-:S04]  /*40c0*/  ISETP.GT.U32.AND P0, PT, R40, 0x7feffffe, PT ;  /* 0x7feffffe2800780c */ /* 0x000fc80003f04070 */
[----:B------:R-:W-:-:S03]  /*40d0*/  ISETP.GT.U32.OR P0, PT, R41, 0x7feffffe, P0 ;  /* 0x7feffffe2900780c */ /* 0x000fc60000704470 */
[----:B------:R-:W-:-:S10]  /*40e0*/  DFMA R32, R32, R36, R34 ;  /* 0x000000242020722b */ /* 0x000fd40000000022 */
        /* <DEDUP_REMOVED lines=18> */
[----:B------:R-:W-:Y:S01]  /*4210*/  IADD3 R15, PT, PT, -R34, RZ, RZ ;  /* 0x000000ff220f7210 */ /* 0x000fe20007ffe1ff */
[----:B------:R-:W-:Y:S01]  /*4220*/  IMAD.MOV.U32 R14, RZ, RZ, RZ ;  /* 0x000000ffff0e7224 */ /* 0x000fe200078e00ff */
[----:B------:R-:W-:-:S05]  /*4230*/  DMUL.RP R28, R32, R28 ;  /* 0x0000001c201c7228 */ /* 0x000fca0000008000 */
[----:B------:R-:W-:-:S05]  /*4240*/  DFMA R14, R30, -R14, R32 ;  /* 0x8000000e1e0e722b */ /* 0x000fca0000000020 */
[----:B------:R-:W-:Y:S02]  /*4250*/  LOP3.LUT R19, R29, R19, RZ, 0x3c, !PT ;  /* 0x000000131d137212 */ /* 0x000fe400078e3cff */
[----:B------:R-:W-:-:S04]  /*4260*/  IADD3 R14, PT, PT, -R34, -0x43300000, RZ ;  /* 0xbcd00000220e7810 */ /* 0x000fc80007ffe1ff */
[----:B------:R-:W-:-:S04]  /*4270*/  FSETP.NEU.AND P0, PT, |R15|, R14, PT ;  /* 0x0000000e0f00720b */ /* 0x000fc80003f0d200 */
[----:B------:R-:W-:Y:S02]  /*4280*/  FSEL R30, R28, R30, !P0 ;  /* 0x0000001e1c1e7208 */ /* 0x000fe40004000000 */
[----:B------:R-:W-:Y:S01]  /*4290*/  FSEL R31, R19, R31, !P0 ;  /* 0x0000001f131f7208 */ /* 0x000fe20004000000 */
[----:B------:R-:W-:Y:S06]  /*42a0*/  BRA `(.L_x_396) ;  /* 0x0000000000547947 */ /* 0x000fec0003800000 */
.L_x_395:
        /* <DEDUP_REMOVED lines=12> */
[----:B------:R-:W-:Y:S01]  /*4370*/  @!P0 IMAD.MOV.U32 R30, RZ, RZ, RZ ;  /* 0x000000ffff1e8224 */ /* 0x000fe200078e00ff */
[----:B------:R-:W-:-:S03]  /*4380*/  @P0 MOV R30, RZ ;  /* 0x000000ff001e0202 */ /* 0x000fc60000000f00 */
[----:B------:R-:W-:Y:S01]  /*4390*/  @P0 IMAD.MOV.U32 R31, RZ, RZ, R14 ;  /* 0x000000ffff1f0224 */ /* 0x000fe200078e000e */
[----:B------:R-:W-:Y:S06]  /*43a0*/  BRA `(.L_x_396) ;  /* 0x0000000000147947 */ /* 0x000fec0003800000 */
.L_x_398:
[----:B------:R-:W-:Y:S01]  /*43b0*/  LOP3.LUT R31, R25, 0x80000, RZ, 0xfc, !PT ;  /* 0x00080000191f7812 */ /* 0x000fe200078efcff */
[----:B------:R-:W-:Y:S01]  /*43c0*/  IMAD.MOV.U32 R30, RZ, RZ, R24 ;  /* 0x000000ffff1e7224 */ /* 0x000fe200078e0018 */
[----:B------:R-:W-:Y:S06]  /*43d0*/  BRA `(.L_x_396) ;  /* 0x0000000000087947 */ /* 0x000fec0003800000 */
.L_x_397:
[----:B------:R-:W-:Y:S01]  /*43e0*/  LOP3.LUT R31, R29, 0x80000, RZ, 0xfc, !PT ;  /* 0x000800001d1f7812 */ /* 0x000fe200078efcff */
[----:B------:R-:W-:-:S07]  /*43f0*/  IMAD.MOV.U32 R30, RZ, RZ, R28 ;  /* 0x000000ffff1e7224 */ /* 0x000fce00078e001c */
.L_x_396:
[----:B------:R-:W-:Y:S05]  /*4400*/  BSYNC.RECONVERGENT B1 ;  /* 0x0000000000017941 */ /* 0x000fea0003800200 */
.L_x_394:
[----:B------:R-:W-:Y:S01]  /*4410*/  IMAD.MOV.U32 R14, RZ, RZ, R0 ;  /* 0x000000ffff0e7224 */ /* 0x000fe200078e0000 */
[----:B------:R-:W-:Y:S01]  /*4420*/  MOV R19, R31 ;  /* 0x0000001f00137202 */ /* 0x000fe20000000f00 */
[----:B------:R-:W-:Y:S02]  /*4430*/  IMAD.MOV.U32 R15, RZ, RZ, 0x0 ;  /* 0x00000000ff0f7424 */ /* 0x000fe400078e00ff */
[----:B------:R-:W-:Y:S02]  /*4440*/  IMAD.MOV.U32 R18, RZ, RZ, R30 ;  /* 0x000000ffff127224 */ /* 0x000fe400078e001e */
[----:B------:R-:W-:Y:S05]  /*4450*/  RET.REL.NODEC R14 `(_Z6g_sampPdS_S_iP17curandStateXORWOW) ;  /* 0xffffffb80ee87950 */ /* 0x000fea0003c3ffff */
        .weak           $__internal_4_$__cuda_sm20_dsqrt_rn_f64_mediumpath_v1
        .type           $__internal_4_$__cuda_sm20_dsqrt_rn_f64_mediumpath_v1,@function
        .size           $__internal_4_$__cuda_sm20_dsqrt_rn_f64_mediumpath_v1,($__internal_5_$__cuda_sm20_sqrt_rn_f32_slowpath - $__internal_4_$__cuda_sm20_dsqrt_rn_f64_mediumpath_v1)
$__internal_4_$__cuda_sm20_dsqrt_rn_f64_mediumpath_v1:
[----:B------:R-:W-:Y:S01]  /*4460*/  ISETP.GE.U32.AND P0, PT, R8, -0x3400000, PT ;  /* 0xfcc000000800780c */ /* 0x000fe20003f06070 */
[----:B------:R-:W-:Y:S01]  /*4470*/  BSSY.RECONVERGENT B1, `(.L_x_399) ;  /* 0x0000029000017945 */ /* 0x000fe20003800200 */
[----:B------:R-:W-:Y:S01]  /*4480*/  IMAD.MOV.U32 R16, RZ, RZ, R18 ;  /* 0x000000ffff107224 */ /* 0x000fe200078e0012 */
[----:B------:R-:W-:Y:S01]  /*4490*/  MOV R8, R28 ;  /* 0x0000001c00087202 */ /* 0x000fe20000000f00 */
[----:B------:R-:W-:Y:S02]  /*44a0*/  IMAD.MOV.U32 R17, RZ, RZ, R19 ;  /* 0x000000ffff117224 */ /* 0x000fe400078e0013 */
[----:B------:R-:W-:Y:S02]  /*44b0*/  IMAD.MOV.U32 R9, RZ, RZ, R29 ;  /* 0x000000ffff097224 */ /* 0x000fe400078e001d */
[----:B------:R-:W-:Y:S02]  /*44c0*/  IMAD.MOV.U32 R18, RZ, RZ, R20 ;  /* 0x000000ffff127224 */ /* 0x000fe400078e0014 */
[----:B------:R-:W-:-:S03]  /*44d0*/  IMAD.MOV.U32 R19, RZ, RZ, R7 ;  /* 0x000000ffff137224 */ /* 0x000fc600078e0007 */
[----:B------:R-:W-:Y:S05]  /*44e0*/  @!P0 BRA `(.L_x_400) ;  /* 0x0000000000208947 */ /* 0x000fea0003800000 */
[----:B------:R-:W-:-:S10]  /*44f0*/  DFMA.RM R8, R8, R18, R24 ;  /* 0x000000120808722b */ /* 0x000fd40000004018 */
[----:B------:R-:W-:-:S05]  /*4500*/  IADD3 R18, P0, PT, R8, 0x1, RZ ;  /* 0x0000000108127810 */ /* 0x000fca0007f1e0ff */
[----:B------:R-:W-:-:S06]  /*4510*/  IMAD.X R19, RZ, RZ, R9, P0 ;  /* 0x000000ffff137224 */ /* 0x000fcc00000e0609 */
[----:B------:R-:W-:-:S08]  /*4520*/  DFMA.RP R16, -R8, R18, R16 ;  /* 0x000000120810722b */ /* 0x000fd00000008110 */
[----:B------:R-:W-:-:S06]  /*4530*/  DSETP.GT.AND P0, PT, R16, RZ, PT ;  /* 0x000000ff1000722a */ /* 0x000fcc0003f04000 */
[----:B------:R-:W-:Y:S02]  /*4540*/  FSEL R8, R18, R8, P0 ;  /* 0x0000000812087208 */ /* 0x000fe40000000000 */
[----:B------:R-:W-:Y:S01]  /*4550*/  FSEL R9, R19, R9, P0 ;  /* 0x0000000913097208 */ /* 0x000fe20000000000 */
[----:B------:R-:W-:Y:S06]  /*4560*/  BRA `(.L_x_401) ;  /* 0x0000000000647947 */ /* 0x000fec0003800000 */
.L_x_400:
[----:B------:R-:W-:-:S14]  /*4570*/  DSETP.NE.AND P0, PT, R16, RZ, PT ;  /* 0x000000ff1000722a */ /* 0x000fdc0003f05000 */
[----:B------:R-:W-:Y:S05]  /*4580*/  @!P0 BRA `(.L_x_402) ;  /* 0x0000000000588947 */ /* 0x000fea0003800000 */
[----:B------:R-:W-:-:S13]  /*4590*/  ISETP.GE.AND P0, PT, R17, RZ, PT ;  /* 0x000000ff1100720c */ /* 0x000fda0003f06270 */
[----:B------:R-:W-:Y:S01]  /*45a0*/  @!P0 MOV R8, 0x0 ;  /* 0x0000000000088802 */ /* 0x000fe20000000f00 */
[----:B------:R-:W-:Y:S01]  /*45b0*/  @!P0 IMAD.MOV.U32 R9, RZ, RZ, -0x80000 ;  /* 0xfff80000ff098424 */ /* 0x000fe200078e00ff */
[----:B------:R-:W-:Y:S06]  /*45c0*/  @!P0 BRA `(.L_x_401) ;  /* 0x00000000004c8947 */ /* 0x000fec0003800000 */
[----:B------:R-:W-:-:S13]  /*45d0*/  ISETP.GT.AND P0, PT, R17, 0x7fefffff, PT ;  /* 0x7fefffff1100780c */ /* 0x000fda0003f04270 */
[----:B------:R-:W-:Y:S05]  /*45e0*/  @P0 BRA `(.L_x_402) ;  /* 0x0000000000400947 */ /* 0x000fea0003800000 */
[----:B------:R-:W-:Y:S01]  /*45f0*/  DMUL R8, R16, 8.11296384146066816958e+31 ;  /* 0x4690000010087828 */ /* 0x000fe20000000000 */
[----:B------:R-:W-:Y:S02]  /*4600*/  IMAD.MOV.U32 R24, RZ, RZ, 0x0 ;  /* 0x00000000ff187424 */ /* 0x000fe400078e00ff */
[----:B------:R-:W-:Y:S02]  /*4610*/  IMAD.MOV.U32 R16, RZ, RZ, RZ ;  /* 0x000000ffff107224 */ /* 0x000fe400078e00ff */
[----:B------:R-:W-:Y:S01]  /*4620*/  IMAD.MOV.U32 R25, RZ, RZ, 0x3fd80000 ;  /* 0x3fd80000ff197424 */ /* 0x000fe200078e00ff */
[----:B------:R-:W0:Y:S03]  /*4630*/  MUFU.RSQ64H R17, R9 ;  /* 0x0000000900117308 */ /* 0x000e260000001c00 */
[----:B0-----:R-:W-:-:S08]  /*4640*/  DMUL R18, R16, R16 ;  /* 0x0000001010127228 */ /* 0x001fd00000000000 */
[----:B------:R-:W-:-:S08]  /*4650*/  DFMA R18, R8, -R18, 1 ;  /* 0x3ff000000812742b */ /* 0x000fd00000000812 */
[----:B------:R-:W-:Y:S02]  /*4660*/  DFMA R24, R18, R24, 0.5 ;  /* 0x3fe000001218742b */ /* 0x000fe40000000018 */
[----:B------:R-:W-:-:S08]  /*4670*/  DMUL R18, R16, R18 ;  /* 0x0000001210127228 */ /* 0x000fd00000000000 */
[----:B------:R-:W-:-:S08]  /*4680*/  DFMA R18, R24, R18, R16 ;  /* 0x000000121812722b */ /* 0x000fd00000000010 */
[----:B------:R-:W-:Y:S02]  /*4690*/  DMUL R16, R8, R18 ;  /* 0x0000001208107228 */ /* 0x000fe40000000000 */
[----:B------:R-:W-:-:S06]  /*46a0*/  IADD3 R19, PT, PT, R19, -0x100000, RZ ;  /* 0xfff0000013137810 */ /* 0x000fcc0007ffe0ff */
[----:B------:R-:W-:-:S08]  /*46b0*/  DFMA R24, R16, -R16, R8 ;  /* 0x800000101018722b */ /* 0x000fd00000000008 */
[----:B------:R-:W-:-:S10]  /*46c0*/  DFMA R8, R18, R24, R16 ;  /* 0x000000181208722b */ /* 0x000fd40000000010 */
[----:B------:R-:W-:Y:S01]  /*46d0*/  VIADD R9, R9, 0xfcb00000 ;  /* 0xfcb0000009097836 */ /* 0x000fe20000000000 */
[----:B------:R-:W-:Y:S06]  /*46e0*/  BRA `(.L_x_401) ;  /* 0x0000000000047947 */ /* 0x000fec0003800000 */
.L_x_402:
[----:B------:R-:W-:-:S11]  /*46f0*/  DADD R8, R16, R16 ;  /* 0x0000000010087229 */ /* 0x000fd60000000010 */
.L_x_401:
[----:B------:R-:W-:Y:S05]  /*4700*/  BSYNC.RECONVERGENT B1 ;  /* 0x0000000000017941 */ /* 0x000fea0003800200 */
.L_x_399:
[----:B------:R-:W-:Y:S02]  /*4710*/  IMAD.MOV.U32 R7, RZ, RZ, R8 ;  /* 0x000000ffff077224 */ /* 0x000fe400078e0008 */
[----:B------:R-:W-:Y:S01]  /*4720*/  IMAD.MOV.U32 R16, RZ, RZ, R9 ;  /* 0x000000ffff107224 */ /* 0x000fe200078e0009 */
[----:B------:R-:W-:Y:S01]  /*4730*/  MOV R9, 0x0 ;  /* 0x0000000000097802 */ /* 0x000fe20000000f00 */
[----:B------:R-:W-:-:S04]  /*4740*/  IMAD.MOV.U32 R8, RZ, RZ, R0 ;  /* 0x000000ffff087224 */ /* 0x000fc800078e0000 */
[----:B------:R-:W-:Y:S05]  /*4750*/  RET.REL.NODEC R8 `(_Z6g_sampPdS_S_iP17curandStateXORWOW) ;  /* 0xffffffb808287950 */ /* 0x000fea0003c3ffff */
        .weak           $__internal_5_$__cuda_sm20_sqrt_rn_f32_slowpath
        .type           $__internal_5_$__cuda_sm20_sqrt_rn_f32_slowpath,@function
        .size           $__internal_5_$__cuda_sm20_sqrt_rn_f32_slowpath,($_Z6g_sampPdS_S_iP17curandStateXORWOW$__internal_accurate_pow - $__internal_5_$__cuda_sm20_sqrt_rn_f32_slowpath)
$__internal_5_$__cuda_sm20_sqrt_rn_f32_slowpath:
[----:B------:R-:W-:-:S13]  /*4760*/  LOP3.LUT P0, RZ, R0, 0x7fffffff, RZ, 0xc0, !PT ;  /* 0x7fffffff00ff7812 */ /* 0x000fda000780c0ff */
[----:B------:R-:W-:Y:S01]  /*4770*/  @!P0 IMAD.MOV.U32 R2, RZ, RZ, R0 ;  /* 0x000000ffff028224 */ /* 0x000fe200078e0000 */
[----:B------:R-:W-:Y:S06]  /*4780*/  @!P0 BRA `(.L_x_403) ;  /* 0x0000000000408947 */ /* 0x000fec0003800000 */
[----:B------:R-:W-:-:S13]  /*4790*/  FSETP.GEU.FTZ.AND P0, PT, R0, RZ, PT ;  /* 0x000000ff0000720b */ /* 0x000fda0003f1e000 */
[----:B------:R-:W-:Y:S01]  /*47a0*/  @!P0 IMAD.MOV.U32 R2, RZ, RZ, 0x7fffffff ;  /* 0x7fffffffff028424 */ /* 0x000fe200078e00ff */
[----:B------:R-:W-:Y:S06]  /*47b0*/  @!P0 BRA `(.L_x_403) ;  /* 0x0000000000348947 */ /* 0x000fec0003800000 */
[----:B------:R-:W-:-:S13]  /*47c0*/  FSETP.GTU.FTZ.AND P0, PT, |R0|, +INF , PT ;  /* 0x7f8000000000780b */ /* 0x000fda0003f1c200 */
[----:B------:R-:W-:Y:S01]  /*47d0*/  @P0 FADD.FTZ R2, R0, 1 ;  /* 0x3f80000000020421 */ /* 0x000fe20000010000 */
[----:B------:R-:W-:Y:S06]  /*47e0*/  @P0 BRA `(.L_x_403) ;  /* 0x0000000000280947 */ /* 0x000fec0003800000 */
[----:B------:R-:W-:-:S13]  /*47f0*/  FSETP.NEU.FTZ.AND P0, PT, |R0|, +INF , PT ;  /* 0x7f8000000000780b */ /* 0x000fda0003f1d200 */
[----:B------:R-:W-:-:S04]  /*4800*/  @P0 FFMA R3, R0, 1.84467440737095516160e+19, RZ ;  /* 0x5f80000000030823 */ /* 0x000fc800000000ff */
[----:B------:R-:W0:Y:S02]  /*4810*/  @P0 MUFU.RSQ R2, R3 ;  /* 0x0000000300020308 */ /* 0x000e240000001400 */
[----:B0-----:R-:W-:Y:S01]  /*4820*/  @P0 FMUL.FTZ R10, R3, R2 ;  /* 0x00000002030a0220 */ /* 0x001fe20000410000 */
[----:B------:R-:W-:Y:S01]  /*4830*/  @P0 FMUL.FTZ R12, R2, 0.5 ;  /* 0x3f000000020c0820 */ /* 0x000fe20000410000 */
[----:B------:R-:W-:Y:S02]  /*4840*/  @!P0 IMAD.MOV.U32 R2, RZ, RZ, R0 ;  /* 0x000000ffff028224 */ /* 0x000fe400078e0000 */
[----:B------:R-:W-:-:S04]  /*4850*/  @P0 FADD.FTZ R11, -R10, -RZ ;  /* 0x800000ff0a0b0221 */ /* 0x000fc80000010100 */
[----:B------:R-:W-:-:S04]  /*4860*/  @P0 FFMA R11, R10, R11, R3 ;  /* 0x0000000b0a0b0223 */ /* 0x000fc80000000003 */
[----:B------:R-:W-:-:S04]  /*4870*/  @P0 FFMA R11, R11, R12, R10 ;  /* 0x0000000c0b0b0223 */ /* 0x000fc8000000000a */
[----:B------:R-:W-:-:S07]  /*4880*/  @P0 FMUL.FTZ R2, R11, 2.3283064365386962891e-10 ;  /* 0x2f8000000b020820 */ /* 0x000fce0000410000 */
.L_x_403:
[----:B------:R-:W-:Y:S01]  /*4890*/  IMAD.MOV.U32 R0, RZ, RZ, R2 ;  /* 0x000000ffff007224 */ /* 0x000fe200078e0002 */
[----:B------:R-:W-:Y:S01]  /*48a0*/  MOV R2, R24 ;  /* 0x0000001800027202 */ /* 0x000fe20000000f00 */
[----:B------:R-:W-:-:S04]  /*48b0*/  IMAD.MOV.U32 R3, RZ, RZ, 0x0 ;  /* 0x00000000ff037424 */ /* 0x000fc800078e00ff */
[----:B------:R-:W-:Y:S05]  /*48c0*/  RET.REL.NODEC R2 `(_Z6g_sampPdS_S_iP17curandStateXORWOW) ;  /* 0xffffffb402cc7950 */ /* 0x000fea0003c3ffff */
        .type           $_Z6g_sampPdS_S_iP17curandStateXORWOW$__internal_accurate_pow,@function
        .size           $_Z6g_sampPdS_S_iP17curandStateXORWOW$__internal_accurate_pow,(.L_x_873 - $_Z6g_sampPdS_S_iP17curandStateXORWOW$__internal_accurate_pow)
$_Z6g_sampPdS_S_iP17curandStateXORWOW$__internal_accurate_pow:
[----:B------:R-:W-:Y:S01]  /*48d0*/  ISETP.GT.U32.AND P0, PT, R47, 0xfffff, PT ;  /* 0x000fffff2f00780c */ /* 0x000fe20003f04070 */
[----:B------:R-:W-:Y:S01]  /*48e0*/  IMAD.MOV.U32 R30, RZ, RZ, R47 ;  /* 0x000000ffff1e7224 */ /* 0x000fe200078e002f */
[----:B------:R-:W-:Y:S01]  /*48f0*/  MOV R34, 0x41ad3b5a ;  /* 0x41ad3b5a00227802 */ /* 0x000fe20000000f00 */
[----:B------:R-:W-:Y:S01]  /*4900*/  IMAD.MOV.U32 R35, RZ, RZ, 0x3ed0f5d2 ;  /* 0x3ed0f5d2ff237424 */ /* 0x000fe200078e00ff */
[----:B------:R-:W-:Y:S01]  /*4910*/  UMOV UR8, 0x7d2cafe2 ;  /* 0x7d2cafe200087882 */ /* 0x000fe20000000000 */
[----:B------:R-:W-:Y:S01]  /*4920*/  UMOV UR9, 0x3eb0f5ff ;  /* 0x3eb0f5ff00097882 */ /* 0x000fe20000000000 */
[----:B------:R-:W-:Y:S01]  /*4930*/  UMOV UR10, 0x3b39803f ;  /* 0x3b39803f000a7882 */ /* 0x000fe20000000000 */
[----:B------:R-:W-:-:S06]  /*4940*/  UMOV UR11, 0x3c7abc9e ;  /* 0x3c7abc9e000b7882 */ /* 0x000fcc0000000000 */
[----:B------:R-:W-:-:S10]  /*4950*/  @!P0 DMUL R28, R46, 1.80143985094819840000e+16 ;  /* 0x435000002e1c8828 */ /* 0x000fd40000000000 */
[----:B------:R-:W-:Y:S02]  /*4960*/  @!P0 IMAD.MOV.U32 R30, RZ, RZ, R29 ;  /* 0x000000ffff1e8224 */ /* 0x000fe400078e001d */
[----:B------:R-:W-:-:S03]  /*4970*/  @!P0 IMAD.MOV.U32 R46, RZ, RZ, R28 ;  /* 0x000000ffff2e8224 */ /* 0x000fc600078e001c */
[----:B------:R-:W-:Y:S01]  /*4980*/  LOP3.LUT R31, R30, 0x800fffff, RZ, 0xc0, !PT ;  /* 0x800fffff1e1f7812 */ /* 0x000fe200078ec0ff */
[----:B------:R-:W-:Y:S01]  /*4990*/  IMAD.MOV.U32 R30, RZ, RZ, RZ ;  /* 0x000000ffff1e7224 */ /* 0x000fe200078e00ff */
[----:B------:R-:W-:Y:S02]  /*49a0*/  MOV R32, R46 ;  /* 0x0000002e00207202 */ /* 0x000fe40000000f00 */
[----:B------:R-:W-:-:S04]  /*49b0*/  LOP3.LUT R31, R31, 0x3ff00000, RZ, 0xfc, !PT ;  /* 0x3ff000001f1f7812 */ /* 0x000fc800078efcff */
[----:B------:R-:W-:Y:S01]  /*49c0*/  ISETP.GE.U32.AND P2, PT, R31, 0x3ff6a09f, PT ;  /* 0x3ff6a09f1f00780c */ /* 0x000fe20003f46070 */
[----:B------:R-:W-:-:S12]  /*49d0*/  IMAD.MOV.U32 R33, RZ, RZ, R31 ;  /* 0x000000ffff217224 */ /* 0x000fd800078e001f */
[----:B------:R-:W-:-:S04]  /*49e0*/  @P2 VIADD R28, R33, 0xfff00000 ;  /* 0xfff00000211c2836 */ /* 0x000fc80000000000 */
[----:B------:R-:W-:Y:S01]  /*49f0*/  @P2 IMAD.MOV.U32 R33, RZ, RZ, R28 ;  /* 0x000000ffff212224 */ /* 0x000fe200078e001c */
[----:B------:R-:W-:Y:S02]  /*4a00*/  SHF.R.U32.HI R28, RZ, 0x14, R47 ;  /* 0x00000014ff1c7819 */ /* 0x000fe4000001162f */
[----:B------:R-:W-:-:S03]  /*4a10*/  @!P0 LEA.HI R28, R29, 0xffffffca, RZ, 0xc ;  /* 0xffffffca1d1c8811 */ /* 0x000fc600078f60ff */
[C---:B------:R-:W-:Y:S02]  /*4a20*/  DADD R38, R32.reuse, 1 ;  /* 0x3ff0000020267429 */ /* 0x040fe40000000000 */
[----:B------:R-:W-:Y:S01]  /*4a30*/  DADD R32, R32, -1 ;  /* 0xbff0000020207429 */ /* 0x000fe20000000000 */
[C---:B------:R-:W-:Y:S01]  /*4a40*/  VIADD R29, R28.reuse, 0xfffffc01 ;  /* 0xfffffc011c1d7836 */ /* 0x040fe20000000000 */
[----:B------:R-:W-:Y:S02]  /*4a50*/  @P2 IADD3 R29, PT, PT, R28, -0x3fe, RZ ;  /* 0xfffffc021c1d2810 */ /* 0x000fe40007ffe0ff */
[----:B------:R-:W0:Y:S02]  /*4a60*/  MUFU.RCP64H R31, R39 ;  /* 0x00000027001f7308 */ /* 0x000e240000001800 */
[----:B------:R-:W-:Y:S01]  /*4a70*/  LOP3.LUT R28, R29, 0x80000000, RZ, 0x3c, !PT ;  /* 0x800000001d1c7812 */ /* 0x000fe200078e3cff */
[----:B------:R-:W-:Y:S01]  /*4a80*/  IMAD.MOV.U32 R29, RZ, RZ, 0x43300000 ;  /* 0x43300000ff1d7424 */ /* 0x000fe200078e00ff */
        /* <DEDUP_REMOVED lines=28> */
[----:B------:R-:W-:-:S06]  /*4c50*/  UMOV UR9, 0x3fb55555 ;  /* 0x3fb5555500097882 */ /* 0x000fcc0000000000 */
[----:B------:R-:W-:-:S08]  /*4c60*/  DFMA R32, R40, R38, UR8 ;  /* 0x0000000828207e2b */ /* 0x000fd00008000026 */
[----:B------:R-:W-:Y:S01]  /*4c70*/  DADD R42, -R32, UR8 ;  /* 0x00000008202a7e29 */ /* 0x000fe20008000100 */
[----:B------:R-:W-:Y:S01]  /*4c80*/  UMOV UR8, 0xb9e7b0 ;  /* 0x00b9e7b000087882 */ /* 0x000fe20000000000 */
[----:B------:R-:W-:-:S06]  /*4c90*/  UMOV UR9, 0x3c46a4cb ;  /* 0x3c46a4cb00097882 */ /* 0x000fcc0000000000 */
[----:B------:R-:W-:Y:S02]  /*4ca0*/  DFMA R42, R40, R38, R42 ;  /* 0x00000026282a722b */ /* 0x000fe4000000002a */
[----:B------:R-:W-:Y:S01]  /*4cb0*/  DFMA R40, R30, R30, -R36 ;  /* 0x0000001e1e28722b */ /* 0x000fe20000000824 */
[----:B------:R-:W-:Y:S02]  /*4cc0*/  VIADD R39, R35, 0x100000 ;  /* 0x0010000023277836 */ /* 0x000fe40000000000 */
[----:B------:R-:W-:-:S03]  /*4cd0*/  IMAD.MOV.U32 R38, RZ, RZ, R34 ;  /* 0x000000ffff267224 */ /* 0x000fc600078e0022 */
[----:B------:R-:W-:Y:S01]  /*4ce0*/  DADD R42, R42, -UR8 ;  /* 0x800000082a2a7e29 */ /* 0x000fe20008000000 */
[----:B------:R-:W-:Y:S01]  /*4cf0*/  UMOV UR8, 0x80000000 ;  /* 0x8000000000087882 */ /* 0x000fe20000000000 */
[----:B------:R-:W-:Y:S01]  /*4d00*/  UMOV UR9, 0x43300000 ;  /* 0x4330000000097882 */ /* 0x000fe20000000000 */
[C---:B------:R-:W-:Y:S02]  /*4d10*/  DFMA R38, R30.reuse, R38, R40 ;  /* 0x000000261e26722b */ /* 0x040fe40000000028 */
[----:B------:R-:W-:Y:S02]  /*4d20*/  DMUL R40, R30, R36 ;  /* 0x000000241e287228 */ /* 0x000fe40000000000 */
[----:B------:R-:W-:Y:S01]  /*4d30*/  DADD R28, R28, -UR8 ;  /* 0x800000081c1c7e29 */ /* 0x000fe20008000000 */
[----:B------:R-:W-:Y:S01]  /*4d40*/  UMOV UR8, 0xfefa39ef ;  /* 0xfefa39ef00087882 */ /* 0x000fe20000000000 */
[----:B------:R-:W-:-:S04]  /*4d50*/  UMOV UR9, 0x3fe62e42 ;  /* 0x3fe62e4200097882 */ /* 0x000fc80000000000 */
[----:B------:R-:W-:-:S08]  /*4d60*/  DFMA R44, R30, R36, -R40 ;  /* 0x000000241e2c722b */ /* 0x000fd00000000828 */
[----:B------:R-:W-:Y:S02]  /*4d70*/  DFMA R44, R34, R36, R44 ;  /* 0x00000024222c722b */ /* 0x000fe4000000002c */
[----:B------:R-:W-:-:S06]  /*4d80*/  DADD R36, R32, R42 ;  /* 0x0000000020247229 */ /* 0x000fcc000000002a */
[----:B------:R-:W-:Y:S02]  /*4d90*/  DFMA R38, R30, R38, R44 ;  /* 0x000000261e26722b */ /* 0x000fe4000000002c */
[----:B------:R-:W-:-:S08]  /*4da0*/  DADD R32, R32, -R36 ;  /* 0x0000000020207229 */ /* 0x000fd00000000824 */
[----:B------:R-:W-:Y:S02]  /*4db0*/  DADD R44, R42, R32 ;  /* 0x000000002a2c7229 */ /* 0x000fe40000000020 */
[----:B------:R-:W-:-:S08]  /*4dc0*/  DMUL R42, R36, R40 ;  /* 0x00000028242a7228 */ /* 0x000fd00000000000 */
        /* <DEDUP_REMOVED lines=9> */
[----:B------:R-:W-:-:S08]  /*4e60*/  DADD R30, R42, R30 ;  /* 0x000000002a1e7229 */ /* 0x000fd0000000001e */
[----:B------:R-:W-:-:S08]  /*4e70*/  DADD R34, R34, R30 ;  /* 0x0000000022227229 */ /* 0x000fd0000000001e */
[----:B------:R-:W-:-:S08]  /*4e80*/  DADD R36, R32, R34 ;  /* 0x0000000020247229 */ /* 0x000fd00000000022 */
[--C-:B------:R-:W-:Y:S02]  /*4e90*/  DFMA R30, R28, UR8, R36.reuse ;  /* 0x000000081c1e7c2b */ /* 0x100fe40008000024 */
[----:B------:R-:W-:-:S06]  /*4ea0*/  DADD R38, R32, -R36 ;  /* 0x0000000020267229 */ /* 0x000fcc0000000824 */
[----:B------:R-:W-:Y:S02]  /*4eb0*/  DFMA R32, R28, -UR8, R30 ;  /* 0x800000081c207c2b */ /* 0x000fe4000800001e */
[----:B------:R-:W-:-:S06]  /*4ec0*/  DADD R38, R34, R38 ;  /* 0x0000000022267229 */ /* 0x000fcc0000000026 */
[----:B------:R-:W-:Y:S01]  /*4ed0*/  DADD R32, -R36, R32 ;  /* 0x0000000024207229 */ /* 0x000fe20000000120 */
[----:B------:R-:W-:Y:S02]  /*4ee0*/  IMAD.MOV.U32 R36, RZ, RZ, 0x652b82fe ;  /* 0x652b82feff247424 */ /* 0x000fe400078e00ff */
[----:B------:R-:W-:-:S05]  /*4ef0*/  IMAD.MOV.U32 R37, RZ, RZ, 0x3ff71547 ;  /* 0x3ff71547ff257424 */ /* 0x000fca00078e00ff */
[----:B------:R-:W-:-:S08]  /*4f00*/  DADD R32, R38, -R32 ;  /* 0x0000000026207229 */ /* 0x000fd00000000820 */
[----:B------:R-:W-:Y:S01]  /*4f10*/  DFMA R32, R28, UR10, R32 ;  /* 0x0000000a1c207c2b */ /* 0x000fe20008000020 */
[C---:B------:R-:W-:Y:S01]  /*4f20*/  IMAD.SHL.U32 R28, R49.reuse, 0x2, RZ ;  /* 0x00000002311c7824 */ /* 0x040fe200078e00ff */
[----:B------:R-:W-:-:S04]  /*4f30*/  LOP3.LUT R29, R49, 0xff0fffff, RZ, 0xc0, !PT ;  /* 0xff0fffff311d7812 */ /* 0x000fc800078ec0ff */
[----:B------:R-:W-:Y:S02]  /*4f40*/  ISETP.GT.U32.AND P0, PT, R28, -0x2000001, PT ;  /* 0xfdffffff1c00780c */ /* 0x000fe40003f04070 */
[----:B------:R-:W-:Y:S02]  /*4f50*/  DADD R34, R30, R32 ;  /* 0x000000001e227229 */ /* 0x000fe40000000020 */
[----:B------:R-:W-:-:S06]  /*4f60*/  SEL R49, R29, R49, P0 ;  /* 0x000000311d317207 */ /* 0x000fcc0000000000 */
[----:B------:R-:W-:Y:S02]  /*4f70*/  DADD R30, R30, -R34 ;  /* 0x000000001e1e7229 */ /* 0x000fe40000000822 */
[----:B------:R-:W-:-:S06]  /*4f80*/  DMUL R28, R34, R48 ;  /* 0x00000030221c7228 */ /* 0x000fcc0000000000 */
[----:B------:R-:W-:Y:S02]  /*4f90*/  DADD R32, R32, R30 ;  /* 0x0000000020207229 */ /* 0x000fe4000000001e */
[----:B------:R-:W-:-:S08]  /*4fa0*/  DFMA R34, R34, R48, -R28 ;  /* 0x000000302222722b */ /* 0x000fd0000000081c */
[----:B------:R-:W-:-:S08]  /*4fb0*/  DFMA R32, R32, R48, R34 ;  /* 0x000000302020722b */ /* 0x000fd00000000022 */
        /* <DEDUP_REMOVED lines=11> */
[----:B------:R-:W-:Y:S01]  /*5070*/  MOV R30, 0xfca213ea ;  /* 0xfca213ea001e7802 */ /* 0x000fe20000000f00 */
[----:B------:R-:W-:Y:S01]  /*5080*/  IMAD.MOV.U32 R31, RZ, RZ, 0x3e928af3 ;  /* 0x3e928af3ff1f7424 */ /* 0x000fe200078e00ff */
[----:B------:R-:W-:-:S05]  /*5090*/  UMOV UR9, 0x3e5ade15 ;  /* 0x3e5ade1500097882 */ /* 0x000fca0000000000 */
        /* <DEDUP_REMOVED lines=36> */
[----:B------:R-:W-:-:S04]  /*52e0*/  @!P2 SHF.R.S32.HI R28, RZ, 0x1, R28 ;  /* 0x00000001ff1ca819 */ /* 0x000fc8000001141c */
[----:B------:R-:W-:Y:S01]  /*52f0*/  @!P2 LEA R31, R28, R31, 0x14 ;  /* 0x0000001f1c1fa211 */ /* 0x000fe200078ea0ff */
[----:B------:R-:W-:Y:S02]  /*5300*/  @!P2 IMAD.IADD R29, R36, 0x1, -R28 ;  /* 0x00000001241da824 */ /* 0x000fe400078e0a1c */
[----:B------:R-:W-:-:S03]  /*5310*/  @!P2 IMAD.MOV.U32 R28, RZ, RZ, RZ ;  /* 0x000000ffff1ca224 */ /* 0x000fc600078e00ff */
[----:B------:R-:W-:-:S06]  /*5320*/  @!P2 LEA R29, R29, 0x3ff00000, 0x14 ;  /* 0x3ff000001d1da811 */ /* 0x000fcc00078ea0ff */
[----:B------:R-:W-:-:S11]  /*5330*/  @!P2 DMUL R34, R30, R28 ;  /* 0x0000001c1e22a228 */ /* 0x000fd60000000000 */
.L_x_404:
[----:B------:R-:W-:Y:S01]  /*5340*/  DFMA R32, R32, R34, R34 ;  /* 0x000000222020722b */ /* 0x000fe20000000022 */
[----:B------:R-:W-:Y:S01]  /*5350*/  IMAD.MOV.U32 R30, RZ, RZ, R0 ;  /* 0x000000ffff1e7224 */ /* 0x000fe200078e0000 */
[----:B------:R-:W-:Y:S01]  /*5360*/  DSETP.NEU.AND P0, PT, |R34|, +INF , PT ;  /* 0x7ff000002200742a */ /* 0x000fe20003f0d200 */
[----:B------:R-:W-:-:S07]  /*5370*/  IMAD.MOV.U32 R31, RZ, RZ, 0x0 ;  /* 0x00000000ff1f7424 */ /* 0x000fce00078e00ff */
[----:B------:R-:W-:Y:S02]  /*5380*/  FSEL R28, R34, R32, !P0 ;  /* 0x00000020221c7208 */ /* 0x000fe40004000000 */
[----:B------:R-:W-:Y:S01]  /*5390*/  FSEL R29, R35, R33, !P0 ;  /* 0x00000021231d7208 */ /* 0x000fe20004000000 */
[----:B------:R-:W-:Y:S06]  /*53a0*/  RET.REL.NODEC R30 `(_Z6g_sampPdS_S_iP17curandStateXORWOW) ;  /* 0xffffffac1e147950 */ /* 0x000fec0003c3ffff */
.L_x_405:
        /* <DEDUP_REMOVED lines=13> */
.L_x_873:


//--------------------- .text._Z5ccopyPdS_S_S_S_S_ii --------------------------
	.section	.text._Z5ccopyPdS_S_S_S_S_ii,"ax",@progbits
	.align	128
        .global         _Z5ccopyPdS_S_S_S_S_ii
        .type           _Z5ccopyPdS_S_S_S_S_ii,@function
        .size           _Z5ccopyPdS_S_S_S_S_ii,(.L_x_903 - _Z5ccopyPdS_S_S_S_S_ii)
        .other          _Z5ccopyPdS_S_S_S_S_ii,@"STO_CUDA_ENTRY STV_DEFAULT"
_Z5ccopyPdS_S_S_S_S_ii:
.text._Z5ccopyPdS_S_S_S_S_ii:
        /* <DEDUP_REMOVED lines=8> */
[----:B------:R-:W0:Y:S01]  /*0080*/  LDC R13, c[0x0][0x3b4] ;  /* 0x0000ed00ff0d7b82 */ /* 0x000e220000000800 */
[----:B------:R-:W1:Y:S07]  /*0090*/  LDCU.64 UR4, c[0x0][0x358] ;  /* 0x00006b00ff0477ac */ /* 0x000e6e0008000a00 */
[----:B------:R-:W2:Y:S08]  /*00a0*/  LDC.64 R2, c[0x0][0x380] ;  /* 0x0000e000ff027b82 */ /* 0x000eb00000000a00 */
[----:B------:R-:W3:Y:S01]  /*00b0*/  LDC.64 R4, c[0x0][0x398] ;  /* 0x0000e600ff047b82 */ /* 0x000ee20000000a00 */
[----:B0-----:R-:W-:-:S07]  /*00c0*/  IMAD R13, R0, 0x64, R13 ;  /* 0x00000064000d7824 */ /* 0x001fce00078e020d */
[----:B------:R-:W0:Y:S01]  /*00d0*/  LDC.64 R6, c[0x0][0x388] ;  /* 0x0000e200ff067b82 */ /* 0x000e220000000a00 */
[----:B--2---:R-:W-:-:S07]  /*00e0*/  IMAD.WIDE R2, R13, 0x8, R2 ;  /* 0x000000080d027825 */ /* 0x004fce00078e0202 */
[----:B------:R-:W2:Y:S01]  /*00f0*/  LDC.64 R8, c[0x0][0x3a0] ;  /* 0x0000e800ff087b82 */ /* 0x000ea20000000a00 */
[----:B-1----:R-:W4:Y:S01]  /*0100*/  LDG.E.64 R2, desc[UR4][R2.64] ;  /* 0x0000000402027981 */ /* 0x002f22000c1e1b00 */
[----:B---3--:R-:W-:-:S06]  /*0110*/  IMAD.WIDE R4, R0, 0x8, R4 ;  /* 0x0000000800047825 */ /* 0x008fcc00078e0204 */
[----:B------:R-:W1:Y:S01]  /*0120*/  LDC.64 R10, c[0x0][0x390] ;  /* 0x0000e400ff0a7b82 */ /* 0x000e620000000a00 */
[----:B0-----:R-:W-:Y:S01]  /*0130*/  IMAD.WIDE R6, R13, 0x8, R6 ;  /* 0x000000080d067825 */ /* 0x001fe200078e0206 */
[----:B----4-:R-:W-:Y:S05]  /*0140*/  STG.E.64 desc[UR4][R4.64], R2 ;  /* 0x0000000204007986 */ /* 0x010fea000c101b04 */
[----:B------:R-:W3:Y:S01]  /*0150*/  LDG.E.64 R6, desc[UR4][R6.64] ;  /* 0x0000000406067981 */ /* 0x000ee2000c1e1b00 */
[----:B--2---:R-:W-:-:S04]  /*0160*/  IMAD.WIDE R8, R0, 0x8, R8 ;  /* 0x0000000800087825 */ /* 0x004fc800078e0208 */
[----:B-1----:R-:W-:Y:S02]  /*0170*/  IMAD.WIDE R10, R13, 0x8, R10 ;  /* 0x000000080d0a7825 */ /* 0x002fe400078e020a */
[----:B------:R-:W0:Y:S01]  /*0180*/  LDC.64 R12, c[0x0][0x3a8] ;  /* 0x0000ea00ff0c7b82 */ /* 0x000e220000000a00 */
[----:B---3--:R-:W-:Y:S04]  /*0190*/  STG.E.64 desc[UR4][R8.64], R6 ;  /* 0x0000000608007986 */ /* 0x008fe8000c101b04 */
[----:B------:R-:W2:Y:S01]  /*01a0*/  LDG.E.64 R10, desc[UR4][R10.64] ;  /* 0x000000040a0a7981 */ /* 0x000ea2000c1e1b00 */
[----:B0-----:R-:W-:-:S05]  /*01b0*/  IMAD.WIDE R12, R0, 0x8, R12 ;  /* 0x00000008000c7825 */ /* 0x001fca00078e020c */
[----:B--2---:R-:W-:Y:S01]  /*01c0*/  STG.E.64 desc[UR4][R12.64], R10 ;  /* 0x0000000a0c007986 */ /* 0x004fe2000c101b04 */
[----:B------:R-:W-:Y:S05]  /*01d0*/  EXIT ;  /* 0x000000000000794d */ /* 0x000fea0003800000 */
.L_x_406:
        /* <DEDUP_REMOVED lines=10> */
.L_x_903:


//--------------------- .text._Z6setup1P17curandStateXORWOWi --------------------------
	.section	.text._Z6setup1P17curandStateXORWOWi,"ax",@progbits
	.align	128
        .global         _Z6setup1P17curandStateXORWOWi
        .type           _Z6setup1P17curandStateXORWOWi,@function
        .size           _Z6setup1P17curandStateXORWOWi,(.L_x_904 - _Z6setup1P17curandStateXORWOWi)
        .other          _Z6setup1P17curandStateXORWOWi,@"STO_CUDA_ENTRY STV_DEFAULT"
_Z6setup1P17curandStateXORWOWi:
.text._Z6setup1P17curandStateXORWOWi:
[----:B------:R-:W-:Y:S01]  /*0000*/  LDC R1, c[0x0][0x37c] ;  /* 0x0000df00ff017b82 */ /* 0x000fe20000000800 */
[----:B------:R-:W0:Y:S07]  /*0010*/  S2R R13, SR_TID.X ;  /* 0x00000000000d7919 */ /* 0x000e2e0000002100 */
[----:B------:R-:W1:Y:S01]  /*0020*/  LDC R3, c[0x0][0x388] ;  /* 0x0000e200ff037b82 */ /* 0x000e620000000800 */
[----:B------:R-:W2:Y:S01]  /*0030*/  LDCU.64 UR4, c[0x0][0x358] ;  /* 0x00006b00ff0477ac */ /* 0x000ea20008000a00 */
[----:B------:R-:W-:Y:S06]  /*0040*/  BSSY.RECONVERGENT B0, `(.L_x_407) ;  /* 0x00000e6000007945 */ /* 0x000fec0003800200 */
[----:B------:R-:W0:Y:S08]  /*0050*/  S2UR UR6, SR_CTAID.X ;  /* 0x00000000000679c3 */ /* 0x000e300000002500 */
[----:B------:R-:W0:Y:S08]  /*0060*/  LDC R2, c[0x0][0x360] ;  /* 0x0000d800ff027b82 */ /* 0x000e300000000800 */
[----:B------:R-:W3:Y:S01]  /*0070*/  LDC.64 R6, c[0x0][0x380] ;  /* 0x0000e000ff067b82 */ /* 0x000ee20000000a00 */
[----:B-1----:R-:W-:-:S02]  /*0080*/  LOP3.LUT R0, R3, 0xaad26b49, RZ, 0x3c, !PT ;  /* 0xaad26b4903007812 */ /* 0x002fc400078e3cff */
[----:B------:R-:W-:Y:S01]  /*0090*/  ISETP.GT.AND P0, PT, R3, -0x1, PT ;  /* 0xffffffff0300780c */ /* 0x000fe20003f04270 */
[----:B------:R-:W-:Y:S02]  /*00a0*/  IMAD.MOV.U32 R3, RZ, RZ, -0x266e14b1 ;  /* 0xd991eb4fff037424 */ /* 0x000fe400078e00ff */
[----:B------:R-:W-:-:S03]  /*00b0*/  IMAD R0, R0, 0x4182bed5, RZ ;  /* 0x4182bed500007824 */ /* 0x000fc600078e02ff */
[----:B------:R-:W-:Y:S01]  /*00c0*/  SEL R3, R3, 0x8bf16996, P0 ;  /* 0x8bf1699603037807 */ /* 0x000fe20000000000 */
[C---:B------:R-:W-:Y:S01]  /*00d0*/  VIADD R5, R0.reuse, 0x75bcd15 ;  /* 0x075bcd1500057836 */ /* 0x040fe20000000000 */
[C---:B------:R-:W-:Y:S01]  /*00e0*/  LOP3.LUT R8, R0.reuse, 0x159a55e5, RZ, 0x3c, !PT ;  /* 0x159a55e500087812 */ /* 0x040fe200078e3cff */
[----:B------:R-:W-:Y:S01]  /*00f0*/  VIADD R11, R0, 0x583f19 ;  /* 0x00583f19000b7836 */ /* 0x000fe20000000000 */
[C---:B------:R-:W-:Y:S01]  /*0100*/  IADD3 R4, PT, PT, R3.reuse, 0x64f0c9, R0 ;  /* 0x0064f0c903047810 */ /* 0x040fe20007ffe000 */
[C---:B------:R-:W-:Y:S01]  /*0110*/  VIADD R9, R3.reuse, 0x1f123bb5 ;  /* 0x1f123bb503097836 */ /* 0x040fe20000000000 */
[----:B------:R-:W-:Y:S01]  /*0120*/  LOP3.LUT R10, R3, 0x5491333, RZ, 0x3c, !PT ;  /* 0x05491333030a7812 */ /* 0x000fe200078e3cff */
[----:B0-----:R-:W-:-:S05]  /*0130*/  IMAD R13, R2, UR6, R13 ;  /* 0x00000006020d7c24 */ /* 0x001fca000f8e020d */
[C---:B------:R-:W-:Y:S01]  /*0140*/  ISETP.NE.AND P0, PT, R13.reuse, RZ, PT ;  /* 0x000000ff0d00720c */ /* 0x040fe20003f05270 */
[----:B---3--:R-:W-:-:S05]  /*0150*/  IMAD.WIDE R6, R13, 0x30, R6 ;  /* 0x000000300d067825 */ /* 0x008fca00078e0206 */
[----:B--2---:R0:W-:Y:S04]  /*0160*/  STG.E.64 desc[UR4][R6.64], R4 ;  /* 0x0000000406007986 */ /* 0x0041e8000c101b04 */
[----:B------:R0:W-:Y:S04]  /*0170*/  STG.E.64 desc[UR4][R6.64+0x8], R8 ;  /* 0x0000080806007986 */ /* 0x0001e8000c101b04 */
[----:B------:R0:W-:Y:S01]  /*0180*/  STG.E.64 desc[UR4][R6.64+0x10], R10 ;  /* 0x0000100a06007986 */ /* 0x0001e2000c101b04 */
[----:B------:R-:W-:Y:S05]  /*0190*/  @!P0 BRA `(.L_x_408) ;  /* 0x0000000c00408947 */ /* 0x000fea0003800000 */
[----:B------:R-:W-:Y:S01]  /*01a0*/  SHF.R.S32.HI R0, RZ, 0x1f, R13 ;  /* 0x0000001fff007819 */ /* 0x000fe2000001140d */
[----:B------:R-:W-:-:S07]  /*01b0*/  IMAD.MOV.U32 R12, RZ, RZ, RZ ;  /* 0x000000ffff0c7224 */ /* 0x000fce00078e00ff */
.L_x_414:
[----:B-1----:R-:W-:Y:S01]  /*01c0*/  LOP3.LUT R2, R13, 0x3, RZ, 0xc0, !PT ;  /* 0x000000030d027812 */ /* 0x002fe200078ec0ff */
[----:B------:R-:W-:Y:S03]  /*01d0*/  BSSY.RECONVERGENT B1, `(.L_x_409) ;  /* 0x00000c6000017945 */ /* 0x000fe60003800200 */
[----:B------:R-:W-:-:S04]  /*01e0*/  ISETP.NE.U32.AND P0, PT, R2, RZ, PT ;  /* 0x000000ff0200720c */ /* 0x000fc80003f05070 */
[----:B------:R-:W-:-:S13]  /*01f0*/  ISETP.NE.AND.EX P0, PT, RZ, RZ, PT, P0 ;  /* 0x000000ffff00720c */ /* 0x000fda0003f05300 */
[----:B------:R-:W-:Y:S05]  /*0200*/  @!P0 BRA `(.L_x_410) ;  /* 0x0000000c00088947 */ /* 0x000fea0003800000 */
[----:B0-----:R-:W0:Y:S01]  /*0210*/  LDC.64 R8, c[0x4][RZ] ;  /* 0x01000000ff087b82 */ /* 0x001e220000000a00 */
[----:B------:R-:W-:Y:S02]  /*0220*/  IMAD.MOV.U32 R14, RZ, RZ, RZ ;  /* 0x000000ffff0e7224 */ /* 0x000fe400078e00ff */
[----:B0-----:R-:W-:-:S07]  /*0230*/  IMAD.WIDE.U32 R8, R12, 0xc80, R8 ;  /* 0x00000c800c087825 */ /* 0x001fce00078e0008 */
.L_x_413:
[----:B-1----:R-:W-:Y:S01]  /*0240*/  IMAD.MOV.U32 R15, RZ, RZ, RZ ;  /* 0x000000ffff0f7224 */ /* 0x002fe200078e00ff */
[----:B------:R-:W-:Y:S01]  /*0250*/  CS2R R2, SRZ ;  /* 0x0000000000027805 */ /* 0x000fe2000001ff00 */
[----:B------:R-:W-:Y:S01]  /*0260*/  IMAD.MOV.U32 R17, RZ, RZ, RZ ;  /* 0x000000ffff117224 */ /* 0x000fe200078e00ff */
[----:B------:R-:W-:-:S07]  /*0270*/  CS2R R4, SRZ ;  /* 0x0000000000047805 */ /* 0x000fce000001ff00 */
.L_x_412:
[----:B------:R-:W-:-:S05]  /*0280*/  IMAD.WIDE.U32 R10, R17, 0x4, R6 ;  /* 0x00000004110a7825 */ /* 0x000fca00078e0006 */
[----:B------:R0:W5:Y:S01]  /*0290*/  LDG.E R16, desc[UR4][R10.64+0x4] ;  /* 0x000004040a107981 */ /* 0x000162000c1e1900 */
[----:B------:R-:W-:-:S07]  /*02a0*/  IMAD.MOV.U32 R19, RZ, RZ, RZ ;  /* 0x000000ffff137224 */ /* 0x000fce00078e00ff */
.L_x_411:
[----:B-----5:R-:W-:Y:S01]  /*02b0*/  SHF.R.U32.HI R24, RZ, R19, R16 ;  /* 0x00000013ff187219 */ /* 0x020fe20000011610 */
[----:B0-----:R-:W-:-:S03]  /*02c0*/  IMAD.SHL.U32 R10, R17, 0x20, RZ ;  /* 0x00000020110a7824 */ /* 0x001fc600078e00ff */
[----:B------:R-:W-:Y:S01]  /*02d0*/  LOP3.LUT R11, R24, 0x1, RZ, 0xc0, !PT ;  /* 0x00000001180b7812 */ /* 0x000fe200078ec0ff */
[----:B------:R-:W-:-:S03]  /*02e0*/  IMAD.IADD R10, R10, 0x1, R19 ;  /* 0x000000010a0a7824 */ /* 0x000fc600078e0213 */
[----:B------:R-:W-:Y:S01]  /*02f0*/  ISETP.NE.U32.AND P0, PT, R11, 0x1, PT ;  /* 0x000000010b00780c */ /* 0x000fe20003f05070 */
[----:B------:R-:W-:-:S03]  /*0300*/  IMAD R11, R10, 0x5, RZ ;  /* 0x000000050a0b7824 */ /* 0x000fc600078e02ff */
[----:B------:R-:W-:Y:S01]  /*0310*/  R2P PR, R24, 0x7e ;  /* 0x0000007e18007804 */ /* 0x000fe20000000000 */
[----:B------:R-:W-:-:S08]  /*0320*/  IMAD.WIDE.U32 R10, R11, 0x4, R8 ;  /* 0x000000040b0a7825 */ /* 0x000fd000078e0008 */
[----:B------:R-:W2:Y:S04]  /*0330*/  @!P0 LDG.E R18, desc[UR4][R10.64] ;  /* 0x000000040a128981 */ /* 0x000ea8000c1e1900 */
[----:B------:R-:W3:Y:S04]  /*0340*/  @!P0 LDG.E R20, desc[UR4][R10.64+0x10] ;  /* 0x000010040a148981 */ /* 0x000ee8000c1e1900 */
[----:B------:R-:W4:Y:S04]  /*0350*/  @P1 LDG.E R22, desc[UR4][R10.64+0x14] ;  /* 0x000014040a161981 */ /* 0x000f28000c1e1900 */
[----:B------:R-:W4:Y:S04]  /*0360*/  @P2 LDG.E R26, desc[UR4][R10.64+0x28] ;  /* 0x000028040a1a2981 */ /* 0x000f28000c1e1900 */
[----:B------:R-:W4:Y:S04]  /*0370*/  @!P0 LDG.E R21, desc[UR4][R10.64+0x4] ;  /* 0x000004040a158981 */ /* 0x000f28000c1e1900 */
[----:B------:R-:W4:Y:S04]  /*0380*/  @!P0 LDG.E R23, desc[UR4][R10.64+0xc] ;  /* 0x00000c040a178981 */ /* 0x000f28000c1e1900 */
[----:B------:R-:W4:Y:S04]  /*0390*/  @P1 LDG.E R25, desc[UR4][R10.64+0x18] ;  /* 0x000018040a191981 */ /* 0x000f28000c1e1900 */
[----:B------:R-:W4:Y:S04]  /*03a0*/  @P3 LDG.E R28, desc[UR4][R10.64+0x3c] ;  /* 0x00003c040a1c3981 */ /* 0x000f28000c1e1900 */
[----:B------:R-:W4:Y:S01]  /*03b0*/  @P6 LDG.E R27, desc[UR4][R10.64+0x7c] ;  /* 0x00007c040a1b6981 */ /* 0x000f22000c1e1900 */
[----:B--2---:R-:W-:-:S03]  /*03c0*/  @!P0 LOP3.LUT R15, R15, R18, RZ, 0x3c, !PT ;  /* 0x000000120f0f8212 */ /* 0x004fc600078e3cff */
[----:B------:R-:W2:Y:S01]  /*03d0*/  @!P0 LDG.E R18, desc[UR4][R10.64+0x8] ;  /* 0x000008040a128981 */ /* 0x000ea2000c1e1900 */
[----:B---3--:R-:W-:-:S03]  /*03e0*/  @!P0 LOP3.LUT R3, R3, R20, RZ, 0x3c, !PT ;  /* 0x0000001403038212 */ /* 0x008fc600078e3cff */
[----:B------:R-:W3:Y:S01]  /*03f0*/  @P1 LDG.E R20, desc[UR4][R10.64+0x24] ;  /* 0x000024040a141981 */ /* 0x000ee2000c1e1900 */
[----:B----4-:R-:W-:-:S03]  /*0400*/  @P1 LOP3.LUT R15, R15, R22, RZ, 0x3c, !PT ;  /* 0x000000160f0f1212 */ /* 0x010fc600078e3cff */
[----:B------:R-:W4:Y:S01]  /*0410*/  @P2 LDG.E R22, desc[UR4][R10.64+0x38] ;  /* 0x000038040a162981 */ /* 0x000f22000c1e1900 */
[----:B------:R-:W-:-:S03]  /*0420*/  @P2 LOP3.LUT R15, R15, R26, RZ, 0x3c, !PT ;  /* 0x0000001a0f0f2212 */ /* 0x000fc600078e3cff */
[----:B------:R-:W4:Y:S01]  /*0430*/  @P4 LDG.E R26, desc[UR4][R10.64+0x50] ;  /* 0x000050040a1a4981 */ /* 0x000f22000c1e1900 */
[----:B------:R-:W-:-:S03]  /*0440*/  @!P0 LOP3.LUT R4, R4, R21, RZ, 0x3c, !PT ;  /* 0x0000001504048212 */ /* 0x000fc600078e3cff */
[----:B------:R-:W4:Y:S01]  /*0450*/  @P1 LDG.E R21, desc[UR4][R10.64+0x20] ;  /* 0x000020040a151981 */ /* 0x000f22000c1e1900 */
[----:B------:R-:W-:-:S03]  /*0460*/  @!P0 LOP3.LUT R2, R2, R23, RZ, 0x3c, !PT ;  /* 0x0000001702028212 */ /* 0x000fc600078e3cff */
[----:B------:R-:W4:Y:S01]  /*0470*/  @P2 LDG.E R23, desc[UR4][R10.64+0x2c] ;  /* 0x00002c040a172981 */ /* 0x000f22000c1e1900 */
[----:B------:R-:W-:-:S03]  /*0480*/  @P1 LOP3.LUT R4, R4, R25, RZ, 0x3c, !PT ;  /* 0x0000001904041212 */ /* 0x000fc600078e3cff */
[----:B------:R-:W4:Y:S01]  /*0490*/  @P2 LDG.E R25, desc[UR4][R10.64+0x34] ;  /* 0x000034040a192981 */ /* 0x000f22000c1e1900 */
[----:B--2---:R-:W-:-:S03]  /*04a0*/  @!P0 LOP3.LUT R5, R5, R18, RZ, 0x3c, !PT ;  /* 0x0000001205058212 */ /* 0x004fc600078e3cff */
[----:B------:R-:W2:Y:S01]  /*04b0*/  @P1 LDG.E R18, desc[UR4][R10.64+0x1c] ;  /* 0x00001c040a121981 */ /* 0x000ea2000c1e1900 */
[----:B---3--:R-:W-:-:S03]  /*04c0*/  @P1 LOP3.LUT R3, R3, R20, RZ, 0x3c, !PT ;  /* 0x0000001403031212 */ /* 0x008fc600078e3cff */
[----:B------:R-:W3:Y:S01]  /*04d0*/  @P2 LDG.E R20, desc[UR4][R10.64+0x30] ;  /* 0x000030040a142981 */ /* 0x000ee2000c1e1900 */
[----:B----4-:R-:W-:-:S03]  /*04e0*/  @P2 LOP3.LUT R3, R3, R22, RZ, 0x3c, !PT ;  /* 0x0000001603032212 */ /* 0x010fc600078e3cff */
[----:B------:R-:W4:Y:S01]  /*04f0*/  @P3 LDG.E R22, desc[UR4][R10.64+0x4c] ;  /* 0x00004c040a163981 */ /* 0x000f22000c1e1900 */
[----:B------:R-:W-:-:S04]  /*0500*/  @P3 LOP3.LUT R15, R15, R28, RZ, 0x3c, !PT ;  /* 0x0000001c0f0f3212 */ /* 0x000fc800078e3cff */
[----:B------:R-:W-:Y:S02]  /*0510*/  @P4 LOP3.LUT R15, R15, R26, RZ, 0x3c, !PT ;  /* 0x0000001a0f0f4212 */ /* 0x000fe400078e3cff */
[----:B------:R-:W-:Y:S01]  /*0520*/  @P1 LOP3.LUT R2, R2, R21, RZ, 0x3c, !PT ;  /* 0x0000001502021212 */ /* 0x000fe200078e3cff */
[----:B------:R-:W4:Y:S04]  /*0530*/  @P5 LDG.E R26, desc[UR4][R10.64+0x64] ;  /* 0x000064040a1a5981 */ /* 0x000f28000c1e1900 */
[----:B------:R-:W4:Y:S01]  /*0540*/  @P3 LDG.E R21, desc[UR4][R10.64+0x40] ;  /* 0x000040040a153981 */ /* 0x000f22000c1e1900 */
[----:B------:R-:W-:Y:S02]  /*0550*/  @P2 LOP3.LUT R4, R4, R23, RZ, 0x3c, !PT ;  /* 0x0000001704042212 */ /* 0x000fe400078e3cff */
[----:B------:R-:W-:Y:S01]  /*0560*/  @P2 LOP3.LUT R2, R2, R25, RZ, 0x3c, !PT ;  /* 0x0000001902022212 */ /* 0x000fe200078e3cff */
[----:B------:R-:W4:Y:S04]  /*0570*/  @P3 LDG.E R23, desc[UR4][R10.64+0x48] ;  /* 0x000048040a173981 */ /* 0x000f28000c1e1900 */
[----:B------:R-:W4:Y:S01]  /*0580*/  @P4 LDG.E R25, desc[UR4][R10.64+0x54] ;  /* 0x000054040a194981 */ /* 0x000f22000c1e1900 */
[----:B--2---:R-:W-:-:S03]  /*0590*/  @P1 LOP3.LUT R5, R5, R18, RZ, 0x3c, !PT ;  /* 0x0000001205051212 */ /* 0x004fc600078e3cff */
[----:B------:R-:W2:Y:S01]  /*05a0*/  @P3 LDG.E R18, desc[UR4][R10.64+0x44] ;  /* 0x000044040a123981 */ /* 0x000ea2000c1e1900 */
[----:B---3--:R-:W-:-:S03]  /*05b0*/  @P2 LOP3.LUT R5, R5, R20, RZ, 0x3c, !PT ;  /* 0x0000001405052212 */ /* 0x008fc600078e3cff */
[----:B------:R-:W3:Y:S01]  /*05c0*/  @P4 LDG.E R20, desc[UR4][R10.64+0x58] ;  /* 0x000058040a144981 */ /* 0x000ee2000c1e1900 */
[----:B----4-:R-:W-:-:S03]  /*05d0*/  @P3 LOP3.LUT R3, R3, R22, RZ, 0x3c, !PT ;  /* 0x0000001603033212 */ /* 0x010fc600078e3cff */
[----:B------:R-:W4:Y:S01]  /*05e0*/  @P4 LDG.E R22, desc[UR4][R10.64+0x60] ;  /* 0x000060040a164981 */ /* 0x000f22000c1e1900 */
[----:B------:R-:W-:Y:S02]  /*05f0*/  LOP3.LUT P0, RZ, R24, 0x80, RZ, 0xc0, !PT ;  /* 0x0000008018ff7812 */ /* 0x000fe4000780c0ff */
[----:B------:R-:W-:Y:S02]  /*0600*/  @P5 LOP3.LUT R15, R15, R26, RZ, 0x3c, !PT ;  /* 0x0000001a0f0f5212 */ /* 0x000fe400078e3cff */
[----:B------:R-:W4:Y:S01]  /*0610*/  @P6 LDG.E R26, desc[UR4][R10.64+0x78] ;  /* 0x000078040a1a6981 */ /* 0x000f22000c1e1900 */
[----:B------:R-:W-:-:S03]  /*0620*/  @P3 LOP3.LUT R4, R4, R21, RZ, 0x3c, !PT ;  /* 0x0000001504043212 */ /* 0x000fc600078e3cff */
[----:B------:R-:W4:Y:S01]  /*0630*/  @P4 LDG.E R21, desc[UR4][R10.64+0x5c] ;  /* 0x00005c040a154981 */ /* 0x000f22000c1e1900 */
[----:B------:R-:W-:-:S03]  /*0640*/  @P3 LOP3.LUT R2, R2, R23, RZ, 0x3c, !PT ;  /* 0x0000001702023212 */ /* 0x000fc600078e3cff */
[----:B------:R-:W4:Y:S01]  /*0650*/  @P5 LDG.E R23, desc[UR4][R10.64+0x68] ;  /* 0x000068040a175981 */ /* 0x000f22000c1e1900 */
[----:B------:R-:W-:-:S03]  /*0660*/  @P4 LOP3.LUT R4, R4, R25, RZ, 0x3c, !PT ;  /* 0x0000001904044212 */ /* 0x000fc600078e3cff */
[----:B------:R-:W4:Y:S01]  /*0670*/  @P5 LDG.E R25, desc[UR4][R10.64+0x70] ;  /* 0x000070040a195981 */ /* 0x000f22000c1e1900 */
[----:B--2---:R-:W-:-:S03]  /*0680*/  @P3 LOP3.LUT R5, R5, R18, RZ, 0x3c, !PT ;  /* 0x0000001205053212 */ /* 0x004fc600078e3cff */
[----:B------:R-:W2:Y:S01]  /*0690*/  @P5 LDG.E R18, desc[UR4][R10.64+0x6c] ;  /* 0x00006c040a125981 */ /* 0x000ea2000c1e1900 */
[----:B---3--:R-:W-:-:S03]  /*06a0*/  @P4 LOP3.LUT R5, R5, R20, RZ, 0x3c, !PT ;  /* 0x0000001405054212 */ /* 0x008fc600078e3cff */
[----:B------:R-:W3:Y:S01]  /*06b0*/  @P5 LDG.E R20, desc[UR4][R10.64+0x74] ;  /* 0x000074040a145981 */ /* 0x000ee2000c1e1900 */
[----:B----4-:R-:W-:-:S03]  /*06c0*/  @P4 LOP3.LUT R3, R3, R22, RZ, 0x3c, !PT ;  /* 0x0000001603034212 */ /* 0x010fc600078e3cff */
[----:B------:R-:W4:Y:S01]  /*06d0*/  @P0 LDG.E R22, desc[UR4][R10.64+0x8c] ;  /* 0x00008c040a160981 */ /* 0x000f22000c1e1900 */
[----:B------:R-:W-:-:S03]  /*06e0*/  @P6 LOP3.LUT R15, R15, R26, RZ, 0x3c, !PT ;  /* 0x0000001a0f0f6212 */ /* 0x000fc600078e3cff */
        /* <DEDUP_REMOVED lines=13> */
[----:B------:R-:W-:Y:S02]  /*07c0*/  @P6 LOP3.LUT R4, R4, R27, RZ, 0x3c, !PT ;  /* 0x0000001b04046212 */ /* 0x000fe400078e3cff */
[----:B------:R-:W-:Y:S02]  /*07d0*/  @P6 LOP3.LUT R2, R2, R21, RZ, 0x3c, !PT ;  /* 0x0000001502026212 */ /* 0x000fe400078e3cff */
[----:B------:R-:W-:Y:S02]  /*07e0*/  @P0 LOP3.LUT R4, R4, R23, RZ, 0x3c, !PT ;  /* 0x0000001704040212 */ /* 0x000fe400078e3cff */
[----:B------:R-:W-:Y:S02]  /*07f0*/  @P0 LOP3.LUT R2, R2, R25, RZ, 0x3c, !PT ;  /* 0x0000001902020212 */ /* 0x000fe400078e3cff */
[----:B--2---:R-:W-:Y:S02]  /*0800*/  @P6 LOP3.LUT R5, R5, R18, RZ, 0x3c, !PT ;  /* 0x0000001205056212 */ /* 0x004fe400078e3cff */
[----:B---3--:R-:W-:-:S02]  /*0810*/  @P6 LOP3.LUT R3, R3, R20, RZ, 0x3c, !PT ;  /* 0x0000001403036212 */ /* 0x008fc400078e3cff */
[----:B----4-:R-:W-:Y:S02]  /*0820*/  @P0 LOP3.LUT R5, R5, R22, RZ, 0x3c, !PT ;  /* 0x0000001605050212 */ /* 0x010fe400078e3cff */
[----:B------:R-:W-:Y:S02]  /*0830*/  @P0 LOP3.LUT R3, R3, R26, RZ, 0x3c, !PT ;  /* 0x0000001a03030212 */ /* 0x000fe400078e3cff */
[----:B------:R-:W-:-:S13]  /*0840*/  R2P PR, R24.B1, 0x7f ;  /* 0x0000007f18007804 */ /* 0x000fda0000001000 */
[----:B------:R-:W2:Y:S04]  /*0850*/  @P0 LDG.E R18, desc[UR4][R10.64+0xa0] ;  /* 0x0000a0040a120981 */ /* 0x000ea8000c1e1900 */
[----:B------:R-:W3:Y:S04]  /*0860*/  @P1 LDG.E R22, desc[UR4][R10.64+0xb4] ;  /* 0x0000b4040a161981 */ /* 0x000ee8000c1e1900 */
[----:B------:R-:W4:Y:S04]  /*0870*/  @P2 LDG.E R26, desc[UR4][R10.64+0xc8] ;  /* 0x0000c8040a1a2981 */ /* 0x000f28000c1e1900 */
[----:B------:R-:W4:Y:S04]  /*0880*/  @P3 LDG.E R28, desc[UR4][R10.64+0xdc] ;  /* 0x0000dc040a1c3981 */ /* 0x000f28000c1e1900 */
[----:B------:R-:W4:Y:S04]  /*0890*/  @P0 LDG.E R23, desc[UR4][R10.64+0xa4] ;  /* 0x0000a4040a170981 */ /* 0x000f28000c1e1900 */
[----:B------:R-:W4:Y:S04]  /*08a0*/  @P0 LDG.E R20, desc[UR4][R10.64+0xa8] ;  /* 0x0000a8040a140981 */ /* 0x000f28000c1e1900 */
[----:B------:R-:W4:Y:S04]  /*08b0*/  @P4 LDG.E R25, desc[UR4][R10.64+0xf0] ;  /* 0x0000f0040a194981 */ /* 0x000f28000c1e1900 */
        /* <DEDUP_REMOVED lines=21> */
[----:B------:R-:W-:Y:S02]  /*0a10*/  LOP3.LUT P0, RZ, R24, 0x8000, RZ, 0xc0, !PT ;  /* 0x0000800018ff7812 */ /* 0x000fe4000780c0ff */
[----:B----4-:R-:W-:Y:S01]  /*0a20*/  @P5 LOP3.LUT R15, R15, R26, RZ, 0x3c, !PT ;  /* 0x0000001a0f0f5212 */ /* 0x010fe200078e3cff */
[----:B------:R-:W4:Y:S04]  /*0a30*/  @P3 LDG.E R24, desc[UR4][R10.64+0xe4] ;  /* 0x0000e4040a183981 */ /* 0x000f28000c1e1900 */
[----:B------:R-:W2:Y:S01]  /*0a40*/  @P6 LDG.E R26, desc[UR4][R10.64+0x118] ;  /* 0x000118040a1a6981 */ /* 0x000ea2000c1e1900 */
        /* <DEDUP_REMOVED lines=8> */
[----:B---3--:R-:W-:-:S03]  /*0ad0*/  @P2 LOP3.LUT R3, R3, R22, RZ, 0x3c, !PT ;  /* 0x0000001603032212 */ /* 0x008fc600078e3cff */
[----:B------:R-:W3:Y:S01]  /*0ae0*/  @P4 LDG.E R22, desc[UR4][R10.64+0x100] ;  /* 0x000100040a164981 */ /* 0x000ee2000c1e1900 */
[----:B--2---:R-:W-:-:S03]  /*0af0*/  @P6 LOP3.LUT R15, R15, R26, RZ, 0x3c, !PT ;  /* 0x0000001a0f0f6212 */ /* 0x004fc600078e3cff */
[----:B------:R-:W2:Y:S01]  /*0b00*/  @P0 LDG.E R26, desc[UR4][R10.64+0x12c] ;  /* 0x00012c040a1a0981 */ /* 0x000ea2000c1e1900 */
[----:B----4-:R-:W-:-:S03]  /*0b10*/  @P2 LOP3.LUT R2, R2, R23, RZ, 0x3c, !PT ;  /* 0x0000001702022212 */ /* 0x010fc600078e3cff */
[----:B------:R-:W4:Y:S01]  /*0b20*/  @P4 LDG.E R23, desc[UR4][R10.64+0xfc] ;  /* 0x0000fc040a174981 */ /* 0x000f22000c1e1900 */
[----:B------:R-:W-:-:S03]  /*0b30*/  @P2 LOP3.LUT R5, R5, R20, RZ, 0x3c, !PT ;  /* 0x0000001405052212 */ /* 0x000fc600078e3cff */
[----:B------:R-:W4:Y:S01]  /*0b40*/  @P4 LDG.E R20, desc[UR4][R10.64+0xf8] ;  /* 0x0000f8040a144981 */ /* 0x000f22000c1e1900 */
[----:B------:R-:W-:Y:S02]  /*0b50*/  @P3 LOP3.LUT R2, R2, R27, RZ, 0x3c, !PT ;  /* 0x0000001b02023212 */ /* 0x000fe400078e3cff */
[----:B------:R-:W-:Y:S01]  /*0b60*/  @P3 LOP3.LUT R4, R4, R25, RZ, 0x3c, !PT ;  /* 0x0000001904043212 */ /* 0x000fe200078e3cff */
[----:B------:R-:W4:Y:S01]  /*0b70*/  @P5 LDG.E R27, desc[UR4][R10.64+0x110] ;  /* 0x000110040a1b5981 */ /* 0x000f22000c1e1900 */
[----:B------:R-:W-:-:S03]  /*0b80*/  @P3 LOP3.LUT R5, R5, R24, RZ, 0x3c, !PT ;  /* 0x0000001805053212 */ /* 0x000fc600078e3cff */
[----:B------:R-:W4:Y:S04]  /*0b90*/  @P5 LDG.E R25, desc[UR4][R10.64+0x108] ;  /* 0x000108040a195981 */ /* 0x000f28000c1e1900 */
        /* <DEDUP_REMOVED lines=19> */
[----:B------:R-:W-:-:S05]  /*0cd0*/  VIADD R19, R19, 0x10 ;  /* 0x0000001013137836 */ /* 0x000fca0000000000 */
[----:B------:R-:W-:Y:S02]  /*0ce0*/  ISETP.NE.AND P1, PT, R19, 0x20, PT ;  /* 0x000000201300780c */ /* 0x000fe40003f25270 */
[----:B------:R-:W-:Y:S02]  /*0cf0*/  @P5 LOP3.LUT R3, R3, R18, RZ, 0x3c, !PT ;  /* 0x0000001203035212 */ /* 0x000fe400078e3cff */
[----:B------:R-:W-:Y:S02]  /*0d00*/  @P6 LOP3.LUT R4, R4, R21, RZ, 0x3c, !PT ;  /* 0x0000001504046212 */ /* 0x000fe400078e3cff */
[----:B---3--:R-:W-:-:S04]  /*0d10*/  @P6 LOP3.LUT R3, R3, R22, RZ, 0x3c, !PT ;  /* 0x0000001603036212 */ /* 0x008fc800078e3cff */
[----:B--2---:R-:W-:Y:S02]  /*0d20*/  @P0 LOP3.LUT R3, R3, R26, RZ, 0x3c, !PT ;  /* 0x0000001a03030212 */ /* 0x004fe400078e3cff */
[----:B----4-:R-:W-:Y:S02]  /*0d30*/  @P6 LOP3.LUT R2, R2, R23, RZ, 0x3c, !PT ;  /* 0x0000001702026212 */ /* 0x010fe400078e3cff */
[----:B------:R-:W-:Y:S02]  /*0d40*/  @P6 LOP3.LUT R5, R5, R20, RZ, 0x3c, !PT ;  /* 0x0000001405056212 */ /* 0x000fe400078e3cff */
[----:B------:R-:W-:Y:S02]  /*0d50*/  @P0 LOP3.LUT R2, R2, R27, RZ, 0x3c, !PT ;  /* 0x0000001b02020212 */ /* 0x000fe400078e3cff */
[----:B------:R-:W-:Y:S02]  /*0d60*/  @P0 LOP3.LUT R4, R4, R25, RZ, 0x3c, !PT ;  /* 0x0000001904040212 */ /* 0x000fe400078e3cff */
[----:B------:R-:W-:Y:S01]  /*0d70*/  @P0 LOP3.LUT R5, R5, R24, RZ, 0x3c, !PT ;  /* 0x0000001805050212 */ /* 0x000fe200078e3cff */
[----:B------:R-:W-:Y:S06]  /*0d80*/  @P1 BRA `(.L_x_411) ;  /* 0xfffffff400481947 */ /* 0x000fec000383ffff */
[----:B------:R-:W-:-:S05]  /*0d90*/  VIADD R17, R17, 0x1 ;  /* 0x0000000111117836 */ /* 0x000fca0000000000 */
[----:B------:R-:W-:-:S13]  /*0da0*/  ISETP.NE.AND P0, PT, R17, 0x5, PT ;  /* 0x000000051100780c */ /* 0x000fda0003f05270 */
[----:B------:R-:W-:Y:S05]  /*0db0*/  @P0 BRA `(.L_x_412) ;  /* 0xfffffff400300947 */ /* 0x000fea000383ffff */
[----:B------:R1:W-:Y:S01]  /*0dc0*/  STG.E.64 desc[UR4][R6.64+0x8], R4 ;  /* 0x0000080406007986 */ /* 0x0003e2000c101b04 */
[----:B------:R-:W-:Y:S01]  /*0dd0*/  VIADD R14, R14, 0x1 ;  /* 0x000000010e0e7836 */ /* 0x000fe20000000000 */
[----:B------:R-:W-:Y:S02]  /*0de0*/  LOP3.LUT R11, R13, 0x3, RZ, 0xc0, !PT ;  /* 0x000000030d0b7812 */ /* 0x000fe400078ec0ff */
[----:B------:R1:W-:Y:S02]  /*0df0*/  STG.E.64 desc[UR4][R6.64+0x10], R2 ;  /* 0x0000100206007986 */ /* 0x0003e4000c101b04 */
[----:B------:R-:W-:Y:S02]  /*0e00*/  ISETP.GE.U32.AND P0, PT, R14, R11, PT ;  /* 0x0000000b0e00720c */ /* 0x000fe40003f06070 */
[----:B------:R1:W-:Y:S11]  /*0e10*/  STG.E desc[UR4][R6.64+0x4], R15 ;  /* 0x0000040f06007986 */ /* 0x0003f6000c101904 */
[----:B------:R-:W-:Y:S05]  /*0e20*/  @!P0 BRA `(.L_x_413) ;  /* 0xfffffff400048947 */ /* 0x000fea000383ffff */
.L_x_410:
[----:B------:R-:W-:Y:S05]  /*0e30*/  BSYNC.RECONVERGENT B1 ;  /* 0x0000000000017941 */ /* 0x000fea0003800200 */
.L_x_409:
[C---:B------:R-:W-:Y:S01]  /*0e40*/  ISETP.GT.U32.AND P0, PT, R13.reuse, 0x3, PT ;  /* 0x000000030d00780c */ /* 0x040fe20003f04070 */
[----:B------:R-:W-:Y:S01]  /*0e50*/  VIADD R12, R12, 0x1 ;  /* 0x000000010c0c7836 */ /* 0x000fe20000000000 */
[--C-:B------:R-:W-:Y:S02]  /*0e60*/  SHF.R.U64 R13, R13, 0x2, R0.reuse ;  /* 0x000000020d0d7819 */ /* 0x100fe40000001200 */
[----:B------:R-:W-:Y:S02]  /*0e70*/  ISETP.GT.U32.AND.EX P0, PT, R0, RZ, PT, P0 ;  /* 0x000000ff0000720c */ /* 0x000fe40003f04100 */
[----:B------:R-:W-:-:S11]  /*0e80*/  SHF.R.U32.HI R0, RZ, 0x2, R0 ;  /* 0x00000002ff007819 */ /* 0x000fd60000011600 */
[----:B------:R-:W-:Y:S05]  /*0e90*/  @P0 BRA `(.L_x_414) ;  /* 0xfffffff000c80947 */ /* 0x000fea000383ffff */
.L_x_408:
[----:B------:R-:W-:Y:S05]  /*0ea0*/  BSYNC.RECONVERGENT B0 ;  /* 0x0000000000007941 */ /* 0x000fea0003800200 */
.L_x_407:
[----:B------:R-:W-:Y:S04]  /*0eb0*/  STG.E.64 desc[UR4][R6.64+0x18], RZ ;  /* 0x000018ff06007986 */ /* 0x000fe8000c101b04 */
[----:B------:R-:W-:Y:S04]  /*0ec0*/  STG.E desc[UR4][R6.64+0x20], RZ ;  /* 0x000020ff06007986 */ /* 0x000fe8000c101904 */
[----:B------:R-:W-:Y:S01]  /*0ed0*/  STG.E.64 desc[UR4][R6.64+0x28], RZ ;  /* 0x000028ff06007986 */ /* 0x000fe2000c101b04 */
[----:B------:R-:W-:Y:S05]  /*0ee0*/  EXIT ;  /* 0x000000000000794d */ /* 0x000fea0003800000 */
.L_x_415:
        /* <DEDUP_REMOVED lines=9> */
.L_x_904:


//--------------------- .text._Z5setupP17curandStateXORWOWi --------------------------
	.section	.text._Z5setupP17curandStateXORWOWi,"ax",@progbits
	.align	128
        .global         _Z5setupP17curandStateXORWOWi
        .type           _Z5setupP17curandStateXORWOWi,@function
        .size           _Z5setupP17curandStateXORWOWi,(.L_x_905 - _Z5setupP17curandStateXORWOWi)
        .other          _Z5setupP17curandStateXORWOWi,@"STO_CUDA_ENTRY STV_DEFAULT"
_Z5setupP17curandStateXORWOWi:
.text._Z5setupP17curandStateXORWOWi:
        /* <DEDUP_REMOVED lines=28> */
.L_x_423:
        /* <DEDUP_REMOVED lines=8> */
.L_x_422:
[----:B-1----:R-:W-:Y:S01]  /*0240*/  IMAD.MOV.U32 R15, RZ, RZ, RZ ;  /* 0x000000ffff0f7224 */ /* 0x002fe200078e00ff */
[----:B------:R-:W-:Y:S01]  /*0250*/  CS2R R2, SRZ ;  /* 0x0000000000027805 */ /* 0x000fe2000001ff00 */
[----:B------:R-:W-:Y:S01]  /*0260*/  IMAD.MOV.U32 R17, RZ, RZ, RZ ;  /* 0x000000ffff117224 */ /* 0x000fe200078e00ff */
[----:B------:R-:W-:-:S07]  /*0270*/  CS2R R4, SRZ ;  /* 0x0000000000047805 */ /* 0x000fce000001ff00 */
.L_x_421:
[----:B------:R-:W-:-:S05]  /*0280*/  IMAD.WIDE.U32 R10, R17, 0x4, R6 ;  /* 0x00000004110a7825 */ /* 0x000fca00078e0006 */
[----:B------:R0:W5:Y:S01]  /*0290*/  LDG.E R16, desc[UR4][R10.64+0x4] ;  /* 0x000004040a107981 */ /* 0x000162000c1e1900 */
[----:B------:R-:W-:-:S07]  /*02a0*/  IMAD.MOV.U32 R19, RZ, RZ, RZ ;  /* 0x000000ffff137224 */ /* 0x000fce00078e00ff */
.L_x_420:
        /* <DEDUP_REMOVED lines=184> */
.L_x_419:
[----:B------:R-:W-:Y:S05]  /*0e30*/  BSYNC.RECONVERGENT B1 ;  /* 0x0000000000017941 */ /* 0x000fea0003800200 */
.L_x_418:
[C---:B------:R-:W-:Y:S01]  /*0e40*/  ISETP.GT.U32.AND P0, PT, R13.reuse, 0x3, PT ;  /* 0x000000030d00780c */ /* 0x040fe20003f04070 */
[----:B------:R-:W-:Y:S01]  /*0e50*/  VIADD R12, R12, 0x1 ;  /* 0x000000010c0c7836 */ /* 0x000fe20000000000 */
[--C-:B------:R-:W-:Y:S02]  /*0e60*/  SHF.R.U64 R13, R13, 0x2, R0.reuse ;  /* 0x000000020d0d7819 */ /* 0x100fe40000001200 */
[----:B------:R-:W-:Y:S02]  /*0e70*/  ISETP.GT.U32.AND.EX P0, PT, R0, RZ, PT, P0 ;  /* 0x000000ff0000720c */ /* 0x000fe40003f04100 */
[----:B------:R-:W-:-:S11]  /*0e80*/  SHF.R.U32.HI R0, RZ, 0x2, R0 ;  /* 0x00000002ff007819 */ /* 0x000fd60000011600 */
[----:B------:R-:W-:Y:S05]  /*0e90*/  @P0 BRA `(.L_x_423) ;  /* 0xfffffff000c80947 */ /* 0x000fea000383ffff */
.L_x_417:
[----:B------:R-:W-:Y:S05]  /*0ea0*/  BSYNC.RECONVERGENT B0 ;  /* 0x0000000000007941 */ /* 0x000fea0003800200 */
.L_x_416:
[----:B------:R-:W-:Y:S04]  /*0eb0*/  STG.E.64 desc[UR4][R6.64+0x18], RZ ;  /* 0x000018ff06007986 */ /* 0x000fe8000c101b04 */
[----:B------:R-:W-:Y:S04]  /*0ec0*/  STG.E desc[UR4][R6.64+0x20], RZ ;  /* 0x000020ff06007986 */ /* 0x000fe8000c101904 */
[----:B------:R-:W-:Y:S01]  /*0ed0*/  STG.E.64 desc[UR4][R6.64+0x28], RZ ;  /* 0x000028ff06007986 */ /* 0x000fe2000c101b04 */
[----:B------:R-:W-:Y:S05]  /*0ee0*/  EXIT ;  /* 0x000000000000794d */ /* 0x000fea0003800000 */
.L_x_424:
        /* <DEDUP_REMOVED lines=9> */
.L_x_905:


//--------------------- .text._Z4calmPdS_S_S_S_S_S_S_S_S_S_S_S_S_i --------------------------
	.section	.text._Z4calmPdS_S_S_S_S_S_S_S_S_S_S_S_S_i,"ax",@progbits
	.align	128
        .global         _Z4calmPdS_S_S_S_S_S_S_S_S_S_S_S_S_i
        .type           _Z4calmPdS_S_S_S_S_S_S_S_S_S_S_S_S_i,@function
        .size           _Z4calmPdS_S_S_S_S_S_S_S_S_S_S_S_S_i,(.L_x_875 - _Z4calmPdS_S_S_S_S_S_S_S_S_S_S_S_S_i)
        .other          _Z4calmPdS_S_S_S_S_S_S_S_S_S_S_S_S_i,@"STO_CUDA_ENTRY STV_DEFAULT"
_Z4calmPdS_S_S_S_S_S_S_S_S_S_S_S_S_i:
.text._Z4calmPdS_S_S_S_S_S_S_S_S_S_S_S_S_i:
[----:B------:R-:W-:Y:S01]  /*0000*/  LDC R1, c[0x0][0x37c] ;  /* 0x0000df00ff017b82 */ /* 0x000fe20000000800 */
[----:B------:R-:W0:Y:S07]  /*0010*/  S2R R2, SR_TID.X ;  /* 0x0000000000027919 */ /* 0x000e2e0000002100 */
[----:B------:R-:W0:Y:S01]  /*0020*/  S2UR UR4, SR_CTAID.X ;  /* 0x00000000000479c3 */ /* 0x000e220000002500 */
[----:B------:R-:W1:Y:S07]  /*0030*/  LDCU UR5, c[0x0][0x3f0] ;  /* 0x00007e00ff0577ac */ /* 0x000e6e0008000800 */
[----:B------:R-:W0:Y:S02]  /*0040*/  LDC R3, c[0x0][0x360] ;  /* 0x0000d800ff037b82 */ /* 0x000e240000000800 */
[----:B0-----:R-:W-:-:S05]  /*0050*/  IMAD R2, R3, UR4, R2 ;  /* 0x0000000403027c24 */ /* 0x001fca000f8e0202 */
[----:B-1----:R-:W-:-:S13]  /*0060*/  ISETP.GE.AND P0, PT, R2, UR5, PT ;  /* 0x0000000502007c0c */ /* 0x002fda000bf06270 */
[----:B------:R-:W-:Y:S05]  /*0070*/  @P0 EXIT ;  /* 0x000000000000094d */ /* 0x000fea0003800000 */
[----:B------:R-:W0:Y:S01]  /*0080*/  LDC.64 R8, c[0x0][0x388] ;  /* 0x0000e200ff087b82 */ /* 0x000e220000000a00 */
[----:B------:R-:W1:Y:S07]  /*0090*/  LDCU.64 UR8, c[0x0][0x358] ;  /* 0x00006b00ff0877ac */ /* 0x000e6e0008000a00 */
[----:B------:R-:W2:Y:S08]  /*00a0*/  LDC.64 R6, c[0x0][0x3d0] ;  /* 0x0000f400ff067b82 */ /* 0x000eb00000000a00 */
[----:B------:R-:W3:Y:S08]  /*00b0*/  LDC.64 R4, c[0x0][0x3a0] ;  /* 0x0000e800ff047b82 */ /* 0x000ef00000000a00 */
[----:B------:R-:W4:Y:S01]  /*00c0*/  LDC.64 R10, c[0x0][0x380] ;  /* 0x0000e000ff0a7b82 */ /* 0x000f220000000a00 */
[----:B0-----:R-:W-:-:S06]  /*00d0*/  IMAD.WIDE R8, R2, 0x8, R8 ;  /* 0x0000000802087825 */ /* 0x001fcc00078e0208 */
[----:B-1----:R-:W5:Y:S01]  /*00e0*/  LDG.E.64 R8, desc[UR8][R8.64] ;  /* 0x0000000808087981 */ /* 0x002f62000c1e1b00 */
[----:B------:R-:W0:Y:S01]  /*00f0*/  LDC.64 R14, c[0x0][0x3c8] ;  /* 0x0000f200ff0e7b82 */ /* 0x000e220000000a00 */
[----:B--2---:R-:W-:-:S06]  /*0100*/  IMAD.WIDE R6, R2, 0x8, R6 ;  /* 0x0000000802067825 */ /* 0x004fcc00078e0206 */
[----:B------:R-:W5:Y:S01]  /*0110*/  LDG.E.64 R6, desc[UR8][R6.64] ;  /* 0x0000000806067981 */ /* 0x000f62000c1e1b00 */
[----:B------:R-:W1:Y:S01]  /*0120*/  LDC.64 R12, c[0x0][0x398] ;  /* 0x0000e600ff0c7b82 */ /* 0x000e620000000a00 */
[----:B---3--:R-:W-:-:S06]  /*0130*/  IMAD.WIDE R4, R2, 0x8, R4 ;  /* 0x0000000802047825 */ /* 0x008fcc00078e0204 */
[----:B------:R-:W2:Y:S01]  /*0140*/  LDG.E.64 R4, desc[UR8][R4.64] ;  /* 0x0000000804047981 */ /* 0x000ea2000c1e1b00 */
[----:B------:R-:W3:Y:S08]  /*0150*/  LDC.64 R20, c[0x0][0x390] ;  /* 0x0000e400ff147b82 */ /* 0x000ef00000000a00 */
[----:B------:R-:W3:Y:S08]  /*0160*/  LDC.64 R18, c[0x0][0x3d8] ;  /* 0x0000f600ff127b82 */ /* 0x000ef00000000a00 */
[----:B------:R-:W3:Y:S01]  /*0170*/  LDC.64 R16, c[0x0][0x3a8] ;  /* 0x0000ea00ff107b82 */ /* 0x000ee20000000a00 */
[----:B----4-:R-:W-:-:S04]  /*0180*/  IMAD.WIDE R10, R2, 0x8, R10 ;  /* 0x00000008020a7825 */ /* 0x010fc800078e020a */
[C---:B0-----:R-:W-:Y:S02]  /*0190*/  IMAD.WIDE R14, R2.reuse, 0x8, R14 ;  /* 0x00000008020e7825 */ /* 0x041fe400078e020e */
[----:B------:R-:W4:Y:S01]  /*01a0*/  LDG.E.64 R10, desc[UR8][R10.64] ;  /* 0x000000080a0a7981 */ /* 0x000f22000c1e1b00 */
[----:B------:R-:W0:Y:S01]  /*01b0*/  LDC.64 R22, c[0x0][0x3e0] ;  /* 0x0000f800ff167b82 */ /* 0x000e220000000a00 */
[C---:B-1----:R-:W-:Y:S02]  /*01c0*/  IMAD.WIDE R12, R2.reuse, 0x8, R12 ;  /* 0x00000008020c7825 */ /* 0x042fe400078e020c */
[----:B------:R-:W4:Y:S02]  /*01d0*/  LDG.E.64 R14, desc[UR8][R14.64] ;  /* 0x000000080e0e7981 */ /* 0x000f24000c1e1b00 */
[C---:B---3--:R-:W-:Y:S02]  /*01e0*/  IMAD.WIDE R26, R2.reuse, 0x8, R20 ;  /* 0x00000008021a7825 */ /* 0x048fe400078e0214 */
[----:B------:R-:W3:Y:S01]  /*01f0*/  LDG.E.64 R12, desc[UR8][R12.64] ;  /* 0x000000080c0c7981 */ /* 0x000ee2000c1e1b00 */
[----:B------:R-:W1:Y:S01]  /*0200*/  LDC.64 R20, c[0x0][0x3e8] ;  /* 0x0000fa00ff147b82 */ /* 0x000e620000000a00 */
[----:B------:R-:W-:-:S02]  /*0210*/  IMAD.WIDE R28, R2, 0x8, R18 ;  /* 0x00000008021c7825 */ /* 0x000fc400078e0212 */
[----:B------:R-:W3:Y:S02]  /*0220*/  LDG.E.64 R18, desc[UR8][R26.64] ;  /* 0x000000081a127981 */ /* 0x000ee4000c1e1b00 */
[----:B------:R-:W-:-:S03]  /*0230*/  IMAD.WIDE R30, R2, 0x8, R16 ;  /* 0x00000008021e7825 */ /* 0x000fc600078e0210 */
[----:B------:R-:W3:Y:S01]  /*0240*/  LDC.64 R24, c[0x0][0x3b0] ;  /* 0x0000ec00ff187b82 */ /* 0x000ee20000000a00 */
[----:B------:R-:W3:Y:S04]  /*0250*/  LDG.E.64 R16, desc[UR8][R28.64] ;  /* 0x000000081c107981 */ /* 0x000ee8000c1e1b00 */
[----:B------:R-:W3:Y:S01]  /*0260*/  LDG.E.64 R30, desc[UR8][R30.64] ;  /* 0x000000081e1e7981 */ /* 0x000ee2000c1e1b00 */
[----:B0-----:R-:W-:-:S04]  /*0270*/  IMAD.WIDE R22, R2, 0x8, R22 ;  /* 0x0000000802167825 */ /* 0x001fc800078e0216 */
[----:B-1----:R-:W-:Y:S01]  /*0280*/  IMAD.WIDE R20, R2, 0x8, R20 ;  /* 0x0000000802147825 */ /* 0x002fe200078e0214 */
[----:B-----5:R-:W-:Y:S02]  /*0290*/  DMUL R8, R8, R6 ;  /* 0x0000000608087228 */ /* 0x020fe40000000000 */
[----:B--2---:R-:W-:-:S06]  /*02a0*/  DMUL R4, R6, R4 ;  /* 0x0000000406047228 */ /* 0x004fcc0000000000 */
[----:B----4-:R-:W-:Y:S02]  /*02b0*/  DFMA R8, R10, R14, R8 ;  /* 0x0000000e0a08722b */ /* 0x010fe40000000008 */
[----:B---3--:R-:W-:-:S06]  /*02c0*/  DFMA R4, R14, R12, R4 ;  /* 0x0000000c0e04722b */ /* 0x008fcc0000000004 */
[----:B------:R-:W-:Y:S01]  /*02d0*/  DFMA R12, R18, R16, R8 ;  /* 0x00000010120c722b */ /* 0x000fe20000000008 */
[----:B------:R-:W-:Y:S01]  /*02e0*/  IMAD.WIDE R8, R2, 0x8, R24 ;  /* 0x0000000802087825 */ /* 0x000fe200078e0218 */
[----:B------:R-:W-:-:S05]  /*02f0*/  DFMA R4, R16, R30, R4 ;  /* 0x0000001e1004722b */ /* 0x000fca0000000004 */
[----:B------:R0:W-:Y:S04]  /*0300*/  STG.E.64 desc[UR8][R20.64], R12 ;  /* 0x0000000c14007986 */ /* 0x0001e8000c101b08 */
[----:B------:R0:W-:Y:S04]  /*0310*/  STG.E.64 desc[UR8][R22.64], R4 ;  /* 0x0000000416007986 */ /* 0x0001e8000c101b08 */
[----:B------:R-:W2:Y:S04]  /*0320*/  LDG.E.64 R6, desc[UR8][R20.64] ;  /* 0x0000000814067981 */ /* 0x000ea8000c1e1b00 */
[----:B------:R-:W2:Y:S01]  /*0330*/  LDG.E.64 R8, desc[UR8][R8.64] ;  /* 0x0000000808087981 */ /* 0x000ea2000c1e1b00 */
[----:B------:R-:W-:Y:S01]  /*0340*/  BSSY.RECONVERGENT B0, `(.L_x_425) ;  /* 0x0000008000007945 */ /* 0x000fe20003800200 */
[----:B------:R-:W-:Y:S01]  /*0350*/  MOV R34, 0x3c0 ;  /* 0x000003c000227802 */ /* 0x000fe20000000f00 */
[----:B------:R-:W-:Y:S01]  /*0360*/  UMOV UR4, URZ ;  /* 0x000000ff00047c82 */ /* 0x000fe20008000000 */
[----:B------:R-:W-:Y:S01]  /*0370*/  UMOV UR5, 0x40000000 ;  /* 0x4000000000057882 */ /* 0x000fe20000000000 */
[----:B--2---:R-:W-:-:S08]  /*0380*/  DADD R10, R8, -R6 ;  /* 0x00000000080a7229 */ /* 0x004fd00000000806 */
[----:B------:R-:W-:-:S10]  /*0390*/  DADD R18, -RZ, |R10| ;  /* 0x00000000ff127229 */ /* 0x000fd4000000050a */
[----:B0-----:R-:W-:-:S07]  /*03a0*/  IMAD.MOV.U32 R3, RZ, RZ, R19 ;  /* 0x000000ffff037224 */ /* 0x001fce00078e0013 */
[----:B------:R-:W-:Y:S05]  /*03b0*/  CALL.REL.NOINC `($_Z4calmPdS_S_S_S_S_S_S_S_S_S_S_S_S_i$__internal_accurate_pow) ;  /* 0x0000001000507944 */ /* 0x000fea0003c00000 */
[----:B------:R-:W-:Y:S05]  /*03c0*/  BSYNC.RECONVERGENT B0 ;  /* 0x0000000000007941 */ /* 0x000fea0003800200 */
.L_x_425:
[C---:B------:R-:W-:Y:S01]  /*03d0*/  DADD R12, R10.reuse, 2 ;  /* 0x400000000a0c7429 */ /* 0x040fe20000000000 */
[----:B------:R-:W-:Y:S01]  /*03e0*/  BSSY.RECONVERGENT B0, `(.L_x_426) ;  /* 0x000000f000007945 */ /* 0x000fe20003800200 */
[C---:B------:R-:W-:Y:S02]  /*03f0*/  DSETP.NEU.AND P0, PT, R10.reuse, RZ, PT ;  /* 0x000000ff0a00722a */ /* 0x040fe40003f0d000 */
[----:B------:R-:W-:Y:S02]  /*0400*/  DADD R18, -RZ, |R8| ;  /* 0x00000000ff127229 */ /* 0x000fe40000000508 */
[----:B------:R-:W-:-:S04]  /*0410*/  DSETP.NEU.AND P2, PT, R10, 1, PT ;  /* 0x3ff000000a00742a */ /* 0x000fc80003f4d000 */
[----:B------:R-:W-:-:S04]  /*0420*/  LOP3.LUT R12, R13, 0x7ff00000, RZ, 0xc0, !PT ;  /* 0x7ff000000d0c7812 */ /* 0x000fc800078ec0ff */
[----:B------:R-:W-:Y:S01]  /*0430*/  ISETP.NE.AND P1, PT, R12, 0x7ff00000, PT ;  /* 0x7ff000000c00780c */ /* 0x000fe20003f25270 */
[----:B------:R-:W-:Y:S01]  /*0440*/  IMAD.MOV.U32 R3, RZ, RZ, R19 ;  /* 0x000000ffff037224 */ /* 0x000fe200078e0013 */
[----:B------:R-:W-:-:S11]  /*0450*/  @!P0 CS2R R16, SRZ ;  /* 0x0000000000108805 */ /* 0x000fd6000001ff00 */
[----:B------:R-:W-:Y:S05]  /*0460*/  @P1 BRA `(.L_x_427) ;  /* 0x0000000000181947 */ /* 0x000fea0003800000 */
[----:B------:R-:W-:-:S14]  /*0470*/  DSETP.NAN.AND P0, PT, R10, R10, PT ;  /* 0x0000000a0a00722a */ /* 0x000fdc0003f08000 */
[----:B------:R-:W-:Y:S01]  /*0480*/  @P0 DADD R16, R10, 2 ;  /* 0x400000000a100429 */ /* 0x000fe20000000000 */
[----:B------:R-:W-:Y:S10]  /*0490*/  @P0 BRA `(.L_x_427) ;  /* 0x00000000000c0947 */ /* 0x000ff40003800000 */
[----:B------:R-:W-:-:S14]  /*04a0*/  DSETP.NEU.AND P0, PT, |R10|, +INF , PT ;  /* 0x7ff000000a00742a */ /* 0x000fdc0003f0d200 */
[----:B------:R-:W-:Y:S02]  /*04b0*/  @!P0 IMAD.MOV.U32 R16, RZ, RZ, 0x0 ;  /* 0x00000000ff108424 */ /* 0x000fe400078e00ff */
[----:B------:R-:W-:-:S07]  /*04c0*/  @!P0 IMAD.MOV.U32 R17, RZ, RZ, 0x7ff00000 ;  /* 0x7ff00000ff118424 */ /* 0x000fce00078e00ff */
.L_x_427:
[----:B------:R-:W-:Y:S05]  /*04d0*/  BSYNC.RECONVERGENT B0 ;  /* 0x0000000000007941 */ /* 0x000fea0003800200 */
.L_x_426:
[----:B------:R-:W-:Y:S01]  /*04e0*/  BSSY.RECONVERGENT B0, `(.L_x_428) ;  /* 0x0000005000007945 */ /* 0x000fe20003800200 */
[----:B------:R-:W-:Y:S02]  /*04f0*/  FSEL R10, R16, RZ, P2 ;  /* 0x000000ff100a7208 */ /* 0x000fe40001000000 */
[----:B------:R-:W-:Y:S02]  /*0500*/  FSEL R11, R17, 1.875, P2 ;  /* 0x3ff00000110b7808 */ /* 0x000fe40001000000 */
[----:B------:R-:W-:-:S07]  /*0510*/  MOV R34, 0x530 ;  /* 0x0000053000227802 */ /* 0x000fce0000000f00 */
[----:B------:R-:W-:Y:S05]  /*0520*/  CALL.REL.NOINC `($_Z4calmPdS_S_S_S_S_S_S_S_S_S_S_S_S_i$__internal_accurate_pow) ;  /* 0x0000000c00f47944 */ /* 0x000fea0003c00000 */
[----:B------:R-:W-:Y:S05]  /*0530*/  BSYNC.RECONVERGENT B0 ;  /* 0x0000000000007941 */ /* 0x000fea0003800200 */
.L_x_428:
[C---:B------:R-:W-:Y:S01]  /*0540*/  DADD R12, R8.reuse, 2 ;  /* 0x40000000080c7429 */ /* 0x040fe20000000000 */
[----:B------:R-:W-:Y:S01]  /*0550*/  BSSY.RECONVERGENT B0, `(.L_x_429) ;  /* 0x0000011000007945 */ /* 0x000fe20003800200 */
[----:B------:R-:W-:Y:S02]  /*0560*/  DSETP.NEU.AND P0, PT, R8, RZ, PT ;  /* 0x000000ff0800722a */ /* 0x000fe40003f0d000 */
[----:B------:R-:W-:Y:S02]  /*0570*/  DADD R18, -RZ, |R6| ;  /* 0x00000000ff127229 */ /* 0x000fe40000000506 */
[----:B------:R-:W-:-:S04]  /*0580*/  IMAD.MOV.U32 R12, RZ, RZ, R16 ;  /* 0x000000ffff0c7224 */ /* 0x000fc800078e0010 */
[----:B------:R-:W-:Y:S01]  /*0590*/  LOP3.LUT R0, R13, 0x7ff00000, RZ, 0xc0, !PT ;  /* 0x7ff000000d007812 */ /* 0x000fe200078ec0ff */
[----:B------:R-:W-:Y:S02]  /*05a0*/  IMAD.MOV.U32 R13, RZ, RZ, R17 ;  /* 0x000000ffff0d7224 */ /* 0x000fe400078e0011 */
[----:B------:R-:W-:Y:S01]  /*05b0*/  IMAD.MOV.U32 R14, RZ, RZ, R12 ;  /* 0x000000ffff0e7224 */ /* 0x000fe200078e000c */
        /* <DEDUP_REMOVED lines=10> */
.L_x_430:
[----:B------:R-:W-:Y:S05]  /*0660*/  BSYNC.RECONVERGENT B0 ;  /* 0x0000000000007941 */ /* 0x000fea0003800200 */
.L_x_429:
[----:B------:R-:W-:Y:S01]  /*0670*/  BSSY.RECONVERGENT B0, `(.L_x_431) ;  /* 0x0000004000007945 */ /* 0x000fe20003800200 */
[----:B------:R-:W-:Y:S01]  /*0680*/  IMAD.MOV.U32 R3, RZ, RZ, R19 ;  /* 0x000000ffff037224 */ /* 0x000fe200078e0013 */
[----:B------:R-:W-:-:S07]  /*0690*/  MOV R34, 0x6b0 ;  /* 0x000006b000227802 */ /* 0x000fce0000000f00 */
[----:B------:R-:W-:Y:S05]  /*06a0*/  CALL.REL.NOINC `($_Z4calmPdS_S_S_S_S_S_S_S_S_S_S_S_S_i$__internal_accurate_pow) ;  /* 0x0000000c00947944 */ /* 0x000fea0003c00000 */
[----:B------:R-:W-:Y:S05]  /*06b0*/  BSYNC.RECONVERGENT B0 ;  /* 0x0000000000007941 */ /* 0x000fea0003800200 */
.L_x_431:
[C---:B------:R-:W-:Y:S01]  /*06c0*/  DADD R18, R6.reuse, 2 ;  /* 0x4000000006127429 */ /* 0x040fe20000000000 */
[----:B------:R-:W-:Y:S01]  /*06d0*/  BSSY.RECONVERGENT B0, `(.L_x_432) ;  /* 0x0000010000007945 */ /* 0x000fe20003800200 */
[----:B------:R-:W-:Y:S02]  /*06e0*/  DSETP.NEU.AND P0, PT, R6, RZ, PT ;  /* 0x000000ff0600722a */ /* 0x000fe40003f0d000 */
[----:B------:R-:W-:Y:S02]  /*06f0*/  DSETP.NEU.AND P3, PT, R8, 1, PT ;  /* 0x3ff000000800742a */ /* 0x000fe40003f6d000 */
[----:B------:R-:W-:-:S04]  /*0700*/  DSETP.NEU.AND P2, PT, R6, 1, PT ;  /* 0x3ff000000600742a */ /* 0x000fc80003f4d000 */
[----:B------:R-:W-:Y:S02]  /*0710*/  LOP3.LUT R18, R19, 0x7ff00000, RZ, 0xc0, !PT ;  /* 0x7ff0000013127812 */ /* 0x000fe400078ec0ff */
[----:B------:R-:W-:Y:S02]  /*0720*/  FSEL R14, R14, RZ, P3 ;  /* 0x000000ff0e0e7208 */ /* 0x000fe40001800000 */
[----:B------:R-:W-:Y:S02]  /*0730*/  ISETP.NE.AND P1, PT, R18, 0x7ff00000, PT ;  /* 0x7ff000001200780c */ /* 0x000fe40003f25270 */
[----:B------:R-:W-:Y:S02]  /*0740*/  FSEL R15, R15, 1.875, P3 ;  /* 0x3ff000000f0f7808 */ /* 0x000fe40001800000 */
[----:B------:R-:W-:-:S09]  /*0750*/  @!P0 CS2R R16, SRZ ;  /* 0x0000000000108805 */ /* 0x000fd2000001ff00 */
[----:B------:R-:W-:Y:S05]  /*0760*/  @P1 BRA `(.L_x_433) ;  /* 0x0000000000181947 */ /* 0x000fea0003800000 */
[----:B------:R-:W-:-:S14]  /*0770*/  DSETP.NAN.AND P0, PT, R6, R6, PT ;  /* 0x000000060600722a */ /* 0x000fdc0003f08000 */
[----:B------:R-:W-:Y:S01]  /*0780*/  @P0 DADD R16, R6, 2 ;  /* 0x4000000006100429 */ /* 0x000fe20000000000 */
[----:B------:R-:W-:Y:S10]  /*0790*/  @P0 BRA `(.L_x_433) ;  /* 0x00000000000c0947 */ /* 0x000ff40003800000 */
[----:B------:R-:W-:-:S14]  /*07a0*/  DSETP.NEU.AND P0, PT, |R6|, +INF , PT ;  /* 0x7ff000000600742a */ /* 0x000fdc0003f0d200 */
[----:B------:R-:W-:Y:S02]  /*07b0*/  @!P0 IMAD.MOV.U32 R16, RZ, RZ, 0x0 ;  /* 0x00000000ff108424 */ /* 0x000fe400078e00ff */
[----:B------:R-:W-:-:S07]  /*07c0*/  @!P0 IMAD.MOV.U32 R17, RZ, RZ, 0x7ff00000 ;  /* 0x7ff00000ff118424 */ /* 0x000fce00078e00ff */
.L_x_433:
[----:B------:R-:W-:Y:S05]  /*07d0*/  BSYNC.RECONVERGENT B0 ;  /* 0x0000000000007941 */ /* 0x000fea0003800200 */
.L_x_432:
[----:B------:R-:W-:Y:S01]  /*07e0*/  FSEL R6, R16, RZ, P2 ;  /* 0x000000ff10067208 */ /* 0x000fe20001000000 */
[----:B------:R-:W-:Y:S01]  /*07f0*/  BSSY.RECONVERGENT B0, `(.L_x_434) ;  /* 0x0000017000007945 */ /* 0x000fe20003800200 */
[----:B------:R-:W-:Y:S02]  /*0800*/  FSEL R7, R17, 1.875, P2 ;  /* 0x3ff0000011077808 */ /* 0x000fe40001000000 */
[----:B------:R-:W-:-:S04]  /*0810*/  FSETP.GEU.AND P1, PT, |R11|, 6.5827683646048100446e-37, PT ;  /* 0x036000000b00780b */ /* 0x000fc80003f2e200 */
[----:B------:R-:W-:Y:S01]  /*0820*/  DADD R18, R14, R6 ;  /* 0x000000000e127229 */ /* 0x000fe20000000006 */
        /* <DEDUP_REMOVED lines=16> */
[----:B------:R-:W-:Y:S05]  /*0930*/  CALL.REL.NOINC `($__internal_6_$__cuda_sm20_div_rn_f64_full) ;  /* 0x00000004007c7944 */ /* 0x000fea0003c00000 */
[----:B------:R-:W-:Y:S02]  /*0940*/  IMAD.MOV.U32 R6, RZ, RZ, R24 ;  /* 0x000000ffff067224 */ /* 0x000fe400078e0018 */
[----:B------:R-:W-:-:S07]  /*0950*/  IMAD.MOV.U32 R7, RZ, RZ, R25 ;  /* 0x000000ffff077224 */ /* 0x000fce00078e0019 */
.L_x_435:
[----:B------:R-:W-:Y:S05]  /*0960*/  BSYNC.RECONVERGENT B0 ;  /* 0x0000000000007941 */ /* 0x000fea0003800200 */
.L_x_434:
[----:B------:R-:W-:Y:S01]  /*0970*/  DADD R10, -R4, R8 ;  /* 0x00000000040a7229 */ /* 0x000fe20000000108 */
[----:B------:R-:W-:Y:S01]  /*0980*/  BSSY.RECONVERGENT B0, `(.L_x_436) ;  /* 0x0000005000007945 */ /* 0x000fe20003800200 */
[----:B------:R-:W-:-:S06]  /*0990*/  MOV R34, 0x9d0 ;  /* 0x000009d000227802 */ /* 0x000fcc0000000f00 */
[----:B------:R-:W-:-:S10]  /*09a0*/  DADD R18, -RZ, |R10| ;  /* 0x00000000ff127229 */ /* 0x000fd4000000050a */
[----:B------:R-:W-:-:S07]  /*09b0*/  IMAD.MOV.U32 R3, RZ, RZ, R19 ;  /* 0x000000ffff037224 */ /* 0x000fce00078e0013 */
[----:B------:R-:W-:Y:S05]  /*09c0*/  CALL.REL.NOINC `($_Z4calmPdS_S_S_S_S_S_S_S_S_S_S_S_S_i$__internal_accurate_pow) ;  /* 0x0000000800cc7944 */ /* 0x000fea0003c00000 */
[----:B------:R-:W-:Y:S05]  /*09d0*/  BSYNC.RECONVERGENT B0 ;  /* 0x0000000000007941 */ /* 0x000fea0003800200 */
.L_x_436:
[C---:B------:R-:W-:Y:S01]  /*09e0*/  DADD R14, R10.reuse, 2 ;  /* 0x400000000a0e7429 */ /* 0x040fe20000000000 */
[----:B------:R-:W-:Y:S01]  /*09f0*/  BSSY.RECONVERGENT B0, `(.L_x_437) ;  /* 0x0000012000007945 */ /* 0x000fe20003800200 */
[----:B------:R-:W-:Y:S01]  /*0a00*/  DSETP.NEU.AND P4, PT, R10, RZ, PT ;  /* 0x000000ff0a00722a */ /* 0x000fe20003f8d000 */
[----:B------:R-:W-:Y:S01]  /*0a10*/  ISETP.NE.AND P3, PT, R0, 0x7ff00000, PT ;  /* 0x7ff000000000780c */ /* 0x000fe20003f65270 */
[----:B------:R-:W-:Y:S02]  /*0a20*/  DADD R18, -RZ, |R4| ;  /* 0x00000000ff127229 */ /* 0x000fe40000000504 */
[----:B------:R-:W-:Y:S02]  /*0a30*/  DSETP.NEU.AND P0, PT, R8, RZ, PT ;  /* 0x000000ff0800722a */ /* 0x000fe40003f0d000 */
[----:B------:R-:W-:Y:S02]  /*0a40*/  DSETP.NEU.AND P1, PT, R10, 1, PT ;  /* 0x3ff000000a00742a */ /* 0x000fe40003f2d000 */
[----:B------:R-:W-:Y:S01]  /*0a50*/  LOP3.LUT R14, R15, 0x7ff00000, RZ, 0xc0, !PT ;  /* 0x7ff000000f0e7812 */ /* 0x000fe200078ec0ff */
[----:B------:R-:W-:-:S03]  /*0a60*/  DSETP.NEU.AND P2, PT, R8, 1, PT ;  /* 0x3ff000000800742a */ /* 0x000fc60003f4d000 */
        /* <DEDUP_REMOVED lines=10> */
.L_x_438:
[----:B------:R-:W-:Y:S05]  /*0b10*/  BSYNC.RECONVERGENT B0 ;  /* 0x0000000000007941 */ /* 0x000fea0003800200 */
.L_x_437:
[----:B------:R-:W-:Y:S01]  /*0b20*/  BSSY.RECONVERGENT B0, `(.L_x_439) ;  /* 0x000000b000007945 */ /* 0x000fe20003800200 */
[----:B------:R-:W-:Y:S02]  /*0b30*/  FSEL R10, R16, RZ, P1 ;  /* 0x000000ff100a7208 */ /* 0x000fe40000800000 */
[----:B------:R-:W-:Y:S02]  /*0b40*/  @!P0 CS2R R12, SRZ ;  /* 0x00000000000c8805 */ /* 0x000fe4000001ff00 */
[----:B------:R-:W-:Y:S01]  /*0b50*/  FSEL R11, R17, 1.875, P1 ;  /* 0x3ff00000110b7808 */ /* 0x000fe20000800000 */
[----:B------:R-:W-:Y:S06]  /*0b60*/  @P3 BRA `(.L_x_440) ;  /* 0x0000000000183947 */ /* 0x000fec0003800000 */
[----:B------:R-:W-:-:S14]  /*0b70*/  DSETP.NAN.AND P0, PT, R8, R8, PT ;  /* 0x000000080800722a */ /* 0x000fdc0003f08000 */
[----:B------:R-:W-:Y:S01]  /*0b80*/  @P0 DADD R12, R8, 2 ;  /* 0x40000000080c0429 */ /* 0x000fe20000000000 */
[----:B------:R-:W-:Y:S10]  /*0b90*/  @P0 BRA `(.L_x_440) ;  /* 0x00000000000c0947 */ /* 0x000ff40003800000 */
[----:B------:R-:W-:-:S14]  /*0ba0*/  DSETP.NEU.AND P0, PT, |R8|, +INF , PT ;  /* 0x7ff000000800742a */ /* 0x000fdc0003f0d200 */
[----:B------:R-:W-:Y:S02]  /*0bb0*/  @!P0 IMAD.MOV.U32 R12, RZ, RZ, 0x0 ;  /* 0x00000000ff0c8424 */ /* 0x000fe400078e00ff */
[----:B------:R-:W-:-:S07]  /*0bc0*/  @!P0 IMAD.MOV.U32 R13, RZ, RZ, 0x7ff00000 ;  /* 0x7ff00000ff0d8424 */ /* 0x000fce00078e00ff */
.L_x_440:
[----:B------:R-:W-:Y:S05]  /*0bd0*/  BSYNC.RECONVERGENT B0 ;  /* 0x0000000000007941 */ /* 0x000fea0003800200 */
.L_x_439:
[----:B------:R-:W-:Y:S01]  /*0be0*/  BSSY.RECONVERGENT B0, `(.L_x_441) ;  /* 0x0000005000007945 */ /* 0x000fe20003800200 */
[----:B------:R-:W-:Y:S02]  /*0bf0*/  FSEL R8, R12, RZ, P2 ;  /* 0x000000ff0c087208 */ /* 0x000fe40001000000 */
[----:B------:R-:W-:Y:S02]  /*0c00*/  FSEL R9, R13, 1.875, P2 ;  /* 0x3ff000000d097808 */ /* 0x000fe40001000000 */
[----:B------:R-:W-:-:S07]  /*0c10*/  MOV R34, 0xc30 ;  /* 0x00000c3000227802 */ /* 0x000fce0000000f00 */
[----:B------:R-:W-:Y:S05]  /*0c20*/  CALL.REL.NOINC `($_Z4calmPdS_S_S_S_S_S_S_S_S_S_S_S_S_i$__internal_accurate_pow) ;  /* 0x0000000800347944 */ /* 0x000fea0003c00000 */
[----:B------:R-:W-:Y:S05]  /*0c30*/  BSYNC.RECONVERGENT B0 ;  /* 0x0000000000007941 */ /* 0x000fea0003800200 */
.L_x_441:
[C---:B------:R-:W-:Y:S01]  /*0c40*/  DADD R12, R4.reuse, 2 ;  /* 0x40000000040c7429 */ /* 0x040fe20000000000 */
[----:B------:R-:W-:Y:S01]  /*0c50*/  BSSY.RECONVERGENT B0, `(.L_x_442) ;  /* 0x000000d000007945 */ /* 0x000fe20003800200 */
[C---:B------:R-:W-:Y:S02]  /*0c60*/  DSETP.NEU.AND P0, PT, R4.reuse, RZ, PT ;  /* 0x000000ff0400722a */ /* 0x040fe40003f0d000 */
[----:B------:R-:W-:-:S06]  /*0c70*/  DSETP.NEU.AND P2, PT, R4, 1, PT ;  /* 0x3ff000000400742a */ /* 0x000fcc0003f4d000 */
[----:B------:R-:W-:-:S04]  /*0c80*/  LOP3.LUT R12, R13, 0x7ff00000, RZ, 0xc0, !PT ;  /* 0x7ff000000d0c7812 */ /* 0x000fc800078ec0ff */
[----:B------:R-:W-:Y:S02]  /*0c90*/  ISETP.NE.AND P1, PT, R12, 0x7ff00000, PT ;  /* 0x7ff000000c00780c */ /* 0x000fe40003f25270 */
        /* <DEDUP_REMOVED lines=8> */
.L_x_443:
[----:B------:R-:W-:Y:S05]  /*0d20*/  BSYNC.RECONVERGENT B0 ;  /* 0x0000000000007941 */ /* 0x000fea0003800200 */
.L_x_442:
        /* <DEDUP_REMOVED lines=24> */
.L_x_445:
[----:B------:R-:W-:Y:S05]  /*0eb0*/  BSYNC.RECONVERGENT B0 ;  /* 0x0000000000007941 */ /* 0x000fea0003800200 */
.L_x_444:
[----:B------:R-:W0:Y:S08]  /*0ec0*/  LDC.64 R8, c[0x0][0x3c0] ;  /* 0x0000f000ff087b82 */ /* 0x000e300000000a00 */
[----:B------:R-:W1:Y:S01]  /*0ed0*/  LDC.64 R10, c[0x0][0x3b8] ;  /* 0x0000ee00ff0a7b82 */ /* 0x000e620000000a00 */
[----:B0-----:R-:W-:-:S05]  /*0ee0*/  IMAD.WIDE R8, R2, 0x8, R8 ;  /* 0x0000000802087825 */ /* 0x001fca00078e0208 */
[----:B------:R-:W-:Y:S01]  /*0ef0*/  STG.E.64 desc[UR8][R8.64], R6 ;  /* 0x0000000608007986 */ /* 0x000fe2000c101b08 */
[----:B-1----:R-:W-:-:S05]  /*0f00*/  IMAD.WIDE R2, R2, 0x8, R10 ;  /* 0x0000000802027825 */ /* 0x002fca00078e020a */
[----:B------:R-:W-:Y:S01]  /*0f10*/  STG.E.64 desc[UR8][R2.64], R4 ;  /* 0x0000000402007986 */ /* 0x000fe2000c101b08 */
[----:B------:R-:W-:Y:S05]  /*0f20*/  EXIT ;  /* 0x000000000000794d */ /* 0x000fea0003800000 */
        .weak           $__internal_6_$__cuda_sm20_div_rn_f64_full
        .type           $__internal_6_$__cuda_sm20_div_rn_f64_full,@function
        .size           $__internal_6_$__cuda_sm20_div_rn_f64_full,($_Z4calmPdS_S_S_S_S_S_S_S_S_S_S_S_S_i$__internal_accurate_pow - $__internal_6_$__cuda_sm20_div_rn_f64_full)
$__internal_6_$__cuda_sm20_div_rn_f64_full:
        /* <DEDUP_REMOVED lines=9> */
[----:B------:R-:W-:Y:S01]  /*0fc0*/  IMAD.MOV.U32 R21, RZ, RZ, 0x1ca00000 ;  /* 0x1ca00000ff157424 */ /* 0x000fe200078e00ff */
[----:B------:R-:W-:Y:S01]  /*0fd0*/  LOP3.LUT R3, R19, 0x7ff00000, RZ, 0xc0, !PT ;  /* 0x7ff0000013037812 */ /* 0x000fe200078ec0ff */
[----:B------:R-:W-:Y:S02]  /*0fe0*/  BSSY.RECONVERGENT B1, `(.L_x_446) ;  /* 0x000004f000017945 */ /* 0x000fe40003800200 */
[----:B------:R-:W-:Y:S01]  /*0ff0*/  @!P0 DMUL R14, R16, 8.98846567431157953865e+307 ;  /* 0x7fe00000100e8828 */ /* 0x000fe20000000000 */
[----:B------:R-:W-:-:S05]  /*1000*/  ISETP.GE.U32.AND P1, PT, R3, R22, PT ;  /* 0x000000160300720c */ /* 0x000fca0003f26070 */
[----:B------:R-:W0:Y:S02]  /*1010*/  MUFU.RCP64H R25, R15 ;  /* 0x0000000f00197308 */ /* 0x000e240000001800 */
[----:B------:R-:W-:-:S04]  /*1020*/  @!P2 LOP3.LUT R26, R17, 0x7ff00000, RZ, 0xc0, !PT ;  /* 0x7ff00000111aa812 */ /* 0x000fc800078ec0ff */
[----:B------:R-:W-:Y:S01]  /*1030*/  @!P2 ISETP.GE.U32.AND P3, PT, R3, R26, PT ;  /* 0x0000001a0300a20c */ /* 0x000fe20003f66070 */
[----:B------:R-:W-:-:S03]  /*1040*/  @!P2 IMAD.MOV.U32 R26, RZ, RZ, RZ ;  /* 0x000000ffff1aa224 */ /* 0x000fc600078e00ff */
[----:B------:R-:W-:-:S04]  /*1050*/  @!P2 SEL R23, R21, 0x63400000, !P3 ;  /* 0x634000001517a807 */ /* 0x000fc80005800000 */
[----:B------:R-:W-:Y:S01]  /*1060*/  @!P2 LOP3.LUT R23, R23, 0x80000000, R19, 0xf8, !PT ;  /* 0x800000001717a812 */ /* 0x000fe200078ef813 */
[----:B0-----:R-:W-:-:S03]  /*1070*/  DFMA R10, R24, -R14, 1 ;  /* 0x3ff00000180a742b */ /* 0x001fc6000000080e */
[----:B------:R-:W-:-:S05]  /*1080*/  @!P2 LOP3.LUT R27, R23, 0x100000, RZ, 0xfc, !PT ;  /* 0x00100000171ba812 */ /* 0x000fca00078efcff */
[----:B------:R-:W-:-:S08]  /*1090*/  DFMA R10, R10, R10, R10 ;  /* 0x0000000a0a0a722b */ /* 0x000fd0000000000a */
[----:B------:R-:W-:Y:S01]  /*10a0*/  DFMA R24, R24, R10, R24 ;  /* 0x0000000a1818722b */ /* 0x000fe20000000018 */
[----:B------:R-:W-:Y:S01]  /*10b0*/  SEL R11, R21, 0x63400000, !P1 ;  /* 0x63400000150b7807 */ /* 0x000fe20004800000 */
[----:B------:R-:W-:-:S03]  /*10c0*/  IMAD.MOV.U32 R10, RZ, RZ, R18 ;  /* 0x000000ffff0a7224 */ /* 0x000fc600078e0012 */
        /* <DEDUP_REMOVED lines=9> */
[----:B------:R-:W-:Y:S01]  /*1160*/  VIADD R31, R28, 0xffffffff ;  /* 0xffffffff1c1f7836 */ /* 0x000fe20000000000 */
[----:B------:R-:W-:-:S04]  /*1170*/  IADD3 R30, PT, PT, R29, -0x1, RZ ;  /* 0xffffffff1d1e7810 */ /* 0x000fc80007ffe0ff */
[----:B------:R-:W-:Y:S02]  /*1180*/  ISETP.GT.U32.AND P0, PT, R30, 0x7feffffe, PT ;  /* 0x7feffffe1e00780c */ /* 0x000fe40003f04070 */
[----:B------:R-:W-:Y:S02]  /*1190*/  DFMA R22, R26, -R14, R10 ;  /* 0x8000000e1a16722b */ /* 0x000fe4000000000a */
[----:B------:R-:W-:-:S06]  /*11a0*/  ISETP.GT.U32.OR P0, PT, R31, 0x7feffffe, P0 ;  /* 0x7feffffe1f00780c */ /* 0x000fcc0000704470 */
[----:B------:R-:W-:-:S07]  /*11b0*/  DFMA R22, R24, R22, R26 ;  /* 0x000000161816722b */ /* 0x000fce000000001a */
        /* <DEDUP_REMOVED lines=18> */
[----:B------:R-:W-:Y:S01]  /*12e0*/  IMAD.MOV R11, RZ, RZ, -R3 ;  /* 0x000000ffff0b7224 */ /* 0x000fe200078e0a03 */
[----:B------:R-:W-:Y:S01]  /*12f0*/  DMUL.RP R18, R22, R18 ;  /* 0x0000001216127228 */ /* 0x000fe20000008000 */
[----:B------:R-:W-:Y:S01]  /*1300*/  IMAD.MOV.U32 R10, RZ, RZ, RZ ;  /* 0x000000ffff0a7224 */ /* 0x000fe200078e00ff */
[----:B------:R-:W-:-:S05]  /*1310*/  IADD3 R3, PT, PT, -R3, -0x43300000, RZ ;  /* 0xbcd0000003037810 */ /* 0x000fca0007ffe1ff */
[----:B------:R-:W-:-:S03]  /*1320*/  DFMA R10, R24, -R10, R22 ;  /* 0x8000000a180a722b */ /* 0x000fc60000000016 */
[----:B------:R-:W-:-:S07]  /*1330*/  LOP3.LUT R17, R19, R17, RZ, 0x3c, !PT ;  /* 0x0000001113117212 */ /* 0x000fce00078e3cff */
[----:B------:R-:W-:-:S04]  /*1340*/  FSETP.NEU.AND P0, PT, |R11|, R3, PT ;  /* 0x000000030b00720b */ /* 0x000fc80003f0d200 */
[----:B------:R-:W-:Y:S02]  /*1350*/  FSEL R24, R18, R24, !P0 ;  /* 0x0000001812187208 */ /* 0x000fe40004000000 */
[----:B------:R-:W-:Y:S01]  /*1360*/  FSEL R25, R17, R25, !P0 ;  /* 0x0000001911197208 */ /* 0x000fe20004000000 */
[----:B------:R-:W-:Y:S06]  /*1370*/  BRA `(.L_x_448) ;  /* 0x0000000000547947 */ /* 0x000fec0003800000 */
.L_x_447:
        /* <DEDUP_REMOVED lines=16> */
.L_x_450:
[----:B------:R-:W-:Y:S01]  /*1480*/  LOP3.LUT R25, R17, 0x80000, RZ, 0xfc, !PT ;  /* 0x0008000011197812 */ /* 0x000fe200078efcff */
[----:B------:R-:W-:Y:S01]  /*1490*/  IMAD.MOV.U32 R24, RZ, RZ, R16 ;  /* 0x000000ffff187224 */ /* 0x000fe200078e0010 */
[----:B------:R-:W-:Y:S06]  /*14a0*/  BRA `(.L_x_448) ;  /* 0x0000000000087947 */ /* 0x000fec0003800000 */
.L_x_449:
[----:B------:R-:W-:Y:S01]  /*14b0*/  LOP3.LUT R25, R19, 0x80000, RZ, 0xfc, !PT ;  /* 0x0008000013197812 */ /* 0x000fe200078efcff */
[----:B------:R-:W-:-:S07]  /*14c0*/  IMAD.MOV.U32 R24, RZ, RZ, R18 ;  /* 0x000000ffff187224 */ /* 0x000fce00078e0012 */
.L_x_448:
[----:B------:R-:W-:Y:S05]  /*14d0*/  BSYNC.RECONVERGENT B1 ;  /* 0x0000000000017941 */ /* 0x000fea0003800200 */
.L_x_446:
[----:B------:R-:W-:-:S04]  /*14e0*/  IMAD.MOV.U32 R21, RZ, RZ, 0x0 ;  /* 0x00000000ff157424 */ /* 0x000fc800078e00ff */
[----:B------:R-:W-:Y:S05]  /*14f0*/  RET.REL.NODEC R20 `(_Z4calmPdS_S_S_S_S_S_S_S_S_S_S_S_S_i) ;  /* 0xffffffe814c07950 */ /* 0x000fea0003c3ffff */
        .type           $_Z4calmPdS_S_S_S_S_S_S_S_S_S_S_S_S_i$__internal_accurate_pow,@function
        .size           $_Z4calmPdS_S_S_S_S_S_S_S_S_S_S_S_S_i$__internal_accurate_pow,(.L_x_875 - $_Z4calmPdS_S_S_S_S_S_S_S_S_S_S_S_S_i$__internal_accurate_pow)
$_Z4calmPdS_S_S_S_S_S_S_S_S_S_S_S_S_i$__internal_accurate_pow:
[----:B------:R-:W-:Y:S01]  /*1500*/  ISETP.GT.U32.AND P0, PT, R3, 0xfffff, PT ;  /* 0x000fffff0300780c */ /* 0x000fe20003f04070 */
[--C-:B------:R-:W-:Y:S01]  /*1510*/  IMAD.MOV.U32 R19, RZ, RZ, R3.reuse ;  /* 0x000000ffff137224 */ /* 0x100fe200078e0003 */
[----:B------:R-:W-:Y:S01]  /*1520*/  UMOV UR6, 0x7d2cafe2 ;  /* 0x7d2cafe200067882 */ /* 0x000fe20000000000 */
[----:B------:R-:W-:Y:S01]  /*1530*/  IMAD.MOV.U32 R22, RZ, RZ, 0x41ad3b5a ;  /* 0x41ad3b5aff167424 */ /* 0x000fe200078e00ff */
[----:B------:R-:W-:Y:S01]  /*1540*/  UMOV UR7, 0x3eb0f5ff ;  /* 0x3eb0f5ff00077882 */ /* 0x000fe20000000000 */
[----:B------:R-:W-:Y:S01]  /*1550*/  IMAD.MOV.U32 R23, RZ, RZ, 0x3ed0f5d2 ;  /* 0x3ed0f5d2ff177424 */ /* 0x000fe200078e00ff */
[----:B------:R-:W-:Y:S01]  /*1560*/  SHF.R.U32.HI R3, RZ, 0x14, R3 ;  /* 0x00000014ff037819 */ /* 0x000fe20000011603 */
[----:B------:R-:W-:Y:S01]  /*1570*/  UMOV UR10, 0xfefa39ef ;  /* 0xfefa39ef000a7882 */ /* 0x000fe20000000000 */
[----:B------:R-:W-:-:S05]  /*1580*/  UMOV UR11, 0x3fe62e42 ;  /* 0x3fe62e42000b7882 */ /* 0x000fca0000000000 */
[----:B------:R-:W-:-:S10]  /*1590*/  @!P0 DMUL R16, R18, 1.80143985094819840000e+16 ;  /* 0x4350000012108828 */ /* 0x000fd40000000000 */
[----:B------:R-:W-:Y:S01]  /*15a0*/  @!P0 IMAD.MOV.U32 R19, RZ, RZ, R17 ;  /* 0x000000ffff138224 */ /* 0x000fe200078e0011 */
[----:B------:R-:W-:Y:S01]  /*15b0*/  @!P0 LEA.HI R3, R17, 0xffffffca, RZ, 0xc ;  /* 0xffffffca11038811 */ /* 0x000fe200078f60ff */
[----:B------:R-:W-:Y:S02]  /*15c0*/  @!P0 IMAD.MOV.U32 R18, RZ, RZ, R16 ;  /* 0x000000ffff128224 */ /* 0x000fe400078e0010 */
[----:B------:R-:W-:Y:S01]  /*15d0*/  IMAD.MOV.U32 R17, RZ, RZ, 0x43300000 ;  /* 0x43300000ff117424 */ /* 0x000fe200078e00ff */
[----:B------:R-:W-:Y:S01]  /*15e0*/  LOP3.LUT R19, R19, 0x800fffff, RZ, 0xc0, !PT ;  /* 0x800fffff13137812 */ /* 0x000fe200078ec0ff */
[----:B------:R-:W-:Y:S02]  /*15f0*/  IMAD.MOV.U32 R20, RZ, RZ, R18 ;  /* 0x000000ffff147224 */ /* 0x000fe400078e0012 */
[----:B------:R-:W-:Y:S01]  /*1600*/  IMAD.MOV.U32 R18, RZ, RZ, RZ ;  /* 0x000000ffff127224 */ /* 0x000fe200078e00ff */
[----:B------:R-:W-:Y:S01]  /*1610*/  LOP3.LUT R21, R19, 0x3ff00000, RZ, 0xfc, !PT ;  /* 0x3ff0000013157812 */ /* 0x000fe200078efcff */
[----:B------:R-:W-:-:S03]  /*1620*/  VIADD R16, R3, 0xfffffc01 ;  /* 0xfffffc0103107836 */ /* 0x000fc60000000000 */
[----:B------:R-:W-:-:S13]  /*1630*/  ISETP.GE.U32.AND P1, PT, R21, 0x3ff6a09f, PT ;  /* 0x3ff6a09f1500780c */ /* 0x000fda0003f26070 */
[----:B------:R-:W-:Y:S02]  /*1640*/  @P1 VIADD R19, R21, 0xfff00000 ;  /* 0xfff0000015131836 */ /* 0x000fe40000000000 */
[----:B------:R-:W-:-:S03]  /*1650*/  @P1 VIADD R16, R3, 0xfffffc02 ;  /* 0xfffffc0203101836 */ /* 0x000fc60000000000 */
[----:B------:R-:W-:Y:S02]  /*1660*/  @P1 MOV R21, R19 ;  /* 0x0000001300151202 */ /* 0x000fe40000000f00 */
[----:B------:R-:W-:-:S04]  /*1670*/  LOP3.LUT R16, R16, 0x80000000, RZ, 0x3c, !PT ;  /* 0x8000000010107812 */ /* 0x000fc800078e3cff */
        /* <DEDUP_REMOVED lines=32> */
[----:B------:R-:W-:-:S03]  /*1880*/  DMUL R32, R18, R24 ;  /* 0x0000001812207228 */ /* 0x000fc60000000000 */
[----:B------:R-:W-:-:S08]  /*1890*/  DFMA R20, R30, R28, UR6 ;  /* 0x000000061e147e2b */ /* 0x000fd0000800001c */
[----:B------:R-:W-:Y:S01]  /*18a0*/  DADD R26, -R20, UR6 ;  /* 0x00000006141a7e29 */ /* 0x000fe20008000100 */
[----:B------:R-:W-:Y:S01]  /*18b0*/  UMOV UR6, 0xb9e7b0 ;  /* 0x00b9e7b000067882 */ /* 0x000fe20000000000 */
[----:B------:R-:W-:-:S06]  /*18c0*/  UMOV UR7, 0x3c46a4cb ;  /* 0x3c46a4cb00077882 */ /* 0x000fcc0000000000 */
[----:B------:R-:W-:Y:S02]  /*18d0*/  DFMA R26, R30, R28, R26 ;  /* 0x0000001c1e1a722b */ /* 0x000fe4000000001a */
[----:B------:R-:W-:Y:S01]  /*18e0*/  DFMA R28, R18, R18, -R24 ;  /* 0x00000012121c722b */ /* 0x000fe20000000818 */
[----:B------:R-:W-:Y:S02]  /*18f0*/  VIADD R31, R23, 0x100000 ;  /* 0x00100000171f7836 */ /* 0x000fe40000000000 */
[----:B------:R-:W-:-:S06]  /*1900*/  IMAD.MOV.U32 R30, RZ, RZ, R22 ;  /* 0x000000ffff1e7224 */ /* 0x000fcc00078e0016 */
[----:B------:R-:W-:Y:S02]  /*1910*/  DFMA R28, R18, R30, R28 ;  /* 0x0000001e121c722b */ /* 0x000fe4000000001c */
[----:B------:R-:W-:Y:S01]  /*1920*/  DADD R30, R26, -UR6 ;  /* 0x800000061a1e7e29 */ /* 0x000fe20008000000 */
[----:B------:R-:W-:Y:S01]  /*1930*/  UMOV UR6, 0x80000000 ;  /* 0x8000000000067882 */ /* 0x000fe20000000000 */
[----:B------:R-:W-:Y:S01]  /*1940*/  DFMA R26, R18, R24, -R32 ;  /* 0x00000018121a722b */ /* 0x000fe20000000820 */
[----:B------:R-:W-:Y:S02]  /*1950*/  UMOV UR7, 0x43300000 ;  /* 0x4330000000077882 */ /* 0x000fe40000000000 */
[----:B------:R-:W-:Y:S01]  /*1960*/  DADD R16, R16, -UR6 ;  /* 0x8000000610107e29 */ /* 0x000fe20008000000 */
[----:B------:R-:W-:Y:S01]  /*1970*/  UMOV UR6, 0xfefa39ef ;  /* 0xfefa39ef00067882 */ /* 0x000fe20000000000 */
[----:B------:R-:W-:-:S03]  /*1980*/  UMOV UR7, 0x3fe62e42 ;  /* 0x3fe62e4200077882 */ /* 0x000fc60000000000 */
        /* <DEDUP_REMOVED lines=18> */
[--C-:B------:R-:W-:Y:S01]  /*1ab0*/  DFMA R20, R16, UR6, R18.reuse ;  /* 0x0000000610147c2b */ /* 0x100fe20008000012 */
[----:B------:R-:W-:Y:S01]  /*1ac0*/  UMOV UR6, 0x3b39803f ;  /* 0x3b39803f00067882 */ /* 0x000fe20000000000 */
[----:B------:R-:W-:Y:S01]  /*1ad0*/  DADD R26, R24, -R18 ;  /* 0x00000000181a7229 */ /* 0x000fe20000000812 */
[----:B------:R-:W-:-:S05]  /*1ae0*/  UMOV UR7, 0x3c7abc9e ;  /* 0x3c7abc9e00077882 */ /* 0x000fca0000000000 */
[----:B------:R-:W-:Y:S02]  /*1af0*/  DFMA R24, R16, -UR10, R20 ;  /* 0x8000000a10187c2b */ /* 0x000fe40008000014 */
[----:B------:R-:W-:-:S06]  /*1b00*/  DADD R26, R22, R26 ;  /* 0x00000000161a7229 */ /* 0x000fcc000000001a */
[----:B------:R-:W-:-:S08]  /*1b10*/  DADD R24, -R18, R24 ;  /* 0x0000000012187229 */ /* 0x000fd00000000118 */
[----:B------:R-:W-:-:S08]  /*1b20*/  DADD R18, R26, -R24 ;  /* 0x000000001a127229 */ /* 0x000fd00000000818 */
[----:B------:R-:W-:Y:S01]  /*1b30*/  DFMA R18, R16, UR6, R18 ;  /* 0x0000000610127c2b */ /* 0x000fe20008000012 */
[----:B------:R-:W-:Y:S02]  /*1b40*/  USHF.L.U32 UR7, UR5, 0x1, URZ ;  /* 0x0000000105077899 */ /* 0x000fe400080006ff */
[----:B------:R-:W-:Y:S02]  /*1b50*/  ULOP3.LUT UR6, UR5, 0xff0fffff, URZ, 0xc0, !UPT ;  /* 0xff0fffff05067892 */ /* 0x000fe4000f8ec0ff */
[----:B------:R-:W-:-:S03]  /*1b60*/  UISETP.GT.U32.AND UP0, UPT, UR7, -0x2000001, UPT ;  /* 0xfdffffff0700788c */ /* 0x000fc6000bf04070 */
[----:B------:R-:W-:Y:S01]  /*1b70*/  DADD R16, R20, R18 ;  /* 0x0000000014107229 */ /* 0x000fe20000000012 */
[----:B------:R-:W-:-:S03]  /*1b80*/  USEL UR7, UR6, UR5, UP0 ;  /* 0x0000000506077287 */ /* 0x000fc60008000000 */
[----:B------:R-:W-:-:S04]  /*1b90*/  UMOV UR6, UR4 ;  /* 0x0000000400067c82 */ /* 0x000fc80008000000 */
[----:B------:R-:W-:Y:S02]  /*1ba0*/  DADD R20, R20, -R16 ;  /* 0x0000000014147229 */ /* 0x000fe40000000810 */
[----:B------:R-:W-:-:S06]  /*1bb0*/  DMUL R26, R16, UR6 ;  /* 0x00000006101a7c28 */ /* 0x000fcc0008000000 */
[----:B------:R-:W-:Y:S02]  /*1bc0*/  DADD R20, R18, R20 ;  /* 0x0000000012147229 */ /* 0x000fe40000000014 */
[----:B------:R-:W-:Y:S01]  /*1bd0*/  DFMA R24, R16, UR6, -R26 ;  /* 0x0000000610187c2b */ /* 0x000fe2000800081a */
[----:B------:R-:W-:Y:S02]  /*1be0*/  IMAD.MOV.U32 R16, RZ, RZ, 0x652b82fe ;  /* 0x652b82feff107424 */ /* 0x000fe400078e00ff */
[----:B------:R-:W-:-:S05]  /*1bf0*/  IMAD.MOV.U32 R17, RZ, RZ, 0x3ff71547 ;  /* 0x3ff71547ff117424 */ /* 0x000fca00078e00ff */
[----:B------:R-:W-:Y:S01]  /*1c00*/  DFMA R24, R20, UR6, R24 ;  /* 0x0000000614187c2b */ /* 0x000fe20008000018 */
[----:B------:R-:W-:Y:S01]  /*1c10*/  UMOV UR6, 0x3b39803f ;  /* 0x3b39803f00067882 */ /* 0x000fe20000000000 */
[----:B------:R-:W-:-:S06]  /*1c20*/  UMOV UR7, 0x3c7abc9e ;  /* 0x3c7abc9e00077882 */ /* 0x000fcc0000000000 */
[----:B------:R-:W-:-:S08]  /*1c30*/  DADD R18, R26, R24 ;  /* 0x000000001a127229 */ /* 0x000fd00000000018 */
[----:B------:R-:W-:Y:S02]  /*1c40*/  DFMA R16, R18, R16, 6.75539944105574400000e+15 ;  /* 0x433800001210742b */ /* 0x000fe40000000010 */
[----:B------:R-:W-:Y:S01]  /*1c50*/  FSETP.GEU.AND P0, PT, |R19|, 4.1917929649353027344, PT ;  /* 0x4086232b1300780b */ /* 0x000fe20003f0e200 */
[----:B------:R-:W-:-:S05]  /*1c60*/  DADD R26, R26, -R18 ;  /* 0x000000001a1a7229 */ /* 0x000fca0000000812 */
[----:B------:R-:W-:-:S03]  /*1c70*/  DADD R22, R16, -6.75539944105574400000e+15 ;  /* 0xc338000010167429 */ /* 0x000fc60000000000 */
[----:B------:R-:W-:-:S05]  /*1c80*/  DADD R24, R24, R26 ;  /* 0x0000000018187229 */ /* 0x000fca000000001a */
[----:B------:R-:W-:-:S08]  /*1c90*/  DFMA R20, R22, -UR10, R18 ;  /* 0x8000000a16147c2b */ /* 0x000fd00008000012 */
        /* <DEDUP_REMOVED lines=43> */
[----:B------:R-:W-:-:S03]  /*1f50*/  @!P1 IMAD R23, R3, 0x100000, R23 ;  /* 0x0010000003179824 */ /* 0x000fc600078e0217 */
[----:B------:R-:W-:Y:S01]  /*1f60*/  @!P1 LEA R17, R16, 0x3ff00000, 0x14 ;  /* 0x3ff0000010119811 */ /* 0x000fe200078ea0ff */
[----:B------:R-:W-:-:S06]  /*1f70*/  @!P1 IMAD.MOV.U32 R16, RZ, RZ, RZ ;  /* 0x000000ffff109224 */ /* 0x000fcc00078e00ff */
[----:B------:R-:W-:-:S11]  /*1f80*/  @!P1 DMUL R20, R22, R16 ;  /* 0x0000001016149228 */ /* 0x000fd60000000000 */
.L_x_451:
[----:B------:R-:W-:Y:S01]  /*1f90*/  DFMA R24, R24, R20, R20 ;  /* 0x000000141818722b */ /* 0x000fe20000000014 */
[----:B------:R-:W-:Y:S01]  /*1fa0*/  IMAD.MOV.U32 R35, RZ, RZ, 0x0 ;  /* 0x00000000ff237424 */ /* 0x000fe200078e00ff */
[----:B------:R-:W-:-:S08]  /*1fb0*/  DSETP.NEU.AND P0, PT, |R20|, +INF , PT ;  /* 0x7ff000001400742a */ /* 0x000fd00003f0d200 */
[----:B------:R-:W-:Y:S02]  /*1fc0*/  FSEL R16, R20, R24, !P0 ;  /* 0x0000001814107208 */ /* 0x000fe40004000000 */
[----:B------:R-:W-:Y:S01]  /*1fd0*/  FSEL R17, R21, R25, !P0 ;  /* 0x0000001915117208 */ /* 0x000fe20004000000 */
[----:B------:R-:W-:Y:S06]  /*1fe0*/  RET.REL.NODEC R34 `(_Z4calmPdS_S_S_S_S_S_S_S_S_S_S_S_S_i) ;  /* 0xffffffe022047950 */ /* 0x000fec0003c3ffff */
.L_x_452:
        /* <DEDUP_REMOVED lines=9> */
.L_x_875:


//--------------------- .text._Z8calalphaPdS_S_S_S_S_S_ddddiS_S_S_S_S_S_ --------------------------
	.section	.text._Z8calalphaPdS_S_S_S_S_S_ddddiS_S_S_S_S_S_,"ax",@progbits
	.align	128
        .global         _Z8calalphaPdS_S_S_S_S_S_ddddiS_S_S_S_S_S_
        .type           _Z8calalphaPdS_S_S_S_S_S_ddddiS_S_S_S_S_S_,@function
        .size           _Z8calalphaPdS_S_S_S_S_S_ddddiS_S_S_S_S_S_,(.L_x_877 - _Z8calalphaPdS_S_S_S_S_S_ddddiS_S_S_S_S_S_)
        .other          _Z8calalphaPdS_S_S_S_S_S_ddddiS_S_S_S_S_S_,@"STO_CUDA_ENTRY STV_DEFAULT"
_Z8calalphaPdS_S_S_S_S_S_ddddiS_S_S_S_S_S_:
.text._Z8calalphaPdS_S_S_S_S_S_ddddiS_S_S_S_S_S_:
        /* <DEDUP_REMOVED lines=9> */
[----:B------:R-:W1:Y:S01]  /*0090*/  LDCU.64 UR8, c[0x0][0x358] ;  /* 0x00006b00ff0877ac */ /* 0x000e620008000a00 */
[----:B0-----:R-:W-:-:S06]  /*00a0*/  IMAD.WIDE R16, R4, 0x8, R16 ;  /* 0x0000000804107825 */ /* 0x001fcc00078e0210 */
[----:B-1----:R-:W2:Y:S01]  /*00b0*/  LDG.E.64 R16, desc[UR8][R16.64] ;  /* 0x0000000810107981 */ /* 0x002ea2000c1e1b00 */
[----:B------:R-:W-:Y:S01]  /*00c0*/  BSSY.RECONVERGENT B0, `(.L_x_453) ;  /* 0x0000007000007945 */ /* 0x000fe20003800200 */
[----:B------:R-:W-:Y:S01]  /*00d0*/  IMAD.MOV.U32 R6, RZ, RZ, RZ ;  /* 0x000000ffff067224 */ /* 0x000fe200078e00ff */
[----:B------:R-:W-:Y:S01]  /*00e0*/  MOV R0, 0x130 ;  /* 0x0000013000007802 */ /* 0x000fe20000000f00 */
[----:B------:R-:W-:Y:S01]  /*00f0*/  IMAD.MOV.U32 R7, RZ, RZ, 0x40000000 ;  /* 0x40000000ff077424 */ /* 0x000fe200078e00ff */
[----:B--2---:R-:W-:-:S10]  /*0100*/  DADD R8, -RZ, |R16| ;  /* 0x00000000ff087229 */ /* 0x004fd40000000510 */
[----:B------:R-:W-:-:S07]  /*0110*/  IMAD.MOV.U32 R5, RZ, RZ, R9 ;  /* 0x000000ffff057224 */ /* 0x000fce00078e0009 */
[----:B------:R-:W-:Y:S05]  /*0120*/  CALL.REL.NOINC `($_Z8calalphaPdS_S_S_S_S_S_ddddiS_S_S_S_S_S_$__internal_accurate_pow) ;  /* 0x0000003c00107944 */ /* 0x000fea0003c00000 */
[----:B------:R-:W-:Y:S05]  /*0130*/  BSYNC.RECONVERGENT B0 ;  /* 0x0000000000007941 */ /* 0x000fea0003800200 */
.L_x_453:
[----:B------:R-:W0:Y:S02]  /*0140*/  LDC.64 R14, c[0x0][0x3a0] ;  /* 0x0000e800ff0e7b82 */ /* 0x000e240000000a00 */
[----:B0-----:R-:W-:-:S05]  /*0150*/  IMAD.WIDE R14, R4, 0x8, R14 ;  /* 0x00000008040e7825 */ /* 0x001fca00078e020e */
[----:B------:R-:W2:Y:S01]  /*0160*/  LDG.E.64 R10, desc[UR8][R14.64] ;  /* 0x000000080e0a7981 */ /* 0x000ea2000c1e1b00 */
[C---:B------:R-:W-:Y:S01]  /*0170*/  DADD R2, R16.reuse, 2 ;  /* 0x4000000010027429 */ /* 0x040fe20000000000 */
[----:B------:R-:W-:Y:S01]  /*0180*/  BSSY.RECONVERGENT B0, `(.L_x_454) ;  /* 0x0000010000007945 */ /* 0x000fe20003800200 */
[----:B------:R-:W-:-:S08]  /*0190*/  DSETP.NEU.AND P0, PT, R16, RZ, PT ;  /* 0x000000ff1000722a */ /* 0x000fd00003f0d000 */
[----:B------:R-:W-:Y:S01]  /*01a0*/  LOP3.LUT R2, R3, 0x7ff00000, RZ, 0xc0, !PT ;  /* 0x7ff0000003027812 */ /* 0x000fe200078ec0ff */
[----:B------:R-:W-:-:S03]  /*01b0*/  IMAD.MOV.U32 R3, RZ, RZ, R7 ;  /* 0x000000ffff037224 */ /* 0x000fc600078e0007 */
[----:B------:R-:W-:Y:S01]  /*01c0*/  ISETP.NE.AND P1, PT, R2, 0x7ff00000, PT ;  /* 0x7ff000000200780c */ /* 0x000fe20003f25270 */
[----:B------:R-:W-:Y:S01]  /*01d0*/  IMAD.MOV.U32 R2, RZ, RZ, R6 ;  /* 0x000000ffff027224 */ /* 0x000fe200078e0006 */
[----:B------:R-:W-:Y:S01]  /*01e0*/  @!P0 CS2R R2, SRZ ;  /* 0x0000000000028805 */ /* 0x000fe2000001ff00 */
[----:B--2---:R-:W-:-:S10]  /*01f0*/  DADD R8, -RZ, |R10| ;  /* 0x00000000ff087229 */ /* 0x004fd4000000050a */
[----:B------:R-:W-:Y:S01]  /*0200*/  IMAD.MOV.U32 R5, RZ, RZ, R9 ;  /* 0x000000ffff057224 */ /* 0x000fe200078e0009 */
[----:B------:R-:W-:Y:S06]  /*0210*/  @P1 BRA `(.L_x_455) ;  /* 0x0000000000181947 */ /* 0x000fec0003800000 */
[----:B------:R-:W-:-:S14]  /*0220*/  DSETP.NAN.AND P0, PT, R16, R16, PT ;  /* 0x000000101000722a */ /* 0x000fdc0003f08000 */
[----:B------:R-:W-:Y:S01]  /*0230*/  @P0 DADD R2, R16, 2 ;  /* 0x4000000010020429 */ /* 0x000fe20000000000 */
[----:B------:R-:W-:Y:S10]  /*0240*/  @P0 BRA `(.L_x_455) ;  /* 0x00000000000c0947 */ /* 0x000ff40003800000 */
[----:B------:R-:W-:-:S14]  /*0250*/  DSETP.NEU.AND P0, PT, |R16|, +INF , PT ;  /* 0x7ff000001000742a */ /* 0x000fdc0003f0d200 */
[----:B------:R-:W-:Y:S02]  /*0260*/  @!P0 IMAD.MOV.U32 R2, RZ, RZ, 0x0 ;  /* 0x00000000ff028424 */ /* 0x000fe400078e00ff */
[----:B------:R-:W-:-:S07]  /*0270*/  @!P0 IMAD.MOV.U32 R3, RZ, RZ, 0x7ff00000 ;  /* 0x7ff00000ff038424 */ /* 0x000fce00078e00ff */
.L_x_455:
[----:B------:R-:W-:Y:S05]  /*0280*/  BSYNC.RECONVERGENT B0 ;  /* 0x0000000000007941 */ /* 0x000fea0003800200 */
.L_x_454:
[----:B------:R-:W-:Y:S01]  /*0290*/  BSSY.RECONVERGENT B0, `(.L_x_456) ;  /* 0x0000005000007945 */ /* 0x000fe20003800200 */
[----:B------:R-:W-:Y:S01]  /*02a0*/  IMAD.MOV.U32 R6, RZ, RZ, RZ ;  /* 0x000000ffff067224 */ /* 0x000fe200078e00ff */
[----:B------:R-:W-:Y:S01]  /*02b0*/  MOV R0, 0x2e0 ;  /* 0x000002e000007802 */ /* 0x000fe20000000f00 */
[----:B------:R-:W-:-:S07]  /*02c0*/  IMAD.MOV.U32 R7, RZ, RZ, 0x40000000 ;  /* 0x40000000ff077424 */ /* 0x000fce00078e00ff */
[----:B------:R-:W-:Y:S05]  /*02d0*/  CALL.REL.NOINC `($_Z8calalphaPdS_S_S_S_S_S_ddddiS_S_S_S_S_S_$__internal_accurate_pow) ;  /* 0x0000003800a47944 */ /* 0x000fea0003c00000 */
[----:B------:R-:W-:Y:S05]  /*02e0*/  BSYNC.RECONVERGENT B0 ;  /* 0x0000000000007941 */ /* 0x000fea0003800200 */
.L_x_456:
        /* <DEDUP_REMOVED lines=17> */
.L_x_458:
[----:B------:R-:W-:Y:S05]  /*0400*/  BSYNC.RECONVERGENT B0 ;  /* 0x0000000000007941 */ /* 0x000fea0003800200 */
.L_x_457:
[----:B------:R-:W-:Y:S01]  /*0410*/  FSEL R6, R6, RZ, P2 ;  /* 0x000000ff06067208 */ /* 0x000fe20001000000 */
[----:B------:R-:W-:Y:S01]  /*0420*/  BSSY.RECONVERGENT B0, `(.L_x_459) ;  /* 0x000000f000007945 */ /* 0x000fe20003800200 */
[----:B------:R-:W-:-:S06]  /*0430*/  FSEL R7, R7, 1.875, P2 ;  /* 0x3ff0000007077808 */ /* 0x000fcc0001000000 */
[----:B------:R-:W-:-:S08]  /*0440*/  DADD R2, R2, R6 ;  /* 0x0000000002027229 */ /* 0x000fd00000000006 */
[----:B------:R-:W-:-:S14]  /*0450*/  DSETP.NEU.AND P0, PT, R2, RZ, PT ;  /* 0x000000ff0200722a */ /* 0x000fdc0003f0d000 */
[----:B------:R-:W-:Y:S01]  /*0460*/  @!P0 CS2R R6, SRZ ;  /* 0x0000000000068805 */ /* 0x000fe2000001ff00 */
[----:B------:R-:W-:Y:S06]  /*0470*/  @!P0 BRA `(.L_x_460) ;  /* 0x0000000000248947 */ /* 0x000fec0003800000 */
[----:B------:R-:W-:Y:S01]  /*0480*/  DADD R8, -RZ, |R2| ;  /* 0x00000000ff087229 */ /* 0x000fe20000000502 */
[----:B------:R-:W-:Y:S01]  /*0490*/  ISETP.GE.AND P0, PT, R3, RZ, PT ;  /* 0x000000ff0300720c */ /* 0x000fe20003f06270 */
[----:B------:R-:W-:Y:S01]  /*04a0*/  IMAD.MOV.U32 R6, RZ, RZ, RZ ;  /* 0x000000ffff067224 */ /* 0x000fe200078e00ff */
[----:B------:R-:W-:Y:S01]  /*04b0*/  MOV R0, 0x4f0 ;  /* 0x000004f000007802 */ /* 0x000fe20000000f00 */
[----:B------:R-:W-:-:S06]  /*04c0*/  IMAD.MOV.U32 R7, RZ, RZ, 0x3ff80000 ;  /* 0x3ff80000ff077424 */ /* 0x000fcc00078e00ff */
[----:B------:R-:W-:-:S07]  /*04d0*/  IMAD.MOV.U32 R5, RZ, RZ, R9 ;  /* 0x000000ffff057224 */ /* 0x000fce00078e0009 */
[----:B------:R-:W-:Y:S05]  /*04e0*/  CALL.REL.NOINC `($_Z8calalphaPdS_S_S_S_S_S_ddddiS_S_S_S_S_S_$__internal_accurate_pow) ;  /* 0x0000003800207944 */ /* 0x000fea0003c00000 */
[----:B------:R-:W-:Y:S02]  /*04f0*/  FSEL R6, R6, RZ, P0 ;  /* 0x000000ff06067208 */ /* 0x000fe40000000000 */
[----:B------:R-:W-:-:S07]  /*0500*/  FSEL R7, R7, -QNAN , P0 ;  /* 0xfff8000007077808 */ /* 0x000fce0000000000 */
.L_x_460:
[----:B------:R-:W-:Y:S05]  /*0510*/  BSYNC.RECONVERGENT B0 ;  /* 0x0000000000007941 */ /* 0x000fea0003800200 */
.L_x_459:
[C---:B------:R-:W-:Y:S01]  /*0520*/  DADD R8, R2.reuse, 1.5 ;  /* 0x3ff8000002087429 */ /* 0x040fe20000000000 */
[----:B------:R-:W-:Y:S01]  /*0530*/  BSSY.RECONVERGENT B0, `(.L_x_461) ;  /* 0x000000b000007945 */ /* 0x000fe20003800200 */
[----:B------:R-:W-:-:S08]  /*0540*/  DSETP.NEU.AND P1, PT, R2, 1, PT ;  /* 0x3ff000000200742a */ /* 0x000fd00003f2d000 */
[----:B------:R-:W-:-:S04]  /*0550*/  LOP3.LUT R8, R9, 0x7ff00000, RZ, 0xc0, !PT ;  /* 0x7ff0000009087812 */ /* 0x000fc800078ec0ff */
[----:B------:R-:W-:-:S13]  /*0560*/  ISETP.NE.AND P0, PT, R8, 0x7ff00000, PT ;  /* 0x7ff000000800780c */ /* 0x000fda0003f05270 */
[----:B------:R-:W-:Y:S05]  /*0570*/  @P0 BRA `(.L_x_462) ;  /* 0x0000000000180947 */ /* 0x000fea0003800000 */
[----:B------:R-:W-:-:S14]  /*0580*/  DSETP.NAN.AND P0, PT, R2, R2, PT ;  /* 0x000000020200722a */ /* 0x000fdc0003f08000 */
[----:B------:R-:W-:Y:S01]  /*0590*/  @P0 DADD R6, R2, 1.5 ;  /* 0x3ff8000002060429 */ /* 0x000fe20000000000 */
[----:B------:R-:W-:Y:S10]  /*05a0*/  @P0 BRA `(.L_x_462) ;  /* 0x00000000000c0947 */ /* 0x000ff40003800000 */
[----:B------:R-:W-:-:S14]  /*05b0*/  DSETP.NEU.AND P0, PT, |R2|, +INF , PT ;  /* 0x7ff000000200742a */ /* 0x000fdc0003f0d200 */
[----:B------:R-:W-:Y:S02]  /*05c0*/  @!P0 IMAD.MOV.U32 R6, RZ, RZ, 0x0 ;  /* 0x00000000ff068424 */ /* 0x000fe400078e00ff */
[----:B------:R-:W-:-:S07]  /*05d0*/  @!P0 IMAD.MOV.U32 R7, RZ, RZ, 0x7ff00000 ;  /* 0x7ff00000ff078424 */ /* 0x000fce00078e00ff */
.L_x_462:
[----:B------:R-:W-:Y:S05]  /*05e0*/  BSYNC.RECONVERGENT B0 ;  /* 0x0000000000007941 */ /* 0x000fea0003800200 */
.L_x_461:
[----:B------:R-:W-:Y:S01]  /*05f0*/  FSEL R3, R7, 1.875, P1 ;  /* 0x3ff0000007037808 */ /* 0x000fe20000800000 */
[C---:B------:R-:W-:Y:S01]  /*0600*/  DADD R10, R16.reuse, R10 ;  /* 0x00000000100a7229 */ /* 0x040fe2000000000a */
[----:B------:R-:W-:Y:S01]  /*0610*/  FSEL R2, R6, RZ, P1 ;  /* 0x000000ff06027208 */ /* 0x000fe20000800000 */
[----:B------:R-:W-:Y:S01]  /*0620*/  IMAD.MOV.U32 R6, RZ, RZ, 0x1 ;  /* 0x00000001ff067424 */ /* 0x000fe200078e00ff */
[----:B------:R-:W0:Y:S01]  /*0630*/  MUFU.RCP64H R7, R3 ;  /* 0x0000000300077308 */ /* 0x000e220000001800 */
[----:B------:R-:W-:Y:S04]  /*0640*/  BSSY.RECONVERGENT B0, `(.L_x_463) ;  /* 0x0000013000007945 */ /* 0x000fe80003800200 */
[----:B------:R-:W-:-:S10]  /*0650*/  DMUL R10, R16, R10 ;  /* 0x0000000a100a7228 */ /* 0x000fd40000000000 */
[----:B------:R-:W-:Y:S01]  /*0660*/  FSETP.GEU.AND P1, PT, |R11|, 6.5827683646048100446e-37, PT ;  /* 0x036000000b00780b */ /* 0x000fe20003f2e200 */
        /* <DEDUP_REMOVED lines=14> */
[----:B------:R-:W-:-:S07]  /*0750*/  IMAD.MOV.U32 R9, RZ, RZ, R3 ;  /* 0x000000ffff097224 */ /* 0x000fce00078e0003 */
[----:B------:R-:W-:Y:S05]  /*0760*/  CALL.REL.NOINC `($__internal_7_$__cuda_sm20_div_rn_f64_full) ;  /* 0x0000003000047944 */ /* 0x000fea0003c00000 */
.L_x_464:
[----:B------:R-:W-:Y:S05]  /*0770*/  BSYNC.RECONVERGENT B0 ;  /* 0x0000000000007941 */ /* 0x000fea0003800200 */
.L_x_463:
[----:B------:R-:W0:Y:S08]  /*0780*/  LDC.64 R8, c[0x0][0x3b0] ;  /* 0x0000ec00ff087b82 */ /* 0x000e300000000a00 */
[----:B------:R-:W1:Y:S08]  /*0790*/  LDC.64 R16, c[0x0][0x380] ;  /* 0x0000e000ff107b82 */ /* 0x000e700000000a00 */
[----:B------:R-:W2:Y:S01]  /*07a0*/  LDC.64 R10, c[0x0][0x3d0] ;  /* 0x0000f400ff0a7b82 */ /* 0x000ea20000000a00 */
[----:B0-----:R-:W-:-:S04]  /*07b0*/  IMAD.WIDE R8, R4, 0x8, R8 ;  /* 0x0000000804087825 */ /* 0x001fc800078e0208 */
[----:B------:R-:W-:Y:S01]  /*07c0*/  IMAD.MOV.U32 R6, RZ, RZ, 0x652b82fe ;  /* 0x652b82feff067424 */ /* 0x000fe200078e00ff */
[----:B------:R-:W3:Y:S01]  /*07d0*/  LDG.E.64 R2, desc[UR8][R8.64] ;  /* 0x0000000808027981 */ /* 0x000ee2000c1e1b00 */
[----:B------:R-:W-:Y:S01]  /*07e0*/  IMAD.MOV.U32 R7, RZ, RZ, 0x3ff71547 ;  /* 0x3ff71547ff077424 */ /* 0x000fe200078e00ff */
[----:B------:R-:W-:Y:S01]  /*07f0*/  UMOV UR4, 0xfefa39ef ;  /* 0xfefa39ef00047882 */ /* 0x000fe20000000000 */
[----:B-1----:R-:W-:Y:S01]  /*0800*/  IMAD.WIDE R16, R4, 0x8, R16 ;  /* 0x0000000804107825 */ /* 0x002fe200078e0210 */
[----:B------:R-:W-:Y:S01]  /*0810*/  UMOV UR5, 0x3fe62e42 ;  /* 0x3fe62e4200057882 */ /* 0x000fe20000000000 */
[----:B------:R-:W0:Y:S04]  /*0820*/  LDC.64 R20, c[0x0][0x3b8] ;  /* 0x0000ee00ff147b82 */ /* 0x000e280000000a00 */
[----:B------:R-:W5:Y:S01]  /*0830*/  LDG.E.64 R16, desc[UR8][R16.64] ;  /* 0x0000000810107981 */ /* 0x000f62000c1e1b00 */
[----:B------:R-:W-:Y:S01]  /*0840*/  BSSY.RECONVERGENT B0, `(.L_x_465) ;  /* 0x000003b000007945 */ /* 0x000fe20003800200 */
[----:B--2---:R-:W-:-:S02]  /*0850*/  DMUL R10, R10, -0.5 ;  /* 0xbfe000000a0a7828 */ /* 0x004fc40000000000 */
[----:B0-----:R-:W-:-:S10]  /*0860*/  DADD R20, R20, -1 ;  /* 0xbff0000014147429 */ /* 0x001fd40000000000 */
[----:B------:R-:W-:Y:S02]  /*0870*/  R2UR UR10, R20 ;  /* 0x00000000140a72ca */ /* 0x000fe400000e0000 */
[----:B------:R-:W-:Y:S01]  /*0880*/  R2UR UR11, R21 ;  /* 0x00000000150b72ca */ /* 0x000fe200000e0000 */
[----:B---3--:R-:W-:-:S08]  /*0890*/  DMUL R2, R10, R2 ;  /* 0x000000020a027228 */ /* 0x008fd00000000000 */
[----:B------:R-:W-:Y:S02]  /*08a0*/  DFMA R6, R2, R6, 6.75539944105574400000e+15 ;  /* 0x433800000206742b */ /* 0x000fe40000000006 */
[----:B------:R-:W-:-:S06]  /*08b0*/  FSETP.GEU.AND P0, PT, |R3|, 4.1917929649353027344, PT ;  /* 0x4086232b0300780b */ /* 0x000fcc0003f0e200 */
[----:B------:R-:W-:-:S08]  /*08c0*/  DADD R12, R6, -6.75539944105574400000e+15 ;  /* 0xc3380000060c7429 */ /* 0x000fd00000000000 */
        /* <DEDUP_REMOVED lines=50> */
.L_x_466:
[----:B------:R-:W-:Y:S05]  /*0bf0*/  BSYNC.RECONVERGENT B0 ;  /* 0x0000000000007941 */ /* 0x000fea0003800200 */
.L_x_465:
[----:B------:R-:W-:Y:S01]  /*0c00*/  USHF.R.U32.HI UR4, URZ, 0x14, UR11 ;  /* 0x00000014ff047899 */ /* 0x000fe2000801160b */
[----:B-----5:R-:W-:Y:S01]  /*0c10*/  DSETP.NEU.AND P2, PT, R16, RZ, PT ;  /* 0x000000ff1000722a */ /* 0x020fe20003f4d000 */
[----:B------:R-:W-:Y:S01]  /*0c20*/  IMAD.U32 R2, RZ, RZ, UR10 ;  /* 0x0000000aff027e24 */ /* 0x000fe2000f8e00ff */
[----:B------:R-:W-:Y:S01]  /*0c30*/  BSSY.RECONVERGENT B0, `(.L_x_467) ;  /* 0x0000028000007945 */ /* 0x000fe20003800200 */
[----:B------:R-:W-:Y:S01]  /*0c40*/  ULOP3.LUT UR4, UR4, 0x7ff, URZ, 0xc0, !UPT ;  /* 0x000007ff04047892 */ /* 0x000fe2000f8ec0ff */
[----:B------:R-:W-:Y:S01]  /*0c50*/  IMAD.U32 R3, RZ, RZ, UR11 ;  /* 0x0000000bff037e24 */ /* 0x000fe2000f8e00ff */
[----:B------:R-:W-:Y:S01]  /*0c60*/  DMUL R18, R8, R18 ;  /* 0x0000001208127228 */ /* 0x000fe20000000000 */
[----:B------:R-:W-:Y:S01]  /*0c70*/  ISETP.LE.OR P3, PT, RZ, UR11, P2 ;  /* 0x0000000bff007c0c */ /* 0x000fe20009763670 */
[----:B------:R-:W-:-:S04]  /*0c80*/  UIADD3 UR4, UPT, UPT, UR4, -0x3f4, URZ ;  /* 0xfffffc0c04047890 */ /* 0x000fc8000fffe0ff */
[----:B------:R-:W-:Y:S02]  /*0c90*/  USHF.L.U32 UR7, UR10, UR4, URZ ;  /* 0x000000040a077299 */ /* 0x000fe400080006ff */
[----:B------:R-:W-:Y:S01]  /*0ca0*/  USHF.L.U64.HI UR4, UR10, UR4, UR11 ;  /* 0x000000040a047299 */ /* 0x000fe2000801020b */
[----:B------:R-:W-:Y:S01]  /*0cb0*/  @!P2 IMAD.MOV.U32 R6, RZ, RZ, RZ ;  /* 0x000000ffff06a224 */ /* 0x000fe200078e00ff */
[----:B------:R-:W-:-:S04]  /*0cc0*/  UISETP.NE.U32.AND UP0, UPT, UR7, URZ, UPT ;  /* 0x000000ff0700728c */ /* 0x000fc8000bf05070 */
[----:B------:R-:W-:-:S06]  /*0cd0*/  UISETP.NE.AND.EX UP0, UPT, UR4, -0x80000000, UPT, UP0 ;  /* 0x800000000400788c */ /* 0x000fcc000bf05300 */
[----:B------:R-:W-:Y:S02]  /*0ce0*/  PLOP3.LUT P1, PT, PT, PT, UP0, 0x80, 0x8 ;  /* 0x000000000008781c */ /* 0x000fe40003f2f008 */
[----:B------:R-:W-:-:S04]  /*0cf0*/  PLOP3.LUT P0, PT, PT, PT, UP0, 0x80, 0x8 ;  /* 0x000000000008781c */ /* 0x000fc80003f0f008 */
[----:B------:R-:W-:-:S07]  /*0d00*/  PLOP3.LUT P0, PT, P0, PT, PT, 0x8, 0x80 ;  /* 0x000000000080781c */ /* 0x000fce000070e170 */
[----:B------:R-:W-:-:S06]  /*0d10*/  @!P2 DSETP.NEU.AND P1, PT, |R2|, 0.5, !P1 ;  /* 0x3fe000000200a42a */ /* 0x000fcc0004f2d200 */
[----:B------:R-:W-:-:S04]  /*0d20*/  @!P2 SEL R7, R17, RZ, P1 ;  /* 0x000000ff1107a207 */ /* 0x000fc80000800000 */
[----:B------:R-:W-:Y:S01]  /*0d30*/  @!P3 LOP3.LUT R7, R7, 0x7ff00000, RZ, 0xfc, !PT ;  /* 0x7ff000000707b812 */ /* 0x000fe200078efcff */
[----:B------:R-:W-:Y:S06]  /*0d40*/  @!P2 BRA `(.L_x_468) ;  /* 0x000000000058a947 */ /* 0x000fec0003800000 */
[----:B------:R-:W-:Y:S01]  /*0d50*/  DADD R8, -RZ, |R16| ;  /* 0x00000000ff087229 */ /* 0x000fe20000000510 */
[----:B------:R-:W-:Y:S01]  /*0d60*/  IMAD.U32 R3, RZ, RZ, UR11 ;  /* 0x0000000bff037e24 */ /* 0x000fe2000f8e00ff */
[----:B------:R-:W-:Y:S01]  /*0d70*/  BSSY.RECONVERGENT B1, `(.L_x_469) ;  /* 0x0000008000017945 */ /* 0x000fe20003800200 */
[----:B------:R-:W-:Y:S01]  /*0d80*/  IMAD.U32 R7, RZ, RZ, UR11 ;  /* 0x0000000bff077e24 */ /* 0x000fe2000f8e00ff */
[----:B------:R-:W-:Y:S01]  /*0d90*/  MOV R0, 0xdf0 ;  /* 0x00000df000007802 */ /* 0x000fe20000000f00 */
[----:B------:R-:W-:Y:S02]  /*0da0*/  IMAD.U32 R6, RZ, RZ, UR10 ;  /* 0x0000000aff067e24 */ /* 0x000fe4000f8e00ff */
[----:B------:R-:W-:Y:S02]  /*0db0*/  IMAD.U32 R2, RZ, RZ, UR10 ;  /* 0x0000000aff027e24 */ /* 0x000fe4000f8e00ff */
[----:B------:R-:W-:Y:S02]  /*0dc0*/  IMAD.MOV.U32 R7, RZ, RZ, R3 ;  /* 0x000000ffff077224 */ /* 0x000fe400078e0003 */
[----:B------:R-:W-:-:S07]  /*0dd0*/  IMAD.MOV.U32 R5, RZ, RZ, R9 ;  /* 0x000000ffff057224 */ /* 0x000fce00078e0009 */
[----:B------:R-:W-:Y:S05]  /*0de0*/  CALL.REL.NOINC `($_Z8calalphaPdS_S_S_S_S_S_ddddiS_S_S_S_S_S_$__internal_accurate_pow) ;  /* 0x0000002c00e07944 */ /* 0x000fea0003c00000 */
[----:B------:R-:W-:Y:S05]  /*0df0*/  BSYNC.RECONVERGENT B1 ;  /* 0x0000000000017941 */ /* 0x000fea0003800200 */
.L_x_469:
[----:B------:R-:W0:Y:S01]  /*0e00*/  FRND.F64.TRUNC R8, UR10 ;  /* 0x0000000a00087d13 */ /* 0x000e22000830d800 */
[----:B------:R-:W-:Y:S01]  /*0e10*/  DADD R2, -RZ, -R6 ;  /* 0x00000000ff027229 */ /* 0x000fe20000000906 */
[----:B------:R-:W-:Y:S02]  /*0e20*/  ISETP.GE.AND P3, PT, R17, RZ, PT ;  /* 0x000000ff1100720c */ /* 0x000fe40003f66270 */
[----:B------:R-:W-:-:S07]  /*0e30*/  PLOP3.LUT P1, PT, P0, PT, PT, 0x80, 0x8 ;  /* 0x000000000008781c */ /* 0x000fce000072f070 */
[-C--:B------:R-:W-:Y:S02]  /*0e40*/  FSEL R5, R2, R6.reuse, P0 ;  /* 0x0000000602057208 */ /* 0x080fe40000000000 */
[-C--:B------:R-:W-:Y:S01]  /*0e50*/  FSEL R2, R3, R7.reuse, P0 ;  /* 0x0000000703027208 */ /* 0x080fe20000000000 */
[----:B0-----:R-:W-:Y:S01]  /*0e60*/  DSETP.NEU.AND P2, PT, R8, UR10, PT ;  /* 0x0000000a08007e2a */ /* 0x001fe2000bf4d000 */
[----:B------:R-:W-:Y:S02]  /*0e70*/  FSEL R6, R5, R6, !P3 ;  /* 0x0000000605067208 */ /* 0x000fe40005800000 */
[----:B------:R-:W-:-:S11]  /*0e80*/  FSEL R7, R2, R7, !P3 ;  /* 0x0000000702077208 */ /* 0x000fd60005800000 */
[----:B------:R-:W-:Y:S02]  /*0e90*/  @P2 FSEL R6, R6, RZ, P3 ;  /* 0x000000ff06062208 */ /* 0x000fe40001800000 */
[----:B------:R-:W-:-:S07]  /*0ea0*/  @P2 FSEL R7, R7, -QNAN , P3 ;  /* 0xfff8000007072808 */ /* 0x000fce0001800000 */
.L_x_468:
[----:B------:R-:W-:Y:S05]  /*0eb0*/  BSYNC.RECONVERGENT B0 ;  /* 0x0000000000007941 */ /* 0x000fea0003800200 */
.L_x_467:
[----:B------:R-:W-:Y:S01]  /*0ec0*/  DADD R2, R16, UR10 ;  /* 0x0000000a10027e29 */ /* 0x000fe20008000000 */
[----:B------:R-:W-:Y:S09]  /*0ed0*/  BSSY.RECONVERGENT B0, `(.L_x_470) ;  /* 0x000001f000007945 */ /* 0x000ff20003800200 */
[----:B------:R-:W-:-:S04]  /*0ee0*/  LOP3.LUT R2, R3, 0x7ff00000, RZ, 0xc0, !PT ;  /* 0x7ff0000003027812 */ /* 0x000fc800078ec0ff */
[----:B------:R-:W-:-:S13]  /*0ef0*/  ISETP.NE.AND P2, PT, R2, 0x7ff00000, PT ;  /* 0x7ff000000200780c */ /* 0x000fda0003f45270 */
[----:B------:R-:W-:Y:S05]  /*0f00*/  @P2 BRA `(.L_x_471) ;  /* 0x00000000006c2947 */ /* 0x000fea0003800000 */
[----:B------:R-:W-:-:S14]  /*0f10*/  DSETP.NAN.AND P2, PT, R16, UR10, PT ;  /* 0x0000000a10007e2a */ /* 0x000fdc000bf48000 */
[----:B------:R-:W-:Y:S01]  /*0f20*/  @P2 DADD R6, R16, UR10 ;  /* 0x0000000a10062e29 */ /* 0x000fe20008000000 */
[----:B------:R-:W-:Y:S10]  /*0f30*/  @P2 BRA `(.L_x_471) ;  /* 0x0000000000602947 */ /* 0x000ff40003800000 */
[----:B------:R-:W-:Y:S02]  /*0f40*/  IMAD.U32 R2, RZ, RZ, UR10 ;  /* 0x0000000aff027e24 */ /* 0x000fe4000f8e00ff */
[----:B------:R-:W-:-:S06]  /*0f50*/  IMAD.U32 R3, RZ, RZ, UR11 ;  /* 0x0000000bff037e24 */ /* 0x000fcc000f8e00ff */
[----:B------:R-:W-:-:S14]  /*0f60*/  DSETP.NEU.AND P2, PT, |R2|, +INF , PT ;  /* 0x7ff000000200742a */ /* 0x000fdc0003f4d200 */
[----:B------:R-:W-:Y:S05]  /*0f70*/  @P2 BRA `(.L_x_472) ;  /* 0x0000000000202947 */ /* 0x000fea0003800000 */
[----:B------:R-:W-:Y:S01]  /*0f80*/  ISETP.LE.AND P2, PT, RZ, UR11, PT ;  /* 0x0000000bff007c0c */ /* 0x000fe2000bf43270 */
[----:B------:R-:W-:-:S06]  /*0f90*/  DSETP.GT.AND P1, PT, |R16|, 1, PT ;  /* 0x3ff000001000742a */ /* 0x000fcc0003f24200 */
[----:B------:R-:W-:Y:S01]  /*0fa0*/  SEL R6, RZ, 0x7ff00000, !P1 ;  /* 0x7ff00000ff067807 */ /* 0x000fe20004800000 */
[----:B------:R-:W-:-:S05]  /*0fb0*/  DSETP.NEU.AND P1, PT, R16, -1, PT ;  /* 0xbff000001000742a */ /* 0x000fca0003f2d000 */
[----:B------:R-:W-:-:S04]  /*0fc0*/  @!P2 LOP3.LUT R6, R6, 0x7ff00000, RZ, 0x3c, !PT ;  /* 0x7ff000000606a812 */ /* 0x000fc800078e3cff */
[----:B------:R-:W-:Y:S01]  /*0fd0*/  SEL R7, R6, 0x3ff00000, P1 ;  /* 0x3ff0000006077807 */ /* 0x000fe20000800000 */
[----:B------:R-:W-:Y:S01]  /*0fe0*/  IMAD.MOV.U32 R6, RZ, RZ, RZ ;  /* 0x000000ffff067224 */ /* 0x000fe200078e00ff */
[----:B------:R-:W-:Y:S06]  /*0ff0*/  BRA `(.L_x_471) ;  /* 0x0000000000307947 */ /* 0x000fec0003800000 */
.L_x_472:
[----:B------:R-:W-:-:S14]  /*1000*/  DSETP.NEU.AND P2, PT, |R16|, +INF , PT ;  /* 0x7ff000001000742a */ /* 0x000fdc0003f4d200 */
[----:B------:R-:W-:Y:S05]  /*1010*/  @P2 BRA `(.L_x_471) ;  /* 0x0000000000282947 */ /* 0x000fea0003800000 */
[----:B------:R-:W-:Y:S02]  /*1020*/  ULOP3.LUT UR5, UR11, 0x7fffffff, URZ, 0xc0, !UPT ;  /* 0x7fffffff0b057892 */ /* 0x000fe4000f8ec0ff */
[----:B------:R-:W-:Y:S01]  /*1030*/  ISETP.LE.AND P3, PT, RZ, UR11, PT ;  /* 0x0000000bff007c0c */ /* 0x000fe2000bf63270 */
[----:B------:R-:W-:Y:S01]  /*1040*/  IMAD.MOV.U32 R6, RZ, RZ, RZ ;  /* 0x000000ffff067224 */ /* 0x000fe200078e00ff */
[----:B------:R-:W-:Y:S01]  /*1050*/  ISETP.GE.AND P2, PT, R17, RZ, PT ;  /* 0x000000ff1100720c */ /* 0x000fe20003f46270 */
[----:B------:R-:W-:Y:S01]  /*1060*/  UISETP.NE.AND UP0, UPT, UR5, 0x3fe00000, UPT ;  /* 0x3fe000000500788c */ /* 0x000fe2000bf05270 */
[----:B------:R-:W-:-:S05]  /*1070*/  SEL R7, RZ, 0x7ff00000, !P3 ;  /* 0x7ff00000ff077807 */ /* 0x000fca0005800000 */
[----:B------:R-:W-:Y:S01]  /*1080*/  VIADD R0, R7, 0x80000000 ;  /* 0x8000000007007836 */ /* 0x000fe20000000000 */
[----:B------:R-:W-:-:S04]  /*1090*/  PLOP3.LUT P3, PT, PT, PT, UP0, 0x80, 0x8 ;  /* 0x000000000008781c */ /* 0x000fc80003f6f008 */
[----:B------:R-:W-:-:S04]  /*10a0*/  SEL R0, R0, R7, P3 ;  /* 0x0000000700007207 */ /* 0x000fc80001800000 */
[----:B------:R-:W-:-:S07]  /*10b0*/  @!P2 SEL R7, R0, R7, P1 ;  /* 0x000000070007a207 */ /* 0x000fce0000800000 */
.L_x_471:
[----:B------:R-:W-:Y:S05]  /*10c0*/  BSYNC.RECONVERGENT B0 ;  /* 0x0000000000007941 */ /* 0x000fea0003800200 */
.L_x_470:
[----:B------:R-:W0:Y:S08]  /*10d0*/  LDC.64 R2, c[0x0][0x388] ;  /* 0x0000e200ff027b82 */ /* 0x000e300000000a00 */
[----:B------:R-:W1:Y:S01]  /*10e0*/  LDC.64 R8, c[0x0][0x3c0] ;  /* 0x0000f000ff087b82 */ /* 0x000e620000000a00 */
[----:B0-----:R-:W-:-:S06]  /*10f0*/  IMAD.WIDE R2, R4, 0x8, R2 ;  /* 0x0000000804027825 */ /* 0x001fcc00078e0202 */
[----:B------:R-:W2:Y:S01]  /*1100*/  LDG.E.64 R2, desc[UR8][R2.64] ;  /* 0x0000000802027981 */ /* 0x000ea2000c1e1b00 */
[----:B------:R-:W-:Y:S01]  /*1110*/  DSETP.NEU.AND P1, PT, R16, 1, PT ;  /* 0x3ff000001000742a */ /* 0x000fe20003f2d000 */
[----:B------:R-:W-:Y:S01]  /*1120*/  BSSY.RECONVERGENT B0, `(.L_x_473) ;  /* 0x0000034000007945 */ /* 0x000fe20003800200 */
[----:B-1----:R-:W-:Y:S02]  /*1130*/  DADD R8, R8, -1 ;  /* 0xbff0000008087429 */ /* 0x002fe40000000000 */
[----:B------:R-:W-:Y:S02]  /*1140*/  DSETP.NEU.AND P5, PT, RZ, UR10, PT ;  /* 0x0000000aff007e2a */ /* 0x000fe4000bfad000 */
[----:B------:R-:W-:Y:S02]  /*1150*/  FSEL R6, R6, RZ, P1 ;  /* 0x000000ff06067208 */ /* 0x000fe40000800000 */
[----:B------:R-:W-:Y:S02]  /*1160*/  FSEL R7, R7, 1.875, P1 ;  /* 0x3ff0000007077808 */ /* 0x000fe40000800000 */
[----:B------:R-:W-:-:S02]  /*1170*/  FSEL R6, R6, RZ, P5 ;  /* 0x000000ff06067208 */ /* 0x000fc40002800000 */
[----:B------:R-:W-:Y:S02]  /*1180*/  R2UR UR13, R9 ;  /* 0x00000000090d72ca */ /* 0x000fe400000e0000 */
[----:B------:R-:W-:Y:S02]  /*1190*/  R2UR UR12, R8 ;  /* 0x00000000080c72ca */ /* 0x000fe400000e0000 */
[----:B------:R-:W-:-:S06]  /*11a0*/  FSEL R7, R7, 1.875, P5 ;  /* 0x3ff0000007077808 */ /* 0x000fcc0002800000 */
[----:B------:R-:W-:-:S03]  /*11b0*/  DMUL R18, R18, R6 ;  /* 0x0000000612127228 */ /* 0x000fc60000000000 */
[----:B------:R-:W-:Y:S02]  /*11c0*/  USHF.R.U32.HI UR5, URZ, 0x14, UR13 ;  /* 0x00000014ff057899 */ /* 0x000fe4000801160d */
[----:B------:R-:W-:Y:S02]  /*11d0*/  IMAD.U32 R9, RZ, RZ, UR13 ;  /* 0x0000000dff097e24 */ /* 0x000fe4000f8e00ff */
[----:B------:R-:W-:Y:S01]  /*11e0*/  IMAD.U32 R8, RZ, RZ, UR12 ;  /* 0x0000000cff087e24 */ /* 0x000fe2000f8e00ff */
[----:B------:R-:W-:-:S04]  /*11f0*/  ULOP3.LUT UR5, UR5, 0x7ff, URZ, 0xc0, !UPT ;  /* 0x000007ff05057892 */ /* 0x000fc8000f8ec0ff */
[----:B------:R-:W-:-:S04]  /*1200*/  UIADD3 UR5, UPT, UPT, UR5, -0x3f4, URZ ;  /* 0xfffffc0c05057890 */ /* 0x000fc8000fffe0ff */
[----:B------:R-:W-:Y:S02]  /*1210*/  USHF.L.U32 UR16, UR12, UR5, URZ ;  /* 0x000000050c107299 */ /* 0x000fe400080006ff */
[----:B------:R-:W-:Y:S02]  /*1220*/  USHF.L.U64.HI UR5, UR12, UR5, UR13 ;  /* 0x000000050c057299 */ /* 0x000fe4000801020d */
[----:B------:R-:W-:-:S04]  /*1230*/  UISETP.NE.U32.AND UP0, UPT, UR16, URZ, UPT ;  /* 0x000000ff1000728c */ /* 0x000fc8000bf05070 */
[----:B------:R-:W-:-:S06]  /*1240*/  UISETP.NE.AND.EX UP0, UPT, UR5, -0x80000000, UPT, UP0 ;  /* 0x800000000500788c */ /* 0x000fcc000bf05300 */
[----:B------:R-:W-:Y:S02]  /*1250*/  PLOP3.LUT P2, PT, PT, PT, UP0, 0x80, 0x8 ;  /* 0x000000000008781c */ /* 0x000fe40003f4f008 */
[----:B------:R-:W-:-:S04]  /*1260*/  PLOP3.LUT P1, PT, PT, PT, UP0, 0x80, 0x8 ;  /* 0x000000000008781c */ /* 0x000fc80003f2f008 */
[----:B------:R-:W-:Y:S01]  /*1270*/  PLOP3.LUT P1, PT, P1, PT, PT, 0x8, 0x80 ;  /* 0x000000000080781c */ /* 0x000fe20000f2e170 */
[----:B--2---:R-:W-:-:S06]  /*1280*/  DSETP.NEU.AND P3, PT, R2, RZ, PT ;  /* 0x000000ff0200722a */ /* 0x004fcc0003f6d000 */
[----:B------:R-:W-:-:S08]  /*1290*/  ISETP.LE.OR P4, PT, RZ, UR13, P3 ;  /* 0x0000000dff007c0c */ /* 0x000fd00009f83670 */
[----:B------:R-:W-:Y:S01]  /*12a0*/  @!P3 DSETP.NEU.AND P2, PT, |R8|, 0.5, !P2 ;  /* 0x3fe000000800b42a */ /* 0x000fe2000574d200 */
[----:B------:R-:W-:-:S05]  /*12b0*/  @!P3 IMAD.MOV.U32 R6, RZ, RZ, RZ ;  /* 0x000000ffff06b224 */ /* 0x000fca00078e00ff */
[----:B------:R-:W-:-:S04]  /*12c0*/  @!P3 SEL R0, R3, RZ, P2 ;  /* 0x000000ff0300b207 */ /* 0x000fc80001000000 */
[----:B------:R-:W-:-:S05]  /*12d0*/  @!P4 LOP3.LUT R0, R0, 0x7ff00000, RZ, 0xfc, !PT ;  /* 0x7ff000000000c812 */ /* 0x000fca00078efcff */
[----:B------:R-:W-:Y:S01]  /*12e0*/  @!P3 IMAD.MOV.U32 R7, RZ, RZ, R0 ;  /* 0x000000ffff07b224 */ /* 0x000fe200078e0000 */
        /* <DEDUP_REMOVED lines=12> */
.L_x_475:
        /* <DEDUP_REMOVED lines=11> */
.L_x_474:
[----:B------:R-:W-:Y:S05]  /*1460*/  BSYNC.RECONVERGENT B0 ;  /* 0x0000000000007941 */ /* 0x000fea0003800200 */
.L_x_473:
        /* <DEDUP_REMOVED lines=20> */
.L_x_478:
        /* <DEDUP_REMOVED lines=12> */
.L_x_477:
[----:B------:R-:W-:Y:S05]  /*1670*/  BSYNC.RECONVERGENT B0 ;  /* 0x0000000000007941 */ /* 0x000fea0003800200 */
.L_x_476:
        /* <DEDUP_REMOVED lines=46> */
.L_x_481:
        /* <DEDUP_REMOVED lines=11> */
.L_x_480:
[----:B------:R-:W-:Y:S05]  /*1a10*/  BSYNC.RECONVERGENT B0 ;  /* 0x0000000000007941 */ /* 0x000fea0003800200 */
.L_x_479:
        /* <DEDUP_REMOVED lines=20> */
.L_x_484:
        /* <DEDUP_REMOVED lines=12> */
.L_x_483:
[----:B------:R-:W-:Y:S05]  /*1c20*/  BSYNC.RECONVERGENT B0 ;  /* 0x0000000000007941 */ /* 0x000fea0003800200 */
.L_x_482:
[----:B------:R-:W0:Y:S01]  /*1c30*/  LDC.64 R12, c[0x0][0x3a8] ;  /* 0x0000ea00ff0c7b82 */ /* 0x000e220000000a00 */
[----:B------:R-:W-:Y:S02]  /*1c40*/  DSETP.NEU.AND P3, PT, R16, 1, PT ;  /* 0x3ff000001000742a */ /* 0x000fe40003f6d000 */
[----:B------:R-:W-:-:S04]  /*1c50*/  DSETP.NEU.AND P4, PT, RZ, UR14, PT ;  /* 0x0000000eff007e2a */ /* 0x000fc8000bf8d000 */
[----:B------:R-:W-:Y:S01]  /*1c60*/  FSEL R2, R2, RZ, P3 ;  /* 0x000000ff02027208 */ /* 0x000fe20001800000 */
[----:B------:R-:W1:Y:S01]  /*1c70*/  LDC.64 R6, c[0x0][0x3f8] ;  /* 0x0000fe00ff067b82 */ /* 0x000e620000000a00 */
[----:B------:R-:W-:Y:S02]  /*1c80*/  FSEL R3, R3, 1.875, P3 ;  /* 0x3ff0000003037808 */ /* 0x000fe40001800000 */
[----:B------:R-:W-:Y:S02]  /*1c90*/  FSEL R2, R2, RZ, P4 ;  /* 0x000000ff02027208 */ /* 0x000fe40002000000 */
[----:B------:R-:W-:-:S06]  /*1ca0*/  FSEL R3, R3, 1.875, P4 ;  /* 0x3ff0000003037808 */ /* 0x000fcc0002000000 */
[----:B------:R-:W-:Y:S01]  /*1cb0*/  DMUL R18, R18, R2 ;  /* 0x0000000212127228 */ /* 0x000fe20000000000 */
[----:B0-----:R-:W-:-:S06]  /*1cc0*/  IMAD.WIDE R12, R4, 0x8, R12 ;  /* 0x00000008040c7825 */ /* 0x001fcc00078e020c */
[----:B------:R0:W-:Y:S01]  /*1cd0*/  STG.E.64 desc[UR8][R12.64], R18 ;  /* 0x000000120c007986 */ /* 0x0001e2000c101b08 */
[----:B-1----:R-:W-:-:S06]  /*1ce0*/  IMAD.WIDE R2, R4, 0x8, R6 ;  /* 0x0000000804027825 */ /* 0x002fcc00078e0206 */
[----:B------:R-:W2:Y:S01]  /*1cf0*/  LDG.E.64 R2, desc[UR8][R2.64] ;  /* 0x0000000802027981 */ /* 0x000ea2000c1e1b00 */
[----:B------:R-:W-:Y:S01]  /*1d00*/  BSSY.RECONVERGENT B0, `(.L_x_485) ;  /* 0x0000007000007945 */ /* 0x000fe20003800200 */
[----:B------:R-:W-:Y:S01]  /*1d10*/  IMAD.MOV.U32 R6, RZ, RZ, RZ ;  /* 0x000000ffff067224 */ /* 0x000fe200078e00ff */
[----:B------:R-:W-:Y:S01]  /*1d20*/  MOV R0, 0x1d70 ;  /* 0x00001d7000007802 */ /* 0x000fe20000000f00 */
[----:B------:R-:W-:Y:S01]  /*1d30*/  IMAD.MOV.U32 R7, RZ, RZ, 0x40000000 ;  /* 0x40000000ff077424 */ /* 0x000fe200078e00ff */
[----:B--2---:R-:W-:-:S10]  /*1d40*/  DADD R8, -RZ, |R2| ;  /* 0x00000000ff087229 */ /* 0x004fd40000000502 */
[----:B0-----:R-:W-:-:S07]  /*1d50*/  IMAD.MOV.U32 R5, RZ, RZ, R9 ;  /* 0x000000ffff057224 */ /* 0x001fce00078e0009 */
[----:B------:R-:W-:Y:S05]  /*1d60*/  CALL.REL.NOINC `($_Z8calalphaPdS_S_S_S_S_S_ddddiS_S_S_S_S_S_$__internal_accurate_pow) ;  /* 0x0000002000007944 */ /* 0x000fea0003c00000 */
[----:B------:R-:W-:Y:S05]  /*1d70*/  BSYNC.RECONVERGENT B0 ;  /* 0x0000000000007941 */ /* 0x000fea0003800200 */
.L_x_485:
[----:B------:R-:W2:Y:S01]  /*1d80*/  LDG.E.64 R16, desc[UR8][R14.64] ;  /* 0x000000080e107981 */ /* 0x000ea2000c1e1b00 */
[C---:B------:R-:W-:Y:S01]  /*1d90*/  DADD R8, R2.reuse, 2 ;  /* 0x4000000002087429 */ /* 0x040fe20000000000 */
[----:B------:R-:W-:Y:S01]  /*1da0*/  BSSY.RECONVERGENT B0, `(.L_x_486) ;  /* 0x0000011000007945 */ /* 0x000fe20003800200 */
[----:B------:R-:W-:Y:S01]  /*1db0*/  DSETP.NEU.AND P3, PT, R2, RZ, PT ;  /* 0x000000ff0200722a */ /* 0x000fe20003f6d000 */
[----:B------:R-:W-:Y:S02]  /*1dc0*/  IMAD.MOV.U32 R18, RZ, RZ, R6 ;  /* 0x000000ffff127224 */ /* 0x000fe400078e0006 */
[----:B------:R-:W-:-:S05]  /*1dd0*/  IMAD.MOV.U32 R19, RZ, RZ, R7 ;  /* 0x000000ffff137224 */ /* 0x000fca00078e0007 */
[----:B------:R-:W-:-:S04]  /*1de0*/  LOP3.LUT R8, R9, 0x7ff00000, RZ, 0xc0, !PT ;  /* 0x7ff0000009087812 */ /* 0x000fc800078ec0ff */
[----:B------:R-:W-:Y:S02]  /*1df0*/  ISETP.NE.AND P4, PT, R8, 0x7ff00000, PT ;  /* 0x7ff000000800780c */ /* 0x000fe40003f85270 */
[----:B------:R-:W-:Y:S01]  /*1e00*/  @!P3 CS2R R18, SRZ ;  /* 0x000000000012b805 */ /* 0x000fe2000001ff00 */
[----:B--2---:R-:W-:-:S10]  /*1e10*/  DADD R12, -RZ, |R16| ;  /* 0x00000000ff0c7229 */ /* 0x004fd40000000510 */
[----:B------:R-:W-:Y:S02]  /*1e20*/  IMAD.MOV.U32 R8, RZ, RZ, R12 ;  /* 0x000000ffff087224 */ /* 0x000fe400078e000c */
        /* <DEDUP_REMOVED lines=8> */
.L_x_487:
[----:B------:R-:W-:Y:S05]  /*1eb0*/  BSYNC.RECONVERGENT B0 ;  /* 0x0000000000007941 */ /* 0x000fea0003800200 */
.L_x_486:
[----:B------:R-:W-:Y:S01]  /*1ec0*/  BSSY.RECONVERGENT B0, `(.L_x_488) ;  /* 0x0000005000007945 */ /* 0x000fe20003800200 */
[----:B------:R-:W-:Y:S01]  /*1ed0*/  IMAD.MOV.U32 R6, RZ, RZ, RZ ;  /* 0x000000ffff067224 */ /* 0x000fe200078e00ff */
[----:B------:R-:W-:Y:S01]  /*1ee0*/  MOV R0, 0x1f10 ;  /* 0x00001f1000007802 */ /* 0x000fe20000000f00 */
[----:B------:R-:W-:-:S07]  /*1ef0*/  IMAD.MOV.U32 R7, RZ, RZ, 0x40000000 ;  /* 0x40000000ff077424 */ /* 0x000fce00078e00ff */
[----:B------:R-:W-:Y:S05]  /*1f00*/  CALL.REL.NOINC `($_Z8calalphaPdS_S_S_S_S_S_ddddiS_S_S_S_S_S_$__internal_accurate_pow) ;  /* 0x0000001c00987944 */ /* 0x000fea0003c00000 */
[----:B------:R-:W-:Y:S05]  /*1f10*/  BSYNC.RECONVERGENT B0 ;  /* 0x0000000000007941 */ /* 0x000fea0003800200 */
.L_x_488:
        /* <DEDUP_REMOVED lines=17> */
.L_x_490:
[----:B------:R-:W-:Y:S05]  /*2030*/  BSYNC.RECONVERGENT B0 ;  /* 0x0000000000007941 */ /* 0x000fea0003800200 */
.L_x_489:
        /* <DEDUP_REMOVED lines=16> */
.L_x_492:
[----:B------:R-:W-:Y:S05]  /*2140*/  BSYNC.RECONVERGENT B0 ;  /* 0x0000000000007941 */ /* 0x000fea0003800200 */
.L_x_491:
        /* <DEDUP_REMOVED lines=12> */
.L_x_494:
[----:B------:R-:W-:Y:S05]  /*2210*/  BSYNC.RECONVERGENT B0 ;  /* 0x0000000000007941 */ /* 0x000fea0003800200 */
.L_x_493:
[----:B------:R-:W-:Y:S01]  /*2220*/  FSEL R7, R7, 1.875, P4 ;  /* 0x3ff0000007077808 */ /* 0x000fe20002000000 */
[----:B------:R-:W-:Y:S01]  /*2230*/  IMAD.MOV.U32 R8, RZ, RZ, 0x1 ;  /* 0x00000001ff087424 */ /* 0x000fe200078e00ff */
[----:B------:R-:W-:Y:S01]  /*2240*/  FSEL R6, R6, RZ, P4 ;  /* 0x000000ff06067208 */ /* 0x000fe20002000000 */
[C---:B------:R-:W-:Y:S01]  /*2250*/  DADD R16, R2.reuse, R16 ;  /* 0x0000000002107229 */ /* 0x040fe20000000010 */
[----:B------:R-:W0:Y:S01]  /*2260*/  MUFU.RCP64H R9, R7 ;  /* 0x0000000700097308 */ /* 0x000e220000001800 */
[----:B------:R-:W-:Y:S06]  /*2270*/  BSSY.RECONVERGENT B0, `(.L_x_495) ;  /* 0x0000016000007945 */ /* 0x000fec0003800200 */
[----:B------:R-:W-:-:S02]  /*2280*/  DMUL R16, R2, R16 ;  /* 0x0000001002107228 */ /* 0x000fc40000000000 */
[----:B0-----:R-:W-:-:S08]  /*2290*/  DFMA R12, -R6, R8, 1 ;  /* 0x3ff00000060c742b */ /* 0x001fd00000000108 */
[----:B------:R-:W-:Y:S01]  /*22a0*/  FSETP.GEU.AND P4, PT, |R17|, 6.5827683646048100446e-37, PT ;  /* 0x036000001100780b */ /* 0x000fe20003f8e200 */
        /* <DEDUP_REMOVED lines=15> */
[----:B------:R-:W-:Y:S05]  /*23a0*/  CALL.REL.NOINC `($__internal_7_$__cuda_sm20_div_rn_f64_full) ;  /* 0x0000001000f47944 */ /* 0x000fea0003c00000 */
[----:B------:R-:W-:Y:S02]  /*23b0*/  IMAD.MOV.U32 R2, RZ, RZ, R18 ;  /* 0x000000ffff027224 */ /* 0x000fe400078e0012 */
[----:B------:R-:W-:-:S07]  /*23c0*/  IMAD.MOV.U32 R3, RZ, RZ, R19 ;  /* 0x000000ffff037224 */ /* 0x000fce00078e0013 */
.L_x_496:
[----:B------:R-:W-:Y:S05]  /*23d0*/  BSYNC.RECONVERGENT B0 ;  /* 0x0000000000007941 */ /* 0x000fea0003800200 */
.L_x_495:
[----:B------:R-:W0:Y:S08]  /*23e0*/  LDC.64 R8, c[0x0][0x408] ;  /* 0x00010200ff087b82 */ /* 0x000e300000000a00 */
[----:B------:R-:W1:Y:S01]  /*23f0*/  LDC.64 R14, c[0x0][0x3e0] ;  /* 0x0000f800ff0e7b82 */ /* 0x000e620000000a00 */
[----:B0-----:R-:W-:-:S06]  /*2400*/  IMAD.WIDE R8, R4, 0x8, R8 ;  /* 0x0000000804087825 */ /* 0x001fcc00078e0208 */
[----:B------:R-:W2:Y:S01]  /*2410*/  LDG.E.64 R8, desc[UR8][R8.64] ;  /* 0x0000000808087981 */ /* 0x000ea2000c1e1b00 */
[----:B-1----:R-:W-:-:S06]  /*2420*/  IMAD.WIDE R14, R4, 0x8, R14 ;  /* 0x00000008040e7825 */ /* 0x002fcc00078e020e */
[----:B------:R-:W3:Y:S01]  /*2430*/  LDG.E.64 R14, desc[UR8][R14.64] ;  /* 0x000000080e0e7981 */ /* 0x000ee2000c1e1b00 */
[----:B------:R-:W-:Y:S01]  /*2440*/  IMAD.MOV.U32 R6, RZ, RZ, 0x652b82fe ;  /* 0x652b82feff067424 */ /* 0x000fe200078e00ff */
[----:B------:R-:W-:Y:S01]  /*2450*/  UMOV UR18, 0xfefa39ef ;  /* 0xfefa39ef00127882 */ /* 0x000fe20000000000 */
[----:B------:R-:W-:Y:S01]  /*2460*/  IMAD.MOV.U32 R7, RZ, RZ, 0x3ff71547 ;  /* 0x3ff71547ff077424 */ /* 0x000fe200078e00ff */
[----:B------:R-:W-:Y:S01]  /*2470*/  UMOV UR19, 0x3fe62e42 ;  /* 0x3fe62e4200137882 */ /* 0x000fe20000000000 */
[----:B------:R-:W-:Y:S01]  /*2480*/  BSSY.RECONVERGENT B0, `(.L_x_497) ;  /* 0x0000038000007945 */ /* 0x000fe20003800200 */
[----:B--2---:R-:W-:-:S08]  /*2490*/  DMUL R10, R10, R8 ;  /* 0x000000080a0a7228 */ /* 0x004fd00000000000 */
[----:B------:R-:W-:Y:S02]  /*24a0*/  DFMA R6, R10, R6, 6.75539944105574400000e+15 ;  /* 0x433800000a06742b */ /* 0x000fe40000000006 */
[----:B------:R-:W-:Y:S01]  /*24b0*/  FSETP.GEU.AND P3, PT, |R11|, 4.1917929649353027344, PT ;  /* 0x4086232b0b00780b */ /* 0x000fe20003f6e200 */
[----:B---3--:R-:W-:-:S05]  /*24c0*/  DSETP.NEU.AND P5, PT, R14, RZ, PT ;  /* 0x000000ff0e00722a */ /* 0x008fca0003fad000 */
        /* <DEDUP_REMOVED lines=51> */
.L_x_498:
[----:B------:R-:W-:Y:S05]  /*2800*/  BSYNC.RECONVERGENT B0 ;  /* 0x0000000000007941 */ /* 0x000fea0003800200 */
.L_x_497:
[----:B------:R-:W-:Y:S04]  /*2810*/  BSSY.RECONVERGENT B0, `(.L_x_499) ;  /* 0x0000025000007945 */ /* 0x000fe80003800200 */
[----:B------:R-:W-:Y:S05]  /*2820*/  @P5 BRA `(.L_x_500) ;  /* 0x00000000002c5947 */ /* 0x000fea0003800000 */
[----:B------:R-:W-:Y:S01]  /*2830*/  UISETP.NE.U32.AND UP0, UPT, UR7, URZ, UPT ;  /* 0x000000ff0700728c */ /* 0x000fe2000bf05070 */
[----:B------:R-:W-:Y:S01]  /*2840*/  IMAD.U32 R6, RZ, RZ, UR10 ;  /* 0x0000000aff067e24 */ /* 0x000fe2000f8e00ff */
[----:B------:R-:W-:Y:S01]  /*2850*/  ISETP.LE.AND P3, PT, RZ, UR11, PT ;  /* 0x0000000bff007c0c */ /* 0x000fe2000bf63270 */
[----:B------:R-:W-:Y:S01]  /*2860*/  IMAD.U32 R7, RZ, RZ, UR11 ;  /* 0x0000000bff077e24 */ /* 0x000fe2000f8e00ff */
[----:B------:R-:W-:-:S06]  /*2870*/  UISETP.NE.AND.EX UP0, UPT, UR4, -0x80000000, UPT, UP0 ;  /* 0x800000000400788c */ /* 0x000fcc000bf05300 */
[----:B------:R-:W-:-:S13]  /*2880*/  PLOP3.LUT P0, PT, PT, PT, UP0, 0x80, 0x8 ;  /* 0x000000000008781c */ /* 0x000fda0003f0f008 */
[----:B------:R-:W-:Y:S01]  /*2890*/  DSETP.NEU.AND P0, PT, |R6|, 0.5, !P0 ;  /* 0x3fe000000600742a */ /* 0x000fe2000470d200 */
[----:B------:R-:W-:-:S05]  /*28a0*/  IMAD.MOV.U32 R6, RZ, RZ, RZ ;  /* 0x000000ffff067224 */ /* 0x000fca00078e00ff */
[----:B------:R-:W-:-:S04]  /*28b0*/  SEL R7, R15, RZ, P0 ;  /* 0x000000ff0f077207 */ /* 0x000fc80000000000 */
[----:B------:R-:W-:Y:S01]  /*28c0*/  @!P3 LOP3.LUT R7, R7, 0x7ff00000, RZ, 0xfc, !PT ;  /* 0x7ff000000707b812 */ /* 0x000fe200078efcff */
[----:B------:R-:W-:Y:S06]  /*28d0*/  BRA `(.L_x_501) ;  /* 0x0000000000607947 */ /* 0x000fec0003800000 */
.L_x_500:
        /* <DEDUP_REMOVED lines=11> */
.L_x_502:
[----:B------:R-:W0:Y:S01]  /*2990*/  FRND.F64.TRUNC R10, UR10 ;  /* 0x0000000a000a7d13 */ /* 0x000e22000830d800 */
[----:B------:R-:W-:Y:S01]  /*29a0*/  UISETP.NE.U32.AND UP0, UPT, UR7, URZ, UPT ;  /* 0x000000ff0700728c */ /* 0x000fe2000bf05070 */
[----:B------:R-:W-:Y:S01]  /*29b0*/  DADD R8, -RZ, -R6 ;  /* 0x00000000ff087229 */ /* 0x000fe20000000906 */
[----:B------:R-:W-:Y:S02]  /*29c0*/  ISETP.GE.AND P3, PT, R15, RZ, PT ;  /* 0x000000ff0f00720c */ /* 0x000fe40003f66270 */
[----:B------:R-:W-:-:S06]  /*29d0*/  UISETP.NE.AND.EX UP0, UPT, UR4, -0x80000000, UPT, UP0 ;  /* 0x800000000400788c */ /* 0x000fcc000bf05300 */
[----:B------:R-:W-:Y:S01]  /*29e0*/  PLOP3.LUT P5, PT, PT, PT, UP0, 0x80, 0x8 ;  /* 0x000000000008781c */ /* 0x000fe20003faf008 */
[----:B0-----:R-:W-:-:S03]  /*29f0*/  DSETP.NEU.AND P4, PT, R10, UR10, PT ;  /* 0x0000000a0a007e2a */ /* 0x001fc6000bf8d000 */
[-C--:B------:R-:W-:Y:S02]  /*2a00*/  FSEL R5, R8, R6.reuse, !P5 ;  /* 0x0000000608057208 */ /* 0x080fe40006800000 */
[-C--:B------:R-:W-:Y:S02]  /*2a10*/  FSEL R8, R9, R7.reuse, !P5 ;  /* 0x0000000709087208 */ /* 0x080fe40006800000 */
[----:B------:R-:W-:Y:S02]  /*2a20*/  FSEL R6, R5, R6, !P3 ;  /* 0x0000000605067208 */ /* 0x000fe40005800000 */
[----:B------:R-:W-:-:S05]  /*2a30*/  FSEL R7, R8, R7, !P3 ;  /* 0x0000000708077208 */ /* 0x000fca0005800000 */
[----:B------:R-:W-:Y:S02]  /*2a40*/  @P4 FSEL R6, R6, RZ, P3 ;  /* 0x000000ff06064208 */ /* 0x000fe40001800000 */
[----:B------:R-:W-:-:S07]  /*2a50*/  @P4 FSEL R7, R7, -QNAN , P3 ;  /* 0xfff8000007074808 */ /* 0x000fce0001800000 */
.L_x_501:
[----:B------:R-:W-:Y:S05]  /*2a60*/  BSYNC.RECONVERGENT B0 ;  /* 0x0000000000007941 */ /* 0x000fea0003800200 */
.L_x_499:
        /* <DEDUP_REMOVED lines=20> */
.L_x_505:
        /* <DEDUP_REMOVED lines=12> */
.L_x_504:
[----:B------:R-:W-:Y:S05]  /*2c70*/  BSYNC.RECONVERGENT B0 ;  /* 0x0000000000007941 */ /* 0x000fea0003800200 */
.L_x_503:
[----:B------:R-:W0:Y:S02]  /*2c80*/  LDC.64 R10, c[0x0][0x3e8] ;  /* 0x0000fa00ff0a7b82 */ /* 0x000e240000000a00 */
[----:B0-----:R-:W-:-:S06]  /*2c90*/  IMAD.WIDE R10, R4, 0x8, R10 ;  /* 0x00000008040a7825 */ /* 0x001fcc00078e020a */
[----:B------:R-:W2:Y:S01]  /*2ca0*/  LDG.E.64 R10, desc[UR8][R10.64] ;  /* 0x000000080a0a7981 */ /* 0x000ea2000c1e1b00 */
[----:B------:R-:W-:Y:S01]  /*2cb0*/  DSETP.NEU.AND P0, PT, R14, 1, PT ;  /* 0x3ff000000e00742a */ /* 0x000fe20003f0d000 */
[----:B------:R-:W-:Y:S01]  /*2cc0*/  IMAD.U32 R12, RZ, RZ, UR12 ;  /* 0x0000000cff0c7e24 */ /* 0x000fe2000f8e00ff */
[----:B------:R-:W-:Y:S01]  /*2cd0*/  DSETP.NEU.AND P3, PT, RZ, UR10, PT ;  /* 0x0000000aff007e2a */ /* 0x000fe2000bf6d000 */
[----:B------:R-:W-:Y:S01]  /*2ce0*/  IMAD.U32 R15, RZ, RZ, UR13 ;  /* 0x0000000dff0f7e24 */ /* 0x000fe2000f8e00ff */
[----:B------:R-:W-:Y:S01]  /*2cf0*/  DMUL R2, R16, R2 ;  /* 0x0000000210027228 */ /* 0x000fe20000000000 */
[----:B------:R-:W-:Y:S01]  /*2d00*/  BSSY.RECONVERGENT B0, `(.L_x_506) ;  /* 0x0000010000007945 */ /* 0x000fe20003800200 */
[----:B------:R-:W-:Y:S01]  /*2d10*/  FSEL R6, R6, RZ, P0 ;  /* 0x000000ff06067208 */ /* 0x000fe20000000000 */
[----:B------:R-:W-:Y:S01]  /*2d20*/  UISETP.NE.U32.AND UP0, UPT, UR16, URZ, UPT ;  /* 0x000000ff1000728c */ /* 0x000fe2000bf05070 */
[----:B------:R-:W-:Y:S01]  /*2d30*/  FSEL R7, R7, 1.875, P0 ;  /* 0x3ff0000007077808 */ /* 0x000fe20000000000 */
[----:B------:R-:W-:Y:S01]  /*2d40*/  IMAD.U32 R13, RZ, RZ, UR13 ;  /* 0x0000000dff0d7e24 */ /* 0x000fe2000f8e00ff */
[----:B------:R-:W-:Y:S01]  /*2d50*/  FSEL R6, R6, RZ, P3 ;  /* 0x000000ff06067208 */ /* 0x000fe20001800000 */
[----:B------:R-:W-:Y:S01]  /*2d60*/  IMAD.U32 R14, RZ, RZ, UR12 ;  /* 0x0000000cff0e7e24 */ /* 0x000fe2000f8e00ff */
[----:B------:R-:W-:Y:S01]  /*2d70*/  FSEL R7, R7, 1.875, P3 ;  /* 0x3ff0000007077808 */ /* 0x000fe20001800000 */
[----:B------:R-:W-:Y:S01]  /*2d80*/  UISETP.NE.AND.EX UP0, UPT, UR5, -0x80000000, UPT, UP0 ;  /* 0x800000000500788c */ /* 0x000fe2000bf05300 */
[----:B------:R-:W-:-:S04]  /*2d90*/  MOV R0, 0x2e00 ;  /* 0x00002e0000007802 */ /* 0x000fc80000000f00 */
[----:B------:R-:W-:Y:S01]  /*2da0*/  DMUL R2, R2, R6 ;  /* 0x0000000602027228 */ /* 0x000fe20000000000 */
[----:B------:R-:W-:Y:S02]  /*2db0*/  IMAD.MOV.U32 R6, RZ, RZ, R12 ;  /* 0x000000ffff067224 */ /* 0x000fe400078e000c */
[----:B------:R-:W-:Y:S01]  /*2dc0*/  IMAD.MOV.U32 R7, RZ, RZ, R15 ;  /* 0x000000ffff077224 */ /* 0x000fe200078e000f */
[----:B--2---:R-:W-:-:S10]  /*2dd0*/  DADD R8, -RZ, |R10| ;  /* 0x00000000ff087229 */ /* 0x004fd4000000050a */
[----:B------:R-:W-:-:S07]  /*2de0*/  IMAD.MOV.U32 R5, RZ, RZ, R9 ;  /* 0x000000ffff057224 */ /* 0x000fce00078e0009 */
[----:B------:R-:W-:Y:S05]  /*2df0*/  CALL.REL.NOINC `($_Z8calalphaPdS_S_S_S_S_S_ddddiS_S_S_S_S_S_$__internal_accurate_pow) ;  /* 0x0000000c00dc7944 */ /* 0x000fea0003c00000 */
[----:B------:R-:W-:Y:S05]  /*2e00*/  BSYNC.RECONVERGENT B0 ;  /* 0x0000000000007941 */ /* 0x000fea0003800200 */
.L_x_506:
[----:B------:R-:W-:Y:S01]  /*2e10*/  DSETP.NEU.AND P3, PT, R10, RZ, PT ;  /* 0x000000ff0a00722a */ /* 0x000fe20003f6d000 */
[----:B------:R-:W-:Y:S01]  /*2e20*/  PLOP3.LUT P4, PT, PT, PT, UP0, 0x80, 0x8 ;  /* 0x000000000008781c */ /* 0x000fe20003f8f008 */
[----:B------:R-:W-:Y:S01]  /*2e30*/  DADD R8, -RZ, -R6 ;  /* 0x00000000ff087229 */ /* 0x000fe20000000906 */
[----:B------:R-:W-:Y:S01]  /*2e40*/  ISETP.GE.AND P0, PT, R11, RZ, PT ;  /* 0x000000ff0b00720c */ /* 0x000fe20003f06270 */
[----:B------:R-:W-:Y:S08]  /*2e50*/  BSSY.RECONVERGENT B0, `(.L_x_507) ;  /* 0x0000015000007945 */ /* 0x000ff00003800200 */
[----:B------:R-:W-:-:S02]  /*2e60*/  FSEL R5, R8, R6, !P4 ;  /* 0x0000000608057208 */ /* 0x000fc40006000000 */
[-C--:B------:R-:W-:Y:S02]  /*2e70*/  FSEL R8, R9, R7.reuse, !P4 ;  /* 0x0000000709087208 */ /* 0x080fe40006000000 */
[----:B------:R-:W-:Y:S02]  /*2e80*/  FSEL R6, R5, R6, !P0 ;  /* 0x0000000605067208 */ /* 0x000fe40004000000 */
[----:B------:R-:W-:Y:S01]  /*2e90*/  FSEL R7, R8, R7, !P0 ;  /* 0x0000000708077208 */ /* 0x000fe20004000000 */
[----:B------:R-:W-:Y:S06]  /*2ea0*/  @P3 BRA `(.L_x_508) ;  /* 0x00000000002c3947 */ /* 0x000fec0003800000 */
        /* <DEDUP_REMOVED lines=11> */
.L_x_508:
[----:B------:R-:W0:Y:S02]  /*2f60*/  FRND.F64.TRUNC R8, UR12 ;  /* 0x0000000c00087d13 */ /* 0x000e24000830d800 */
[----:B0-----:R-:W-:-:S14]  /*2f70*/  DSETP.NEU.AND P3, PT, R8, UR12, PT ;  /* 0x0000000c08007e2a */ /* 0x001fdc000bf6d000 */
[----:B------:R-:W-:Y:S02]  /*2f80*/  @P3 FSEL R6, R6, RZ, P0 ;  /* 0x000000ff06063208 */ /* 0x000fe40000000000 */
[----:B------:R-:W-:-:S07]  /*2f90*/  @P3 FSEL R7, R7, -QNAN , P0 ;  /* 0xfff8000007073808 */ /* 0x000fce0000000000 */
.L_x_509:
[----:B------:R-:W-:Y:S05]  /*2fa0*/  BSYNC.RECONVERGENT B0 ;  /* 0x0000000000007941 */ /* 0x000fea0003800200 */
.L_x_507:
        /* <DEDUP_REMOVED lines=20> */
.L_x_512:
[----:B------:R-:W-:-:S14]  /*30f0*/  DSETP.NEU.AND P3, PT, |R10|, +INF , PT ;  /* 0x7ff000000a00742a */ /* 0x000fdc0003f6d200 */
[----:B------:R-:W-:Y:S05]  /*3100*/  @P3 BRA `(.L_x_511) ;  /* 0x0000000000243947 */ /* 0x000fea0003800000 */
[----:B------:R-:W-:Y:S02]  /*3110*/  ULOP3.LUT UR4, UR13, 0x7fffffff, URZ, 0xc0, !UPT ;  /* 0x7fffffff0d047892 */ /* 0x000fe4000f8ec0ff */
[----:B------:R-:W-:Y:S01]  /*3120*/  ISETP.LE.AND P3, PT, RZ, UR13, PT ;  /* 0x0000000dff007c0c */ /* 0x000fe2000bf63270 */
[----:B------:R-:W-:Y:S01]  /*3130*/  IMAD.MOV.U32 R6, RZ, RZ, RZ ;  /* 0x000000ffff067224 */ /* 0x000fe200078e00ff */
[----:B------:R-:W-:Y:S02]  /*3140*/  UISETP.NE.AND UP0, UPT, UR4, 0x3fe00000, UPT ;  /* 0x3fe000000400788c */ /* 0x000fe4000bf05270 */
[----:B------:R-:W-:-:S05]  /*3150*/  SEL R7, RZ, 0x7ff00000, !P3 ;  /* 0x7ff00000ff077807 */ /* 0x000fca0005800000 */
[----:B------:R-:W-:Y:S01]  /*3160*/  VIADD R0, R7, 0x80000000 ;  /* 0x8000000007007836 */ /* 0x000fe20000000000 */
[----:B------:R-:W-:-:S04]  /*3170*/  PLOP3.LUT P3, PT, PT, PT, UP0, 0x80, 0x8 ;  /* 0x000000000008781c */ /* 0x000fc80003f6f008 */
[----:B------:R-:W-:-:S04]  /*3180*/  SEL R0, R0, R7, P3 ;  /* 0x0000000700007207 */ /* 0x000fc80001800000 */
[----:B------:R-:W-:-:S07]  /*3190*/  @!P0 SEL R7, R0, R7, P1 ;  /* 0x0000000700078207 */ /* 0x000fce0000800000 */
.L_x_511:
[----:B------:R-:W-:Y:S05]  /*31a0*/  BSYNC.RECONVERGENT B0 ;  /* 0x0000000000007941 */ /* 0x000fea0003800200 */
.L_x_510:
[----:B------:R-:W0:Y:S02]  /*31b0*/  LDC.64 R14, c[0x0][0x3f0] ;  /* 0x0000fc00ff0e7b82 */ /* 0x000e240000000a00 */
[----:B0-----:R-:W-:-:S06]  /*31c0*/  IMAD.WIDE R14, R4, 0x8, R14 ;  /* 0x00000008040e7825 */ /* 0x001fcc00078e020e */
[----:B------:R-:W2:Y:S01]  /*31d0*/  LDG.E.64 R14, desc[UR8][R14.64] ;  /* 0x000000080e0e7981 */ /* 0x000ea2000c1e1b00 */
[----:B------:R-:W-:Y:S01]  /*31e0*/  DSETP.NEU.AND P0, PT, R10, 1, PT ;  /* 0x3ff000000a00742a */ /* 0x000fe20003f0d000 */
[----:B------:R-:W-:Y:S01]  /*31f0*/  IMAD.U32 R13, RZ, RZ, UR15 ;  /* 0x0000000fff0d7e24 */ /* 0x000fe2000f8e00ff */
[----:B------:R-:W-:Y:S01]  /*3200*/  DSETP.NEU.AND P1, PT, RZ, UR12, PT ;  /* 0x0000000cff007e2a */ /* 0x000fe2000bf2d000 */
[----:B------:R-:W-:Y:S01]  /*3210*/  IMAD.U32 R10, RZ, RZ, UR14 ;  /* 0x0000000eff0a7e24 */ /* 0x000fe2000f8e00ff */
[----:B------:R-:W-:Y:S01]  /*3220*/  BSSY.RECONVERGENT B0, `(.L_x_513) ;  /* 0x0000010000007945 */ /* 0x000fe20003800200 */
[----:B------:R-:W-:Y:S01]  /*3230*/  UISETP.NE.U32.AND UP0, UPT, UR17, URZ, UPT ;  /* 0x000000ff1100728c */ /* 0x000fe2000bf05070 */
[----:B------:R-:W-:Y:S01]  /*3240*/  FSEL R6, R6, RZ, P0 ;  /* 0x000000ff06067208 */ /* 0x000fe20000000000 */
[----:B------:R-:W-:Y:S01]  /*3250*/  IMAD.U32 R11, RZ, RZ, UR15 ;  /* 0x0000000fff0b7e24 */ /* 0x000fe2000f8e00ff */
[----:B------:R-:W-:Y:S01]  /*3260*/  FSEL R7, R7, 1.875, P0 ;  /* 0x3ff0000007077808 */ /* 0x000fe20000000000 */
[----:B------:R-:W-:Y:S01]  /*3270*/  IMAD.U32 R12, RZ, RZ, UR14 ;  /* 0x0000000eff0c7e24 */ /* 0x000fe2000f8e00ff */
[----:B------:R-:W-:Y:S01]  /*3280*/  FSEL R6, R6, RZ, P1 ;  /* 0x000000ff06067208 */ /* 0x000fe20000800000 */
[----:B------:R-:W-:Y:S01]  /*3290*/  UISETP.NE.AND.EX UP0, UPT, UR6, -0x80000000, UPT, UP0 ;  /* 0x800000000600788c */ /* 0x000fe2000bf05300 */
[----:B------:R-:W-:-:S02]  /*32a0*/  FSEL R7, R7, 1.875, P1 ;  /* 0x3ff0000007077808 */ /* 0x000fc40000800000 */
        /* <DEDUP_REMOVED lines=8> */
.L_x_513:
        /* <DEDUP_REMOVED lines=21> */
.L_x_515:
[----:B------:R-:W0:Y:S02]  /*3480*/  FRND.F64.TRUNC R8, UR14 ;  /* 0x0000000e00087d13 */ /* 0x000e24000830d800 */
[----:B0-----:R-:W-:-:S14]  /*3490*/  DSETP.NEU.AND P1, PT, R8, UR14, PT ;  /* 0x0000000e08007e2a */ /* 0x001fdc000bf2d000 */
[----:B------:R-:W-:Y:S02]  /*34a0*/  @P1 FSEL R6, R6, RZ, P0 ;  /* 0x000000ff06061208 */ /* 0x000fe40000000000 */
[----:B------:R-:W-:-:S07]  /*34b0*/  @P1 FSEL R7, R7, -QNAN , P0 ;  /* 0xfff8000007071808 */ /* 0x000fce0000000000 */
.L_x_516:
[----:B------:R-:W-:Y:S05]  /*34c0*/  BSYNC.RECONVERGENT B0 ;  /* 0x0000000000007941 */ /* 0x000fea0003800200 */
.L_x_514:
        /* <DEDUP_REMOVED lines=20> */
.L_x_519:
        /* <DEDUP_REMOVED lines=11> */
.L_x_518:
[----:B------:R-:W-:Y:S05]  /*36c0*/  BSYNC.RECONVERGENT B0 ;  /* 0x0000000000007941 */ /* 0x000fea0003800200 */
.L_x_517:
[----:B------:R-:W0:Y:S01]  /*36d0*/  LDC.64 R8, c[0x0][0x400] ;  /* 0x00010000ff087b82 */ /* 0x000e220000000a00 */
[----:B------:R-:W-:Y:S02]  /*36e0*/  DSETP.NEU.AND P0, PT, R14, 1, PT ;  /* 0x3ff000000e00742a */ /* 0x000fe40003f0d000 */
[----:B------:R-:W-:-:S04]  /*36f0*/  DSETP.NEU.AND P1, PT, RZ, UR14, PT ;  /* 0x0000000eff007e2a */ /* 0x000fc8000bf2d000 */
[----:B------:R-:W-:Y:S02]  /*3700*/  FSEL R6, R6, RZ, P0 ;  /* 0x000000ff06067208 */ /* 0x000fe40000000000 */
[----:B------:R-:W-:Y:S02]  /*3710*/  FSEL R7, R7, 1.875, P0 ;  /* 0x3ff0000007077808 */ /* 0x000fe40000000000 */
[----:B------:R-:W-:Y:S02]  /*3720*/  FSEL R6, R6, RZ, P1 ;  /* 0x000000ff06067208 */ /* 0x000fe40000800000 */
[----:B------:R-:W-:-:S06]  /*3730*/  FSEL R7, R7, 1.875, P1 ;  /* 0x3ff0000007077808 */ /* 0x000fcc0000800000 */
[----:B------:R-:W-:Y:S01]  /*3740*/  DMUL R2, R2, R6 ;  /* 0x0000000602027228 */ /* 0x000fe20000000000 */
[----:B0-----:R-:W-:-:S06]  /*3750*/  IMAD.WIDE R4, R4, 0x8, R8 ;  /* 0x0000000804047825 */ /* 0x001fcc00078e0208 */
[----:B------:R-:W-:Y:S01]  /*3760*/  STG.E.64 desc[UR8][R4.64], R2 ;  /* 0x0000000204007986 */ /* 0x000fe2000c101b08 */
[----:B------:R-:W-:Y:S05]  /*3770*/  EXIT ;  /* 0x000000000000794d */ /* 0x000fea0003800000 */
        .weak           $__internal_7_$__cuda_sm20_div_rn_f64_full
        .type           $__internal_7_$__cuda_sm20_div_rn_f64_full,@function
        .size           $__internal_7_$__cuda_sm20_div_rn_f64_full,($_Z8calalphaPdS_S_S_S_S_S_ddddiS_S_S_S_S_S_$__internal_accurate_pow - $__internal_7_$__cuda_sm20_div_rn_f64_full)
$__internal_7_$__cuda_sm20_div_rn_f64_full:
[C---:B------:R-:W-:Y:S01]  /*3780*/  FSETP.GEU.AND P3, PT, |R9|.reuse, 1.469367938527859385e-39, PT ;  /* 0x001000000900780b */ /* 0x040fe20003f6e200 */
[--C-:B------:R-:W-:Y:S01]  /*3790*/  IMAD.MOV.U32 R8, RZ, RZ, R2.reuse ;  /* 0x000000ffff087224 */ /* 0x100fe200078e0002 */
[----:B------:R-:W-:Y:S01]  /*37a0*/  LOP3.LUT R6, R9, 0x800fffff, RZ, 0xc0, !PT ;  /* 0x800fffff09067812 */ /* 0x000fe200078ec0ff */
[----:B------:R-:W-:Y:S01]  /*37b0*/  IMAD.MOV.U32 R18, RZ, RZ, 0x1 ;  /* 0x00000001ff127424 */ /* 0x000fe200078e00ff */
[C---:B------:R-:W-:Y:S01]  /*37c0*/  FSETP.GEU.AND P5, PT, |R13|.reuse, 1.469367938527859385e-39, PT ;  /* 0x001000000d00780b */ /* 0x040fe20003fae200 */
[----:B------:R-:W-:Y:S01]  /*37d0*/  BSSY.RECONVERGENT B1, `(.L_x_520) ;  /* 0x0000054000017945 */ /* 0x000fe20003800200 */
[----:B------:R-:W-:Y:S01]  /*37e0*/  LOP3.LUT R7, R6, 0x3ff00000, RZ, 0xfc, !PT ;  /* 0x3ff0000006077812 */ /* 0x000fe200078efcff */
[----:B------:R-:W-:Y:S01]  /*37f0*/  IMAD.MOV.U32 R6, RZ, RZ, R2 ;  /* 0x000000ffff067224 */ /* 0x000fe200078e0002 */
[----:B------:R-:W-:Y:S02]  /*3800*/  LOP3.LUT R16, R13, 0x7ff00000, RZ, 0xc0, !PT ;  /* 0x7ff000000d107812 */ /* 0x000fe400078ec0ff */
[----:B------:R-:W-:-:S03]  /*3810*/  LOP3.LUT R17, R9, 0x7ff00000, RZ, 0xc0, !PT ;  /* 0x7ff0000009117812 */ /* 0x000fc600078ec0ff */
[----:B------:R-:W-:Y:S01]  /*3820*/  @!P3 DMUL R6, R8, 8.98846567431157953865e+307 ;  /* 0x7fe000000806b828 */ /* 0x000fe20000000000 */
[C---:B------:R-:W-:Y:S01]  /*3830*/  ISETP.GE.U32.AND P4, PT, R16.reuse, R17, PT ;  /* 0x000000111000720c */ /* 0x040fe20003f86070 */
[----:B------:R-:W-:Y:S02]  /*3840*/  IMAD.MOV.U32 R24, RZ, RZ, R16 ;  /* 0x000000ffff187224 */ /* 0x000fe400078e0010 */
[----:B------:R-:W-:Y:S01]  /*3850*/  @!P5 LOP3.LUT R5, R9, 0x7ff00000, RZ, 0xc0, !PT ;  /* 0x7ff000000905d812 */ /* 0x000fe200078ec0ff */
[----:B------:R-:W-:Y:S01]  /*3860*/  IMAD.MOV.U32 R25, RZ, RZ, R17 ;  /* 0x000000ffff197224 */ /* 0x000fe200078e0011 */
[----:B------:R-:W0:Y:S02]  /*3870*/  MUFU.RCP64H R19, R7 ;  /* 0x0000000700137308 */ /* 0x000e240000001800 */
[----:B------:R-:W-:Y:S01]  /*3880*/  @!P5 ISETP.GE.U32.AND P6, PT, R16, R5, PT ;  /* 0x000000051000d20c */ /* 0x000fe20003fc6070 */
[----:B------:R-:W-:Y:S01]  /*3890*/  IMAD.MOV.U32 R5, RZ, RZ, 0x1ca00000 ;  /* 0x1ca00000ff057424 */ /* 0x000fe200078e00ff */
[----:B------:R-:W-:-:S04]  /*38a0*/  @!P3 LOP3.LUT R25, R7, 0x7ff00000, RZ, 0xc0, !PT ;  /* 0x7ff000000719b812 */ /* 0x000fc800078ec0ff */
[----:B------:R-:W-:Y:S01]  /*38b0*/  @!P5 SEL R21, R5, 0x63400000, !P6 ;  /* 0x634000000515d807 */ /* 0x000fe20007000000 */
[----:B------:R-:W-:-:S03]  /*38c0*/  VIADD R26, R25, 0xffffffff ;  /* 0xffffffff191a7836 */ /* 0x000fc60000000000 */
        /* <DEDUP_REMOVED lines=10> */
[----:B------:R-:W-:-:S05]  /*3970*/  @!P5 DFMA R2, R2, 2, -R22 ;  /* 0x400000000202d82b */ /* 0x000fca0000000816 */
[----:B------:R-:W-:-:S05]  /*3980*/  DFMA R18, R18, R20, R18 ;  /* 0x000000141212722b */ /* 0x000fca0000000012 */
[----:B------:R-:W-:-:S03]  /*3990*/  @!P5 LOP3.LUT R24, R3, 0x7ff00000, RZ, 0xc0, !PT ;  /* 0x7ff000000318d812 */ /* 0x000fc600078ec0ff */
[----:B------:R-:W-:Y:S02]  /*39a0*/  DMUL R20, R18, R2 ;  /* 0x0000000212147228 */ /* 0x000fe40000000000 */
[----:B------:R-:W-:-:S05]  /*39b0*/  VIADD R17, R24, 0xffffffff ;  /* 0xffffffff18117836 */ /* 0x000fca0000000000 */
[----:B------:R-:W-:Y:S01]  /*39c0*/  ISETP.GT.U32.AND P3, PT, R17, 0x7feffffe, PT ;  /* 0x7feffffe1100780c */ /* 0x000fe20003f64070 */
[----:B------:R-:W-:-:S03]  /*39d0*/  DFMA R22, R20, -R6, R2 ;  /* 0x800000061416722b */ /* 0x000fc60000000002 */
[----:B------:R-:W-:-:S05]  /*39e0*/  ISETP.GT.U32.OR P3, PT, R26, 0x7feffffe, P3 ;  /* 0x7feffffe1a00780c */ /* 0x000fca0001f64470 */
[----:B------:R-:W-:-:S08]  /*39f0*/  DFMA R18, R18, R22, R20 ;  /* 0x000000161212722b */ /* 0x000fd00000000014 */
        /* <DEDUP_REMOVED lines=28> */
.L_x_521:
        /* <DEDUP_REMOVED lines=16> */
.L_x_524:
[----:B------:R-:W-:Y:S01]  /*3cc0*/  LOP3.LUT R17, R9, 0x80000, RZ, 0xfc, !PT ;  /* 0x0008000009117812 */ /* 0x000fe200078efcff */
[----:B------:R-:W-:Y:S01]  /*3cd0*/  IMAD.MOV.U32 R16, RZ, RZ, R8 ;  /* 0x000000ffff107224 */ /* 0x000fe200078e0008 */
[----:B------:R-:W-:Y:S06]  /*3ce0*/  BRA `(.L_x_522) ;  /* 0x0000000000087947 */ /* 0x000fec0003800000 */
.L_x_523:
[----:B------:R-:W-:Y:S01]  /*3cf0*/  LOP3.LUT R17, R13, 0x80000, RZ, 0xfc, !PT ;  /* 0x000800000d117812 */ /* 0x000fe200078efcff */
[----:B------:R-:W-:-:S07]  /*3d00*/  IMAD.MOV.U32 R16, RZ, RZ, R12 ;  /* 0x000000ffff107224 */ /* 0x000fce00078e000c */
.L_x_522:
[----:B------:R-:W-:Y:S05]  /*3d10*/  BSYNC.RECONVERGENT B1 ;  /* 0x0000000000017941 */ /* 0x000fea0003800200 */
.L_x_520:
[----:B------:R-:W-:Y:S02]  /*3d20*/  IMAD.MOV.U32 R2, RZ, RZ, R0 ;  /* 0x000000ffff027224 */ /* 0x000fe400078e0000 */
[----:B------:R-:W-:Y:S02]  /*3d30*/  IMAD.MOV.U32 R3, RZ, RZ, 0x0 ;  /* 0x00000000ff037424 */ /* 0x000fe400078e00ff */
[----:B------:R-:W-:Y:S02]  /*3d40*/  IMAD.MOV.U32 R18, RZ, RZ, R16 ;  /* 0x000000ffff127224 */ /* 0x000fe400078e0010 */
[----:B------:R-:W-:Y:S01]  /*3d50*/  IMAD.MOV.U32 R19, RZ, RZ, R17 ;  /* 0x000000ffff137224 */ /* 0x000fe200078e0011 */
[----:B------:R-:W-:Y:S06]  /*3d60*/  RET.REL.NODEC R2 `(_Z8calalphaPdS_S_S_S_S_S_ddddiS_S_S_S_S_S_) ;  /* 0xffffffc002a47950 */ /* 0x000fec0003c3ffff */
        .type           $_Z8calalphaPdS_S_S_S_S_S_ddddiS_S_S_S_S_S_$__internal_accurate_pow,@function
        .size           $_Z8calalphaPdS_S_S_S_S_S_ddddiS_S_S_S_S_S_$__internal_accurate_pow,(.L_x_877 - $_Z8calalphaPdS_S_S_S_S_S_ddddiS_S_S_S_S_S_$__internal_accurate_pow)
$_Z8calalphaPdS_S_S_S_S_S_ddddiS_S_S_S_S_S_$__internal_accurate_pow:
[----:B------:R-:W-:Y:S01]  /*3d70*/  ISETP.GT.U32.AND P4, PT, R5, 0xfffff, PT ;  /* 0x000fffff0500780c */ /* 0x000fe20003f84070 */
[--C-:B------:R-:W-:Y:S01]  /*3d80*/  IMAD.MOV.U32 R9, RZ, RZ, R5.reuse ;  /* 0x000000ffff097224 */ /* 0x100fe200078e0005 */
[----:B------:R-:W-:Y:S01]  /*3d90*/  UMOV UR18, 0x7d2cafe2 ;  /* 0x7d2cafe200127882 */ /* 0x000fe20000000000 */
[----:B------:R-:W-:Y:S01]  /*3da0*/  UMOV UR19, 0x3eb0f5ff ;  /* 0x3eb0f5ff00137882 */ /* 0x000fe20000000000 */
[----:B------:R-:W-:Y:S01]  /*3db0*/  SHF.R.U32.HI R5, RZ, 0x14, R5 ;  /* 0x00000014ff057819 */ /* 0x000fe20000011605 */
[----:B------:R-:W-:Y:S01]  /*3dc0*/  UMOV UR20, 0x3b39803f ;  /* 0x3b39803f00147882 */ /* 0x000fe20000000000 */
[----:B------:R-:W-:-:S07]  /*3dd0*/  UMOV UR21, 0x3c7abc9e ;  /* 0x3c7abc9e00157882 */ /* 0x000fce0000000000 */
[----:B------:R-:W-:-:S10]  /*3de0*/  @!P4 DMUL R12, R8, 1.80143985094819840000e+16 ;  /* 0x43500000080cc828 */ /* 0x000fd40000000000 */
[----:B------:R-:W-:Y:S01]  /*3df0*/  @!P4 IMAD.MOV.U32 R9, RZ, RZ, R13 ;  /* 0x000000ffff09c224 */ /* 0x000fe200078e000d */
[----:B------:R-:W-:Y:S01]  /*3e00*/  @!P4 LEA.HI R5, R13, 0xffffffca, RZ, 0xc ;  /* 0xffffffca0d05c811 */ /* 0x000fe200078f60ff */
        /* <DEDUP_REMOVED lines=14> */
[----:B------:R-:W-:Y:S01]  /*3ef0*/  DFMA R22, R8, R22, R8 ;  /* 0x000000160816722b */ /* 0x000fe20000000008 */
[----:B------:R-:W-:Y:S02]  /*3f00*/  IMAD.MOV.U32 R8, RZ, RZ, 0x41ad3b5a ;  /* 0x41ad3b5aff087424 */ /* 0x000fe400078e00ff */
[----:B------:R-:W-:-:S05]  /*3f10*/  IMAD.MOV.U32 R9, RZ, RZ, 0x3ed0f5d2 ;  /* 0x3ed0f5d2ff097424 */ /* 0x000fca00078e00ff */
        /* <DEDUP_REMOVED lines=18> */
[----:B------:R-:W-:-:S03]  /*4040*/  UMOV UR19, 0x3f624924 ;  /* 0x3f62492400137882 */ /* 0x000fc60000000000 */
[----:B------:R-:W-:Y:S02]  /*4050*/  VIADD R31, R21, 0x100000 ;  /* 0x00100000151f7836 */ /* 0x000fe40000000000 */
[----:B------:R-:W-:Y:S01]  /*4060*/  IMAD.MOV.U32 R30, RZ, RZ, R20 ;  /* 0x000000ffff1e7224 */ /* 0x000fe200078e0014 */
[----:B------:R-:W-:Y:S01]  /*4070*/  DFMA R8, R28, R8, UR18 ;  /* 0x000000121c087e2b */ /* 0x000fe20008000008 */
[----:B------:R-:W-:Y:S01]  /*4080*/  UMOV UR18, 0x99999dfb ;  /* 0x99999dfb00127882 */ /* 0x000fe20000000000 */
[----:B------:R-:W-:-:S06]  /*4090*/  UMOV UR19, 0x3f899999 ;  /* 0x3f89999900137882 */ /* 0x000fcc0000000000 */
        /* <DEDUP_REMOVED lines=8> */
[----:B------:R-:W-:-:S06]  /*4120*/  DMUL R8, R26, R26 ;  /* 0x0000001a1a087228 */ /* 0x000fcc0000000000 */
[----:B------:R-:W-:Y:S01]  /*4130*/  DADD R22, R22, -UR18 ;  /* 0x8000001216167e29 */ /* 0x000fe20008000000 */
[----:B------:R-:W-:Y:S01]  /*4140*/  UMOV UR18, 0x80000000 ;  /* 0x8000000000127882 */ /* 0x000fe20000000000 */
[C---:B------:R-:W-:Y:S01]  /*4150*/  DFMA R12, R26.reuse, R26, -R8 ;  /* 0x0000001a1a0c722b */ /* 0x040fe20000000808 */
[----:B------:R-:W-:Y:S01]  /*4160*/  UMOV UR19, 0x43300000 ;  /* 0x4330000000137882 */ /* 0x000fe20000000000 */
[----:B------:R-:W-:-:S06]  /*4170*/  DMUL R28, R26, R8 ;  /* 0x000000081a1c7228 */ /* 0x000fcc0000000000 */
[C---:B------:R-:W-:Y:S02]  /*4180*/  DFMA R30, R26.reuse, R30, R12 ;  /* 0x0000001e1a1e722b */ /* 0x040fe4000000000c */
[----:B------:R-:W-:-:S08]  /*4190*/  DFMA R12, R26, R8, -R28 ;  /* 0x000000081a0c722b */ /* 0x000fd0000000081c */
        /* <DEDUP_REMOVED lines=24> */
[----:B------:R-:W-:-:S08]  /*4320*/  DADD R24, R12, R20 ;  /* 0x000000000c187229 */ /* 0x000fd00000000014 */
[--C-:B------:R-:W-:Y:S02]  /*4330*/  DFMA R8, R22, UR18, R24.reuse ;  /* 0x0000001216087c2b */ /* 0x100fe40008000018 */
[----:B------:R-:W-:-:S06]  /*4340*/  DADD R26, R12, -R24 ;  /* 0x000000000c1a7229 */ /* 0x000fcc0000000818 */
[----:B------:R-:W-:Y:S02]  /*4350*/  DFMA R12, R22, -UR18, R8 ;  /* 0x80000012160c7c2b */ /* 0x000fe40008000008 */
[----:B------:R-:W-:-:S06]  /*4360*/  DADD R26, R20, R26 ;  /* 0x00000000141a7229 */ /* 0x000fcc000000001a */
[----:B------:R-:W-:-:S08]  /*4370*/  DADD R12, -R24, R12 ;  /* 0x00000000180c7229 */ /* 0x000fd0000000010c */
[----:B------:R-:W-:-:S08]  /*4380*/  DADD R12, R26, -R12 ;  /* 0x000000001a0c7229 */ /* 0x000fd0000000080c */
[----:B------:R-:W-:Y:S01]  /*4390*/  DFMA R22, R22, UR20, R12 ;  /* 0x0000001416167c2b */ /* 0x000fe2000800000c */
[----:B------:R-:W-:Y:S02]  /*43a0*/  IMAD.MOV.U32 R13, RZ, RZ, R7 ;  /* 0x000000ffff0d7224 */ /* 0x000fe400078e0007 */
[----:B------:R-:W-:Y:S02]  /*43b0*/  IMAD.MOV.U32 R12, RZ, RZ, R6 ;  /* 0x000000ffff0c7224 */ /* 0x000fe400078e0006 */
[C---:B------:R-:W-:Y:S01]  /*43c0*/  IMAD.SHL.U32 R5, R13.reuse, 0x2, RZ ;  /* 0x000000020d057824 */ /* 0x040fe200078e00ff */
[----:B------:R-:W-:Y:S02]  /*43d0*/  LOP3.LUT R6, R13, 0xff0fffff, RZ, 0xc0, !PT ;  /* 0xff0fffff0d067812 */ /* 0x000fe400078ec0ff */
[----:B------:R-:W-:Y:S02]  /*43e0*/  DADD R20, R8, R22 ;  /* 0x0000000008147229 */ /* 0x000fe40000000016 */
[----:B------:R-:W-:-:S04]  /*43f0*/  ISETP.GT.U32.AND P4, PT, R5, -0x2000001, PT ;  /* 0xfdffffff0500780c */ /* 0x000fc80003f84070 */
[----:B------:R-:W-:Y:S01]  /*4400*/  SEL R7, R6, R13, P4 ;  /* 0x0000000d06077207 */ /* 0x000fe20002000000 */
[----:B------:R-:W-:Y:S01]  /*4410*/  IMAD.MOV.U32 R6, RZ, RZ, R12 ;  /* 0x000000ffff067224 */ /* 0x000fe200078e000c */
[----:B------:R-:W-:-:S05]  /*4420*/  DADD R8, R8, -R20 ;  /* 0x0000000008087229 */ /* 0x000fca0000000814 */
[----:B------:R-:W-:-:S03]  /*4430*/  DMUL R12, R20, R6 ;  /* 0x00000006140c7228 */ /* 0x000fc60000000000 */
[----:B------:R-:W-:-:S05]  /*4440*/  DADD R8, R22, R8 ;  /* 0x0000000016087229 */ /* 0x000fca0000000008 */
        /* <DEDUP_REMOVED lines=60> */
.L_x_525:
[----:B------:R-:W-:Y:S01]  /*4810*/  DFMA R12, R12, R20, R20 ;  /* 0x000000140c0c722b */ /* 0x000fe20000000014 */
[----:B------:R-:W-:Y:S01]  /*4820*/  IMAD.MOV.U32 R8, RZ, RZ, R0 ;  /* 0x000000ffff087224 */ /* 0x000fe200078e0000 */
[----:B------:R-:W-:Y:S01]  /*4830*/  DSETP.NEU.AND P4, PT, |R20|, +INF , PT ;  /* 0x7ff000001400742a */ /* 0x000fe20003f8d200 */
[----:B------:R-:W-:-:S07]  /*4840*/  IMAD.MOV.U32 R9, RZ, RZ, 0x0 ;  /* 0x00000000ff097424 */ /* 0x000fce00078e00ff */
[----:B------:R-:W-:Y:S02]  /*4850*/  FSEL R6, R20, R12, !P4 ;  /* 0x0000000c14067208 */ /* 0x000fe40006000000 */
[----:B------:R-:W-:Y:S01]  /*4860*/  FSEL R7, R21, R13, !P4 ;  /* 0x0000000d15077208 */ /* 0x000fe20006000000 */
[----:B------:R-:W-:Y:S06]  /*4870*/  RET.REL.NODEC R8 `(_Z8calalphaPdS_S_S_S_S_S_ddddiS_S_S_S_S_S_) ;  /* 0xffffffb408e07950 */ /* 0x000fec0003c3ffff */
.L_x_526:
        /* <DEDUP_REMOVED lines=16> */
.L_x_877:


//--------------------- .text._Z6calacpPdS_S_S_S_S_iS_S_S_S_P17curandStateXORWOWdS_ --------------------------
	.section	.text._Z6calacpPdS_S_S_S_S_iS_S_S_S_P17curandStateXORWOWdS_,"ax",@progbits
	.align	128
        .global         _Z6calacpPdS_S_S_S_S_iS_S_S_S_P17curandStateXORWOWdS_
        .type           _Z6calacpPdS_S_S_S_S_iS_S_S_S_P17curandStateXORWOWdS_,@function
        .size           _Z6calacpPdS_S_S_S_S_iS_S_S_S_P17curandStateXORWOWdS_,(.L_x_880 - _Z6calacpPdS_S_S_S_S_iS_S_S_S_P17curandStateXORWOWdS_)
        .other          _Z6calacpPdS_S_S_S_S_iS_S_S_S_P17curandStateXORWOWdS_,@"STO_CUDA_ENTRY STV_DEFAULT"
_Z6calacpPdS_S_S_S_S_iS_S_S_S_P17curandStateXORWOWdS_:
.text._Z6calacpPdS_S_S_S_S_iS_S_S_S_P17curandStateXORWOWdS_:
        /* <DEDUP_REMOVED lines=10> */
[----:B------:R-:W2:Y:S06]  /*00a0*/  LDCU UR6, c[0x0][0x3e4] ;  /* 0x00007c80ff0677ac */ /* 0x000eac0008000800 */
[----:B------:R-:W3:Y:S08]  /*00b0*/  LDC.64 R14, c[0x0][0x3e0] ;  /* 0x0000f800ff0e7b82 */ /* 0x000ef00000000a00 */
[----:B------:R-:W4:Y:S01]  /*00c0*/  LDC.64 R6, c[0x0][0x3d8] ;  /* 0x0000f600ff067b82 */ /* 0x000f220000000a00 */
[----:B0-----:R-:W-:-:S05]  /*00d0*/  IMAD.WIDE R18, R0, 0x8, R18 ;  /* 0x0000000800127825 */ /* 0x001fca00078e0212 */
[----:B-1----:R-:W3:Y:S01]  /*00e0*/  LDG.E.64 R8, desc[UR4][R18.64] ;  /* 0x0000000412087981 */ /* 0x002ee2000c1e1b00 */
[----:B--2---:R-:W3:Y:S01]  /*00f0*/  MUFU.RCP64H R11, UR6 ;  /* 0x00000006000b7d08 */ /* 0x004ee20008001800 */
[----:B------:R-:W-:Y:S02]  /*0100*/  IMAD.MOV.U32 R10, RZ, RZ, 0x1 ;  /* 0x00000001ff0a7424 */ /* 0x000fe400078e00ff */
[----:B----4-:R-:W-:-:S05]  /*0110*/  IMAD.WIDE R6, R0, 0x30, R6 ;  /* 0x0000003000067825 */ /* 0x010fca00078e0206 */
[----:B------:R-:W5:Y:S01]  /*0120*/  LDG.E R2, desc[UR4][R6.64+0x14] ;  /* 0x0000140406027981 */ /* 0x000f62000c1e1900 */
[----:B---3--:R-:W-:-:S03]  /*0130*/  DFMA R12, R10, -R14, 1 ;  /* 0x3ff000000a0c742b */ /* 0x008fc6000000080e */
[----:B------:R0:W5:Y:S01]  /*0140*/  LDG.E.64 R4, desc[UR4][R6.64] ;  /* 0x0000000406047981 */ /* 0x000162000c1e1b00 */
[----:B------:R-:W-:Y:S04]  /*0150*/  BSSY.RECONVERGENT B1, `(.L_x_527) ;  /* 0x0000015000017945 */ /* 0x000fe80003800200 */
[----:B------:R-:W-:-:S08]  /*0160*/  DFMA R12, R12, R12, R12 ;  /* 0x0000000c0c0c722b */ /* 0x000fd0000000000c */
[----:B------:R-:W-:-:S08]  /*0170*/  DFMA R12, R10, R12, R10 ;  /* 0x0000000c0a0c722b */ /* 0x000fd0000000000a */
[----:B------:R-:W-:-:S08]  /*0180*/  DFMA R10, R12, -R14, 1 ;  /* 0x3ff000000c0a742b */ /* 0x000fd0000000080e */
[----:B------:R-:W-:-:S08]  /*0190*/  DFMA R10, R12, R10, R12 ;  /* 0x0000000a0c0a722b */ /* 0x000fd0000000000c */
[----:B------:R-:W-:Y:S01]  /*01a0*/  DMUL R12, R8, R10 ;  /* 0x0000000a080c7228 */ /* 0x000fe20000000000 */
[----:B------:R-:W-:-:S07]  /*01b0*/  FSETP.GEU.AND P1, PT, |R9|, 6.5827683646048100446e-37, PT ;  /* 0x036000000900780b */ /* 0x000fce0003f2e200 */
[----:B0-----:R-:W-:-:S08]  /*01c0*/  DFMA R6, R12, -R14, R8 ;  /* 0x8000000e0c06722b */ /* 0x001fd00000000008 */
[----:B------:R-:W-:-:S10]  /*01d0*/  DFMA R10, R10, R6, R12 ;  /* 0x000000060a0a722b */ /* 0x000fd4000000000c */
[----:B------:R-:W-:-:S05]  /*01e0*/  FFMA R3, RZ, UR6, R11 ;  /* 0x00000006ff037c23 */ /* 0x000fca000800000b */
[----:B------:R-:W-:-:S13]  /*01f0*/  FSETP.GT.AND P0, PT, |R3|, 1.469367938527859385e-39, PT ;  /* 0x001000000300780b */ /* 0x000fda0003f04200 */
[----:B------:R-:W-:Y:S05]  /*0200*/  @P0 BRA P1, `(.L_x_528) ;  /* 0x0000000000240947 */ /* 0x000fea0000800000 */
[----:B------:R-:W0:Y:S01]  /*0210*/  LDCU.64 UR6, c[0x0][0x3e0] ;  /* 0x00007c00ff0677ac */ /* 0x000e220008000a00 */
[----:B------:R-:W-:Y:S01]  /*0220*/  IMAD.MOV.U32 R25, RZ, RZ, R8 ;  /* 0x000000ffff197224 */ /* 0x000fe200078e0008 */
[----:B------:R-:W-:Y:S01]  /*0230*/  MOV R3, 0x280 ;  /* 0x0000028000037802 */ /* 0x000fe20000000f00 */
[----:B------:R-:W-:Y:S02]  /*0240*/  IMAD.MOV.U32 R24, RZ, RZ, R9 ;  /* 0x000000ffff187224 */ /* 0x000fe400078e0009 */
[----:B0-----:R-:W-:Y:S02]  /*0250*/  IMAD.U32 R22, RZ, RZ, UR6 ;  /* 0x00000006ff167e24 */ /* 0x001fe4000f8e00ff */
[----:B------:R-:W-:-:S07]  /*0260*/  IMAD.U32 R23, RZ, RZ, UR7 ;  /* 0x00000007ff177e24 */ /* 0x000fce000f8e00ff */
[----:B-----5:R-:W-:Y:S05]  /*0270*/  CALL.REL.NOINC `($__internal_9_$__cuda_sm20_div_rn_f64_full) ;  /* 0x0000019400447944 */ /* 0x020fea0003c00000 */
[----:B------:R-:W-:Y:S02]  /*0280*/  IMAD.MOV.U32 R10, RZ, RZ, R22 ;  /* 0x000000ffff0a7224 */ /* 0x000fe400078e0016 */
[----:B------:R-:W-:-:S07]  /*0290*/  IMAD.MOV.U32 R11, RZ, RZ, R23 ;  /* 0x000000ffff0b7224 */ /* 0x000fce00078e0017 */
.L_x_528:
[----:B------:R-:W-:Y:S05]  /*02a0*/  BSYNC.RECONVERGENT B1 ;  /* 0x0000000000017941 */ /* 0x000fea0003800200 */
.L_x_527:
[----:B------:R-:W-:Y:S01]  /*02b0*/  DSETP.GE.AND P0, PT, R10, RZ, PT ;  /* 0x000000ff0a00722a */ /* 0x000fe20003f06000 */
[----:B------:R-:W-:Y:S01]  /*02c0*/  BSSY.RECONVERGENT B1, `(.L_x_529) ;  /* 0x000027c000017945 */ /* 0x000fe20003800200 */
[----:B------:R-:W-:-:S12]  /*02d0*/  IMAD.MOV.U32 R8, RZ, RZ, R11 ;  /* 0x000000ffff087224 */ /* 0x000fd800078e000b */
[----:B------:R-:W-:Y:S05]  /*02e0*/  @!P0 BRA `(.L_x_530) ;  /* 0x0000001400248947 */ /* 0x000fea0003800000 */
[----:B------:R-:W-:-:S13]  /*02f0*/  FSETP.GEU.AND P0, PT, R11, 2.25, PT ;  /* 0x401000000b00780b */ /* 0x000fda0003f0e000 */
[----:B------:R-:W-:Y:S05]  /*0300*/  @P0 BRA `(.L_x_531) ;  /* 0x0000000400840947 */ /* 0x000fea0003800000 */
[----:B------:R-:W-:Y:S01]  /*0310*/  DADD R12, R10, -1 ;  /* 0xbff000000a0c7429 */ /* 0x000fe20000000000 */
[C---:B------:R-:W-:Y:S01]  /*0320*/  FSETP.GE.AND P0, PT, R11.reuse, 2.1875, PT ;  /* 0x400c00000b00780b */ /* 0x040fe20003f06000 */
[----:B------:R-:W-:Y:S01]  /*0330*/  IMAD.MOV.U32 R20, RZ, RZ, -0x65175a6c ;  /* 0x9ae8a594ff147424 */ /* 0x000fe200078e00ff */
[C---:B------:R-:W-:Y:S01]  /*0340*/  FSETP.GE.AND P1, PT, R11.reuse, 2.0625, PT ;  /* 0x400400000b00780b */ /* 0x040fe20003f26000 */
[----:B------:R-:W-:Y:S01]  /*0350*/  IMAD.MOV.U32 R21, RZ, RZ, 0x3e8af704 ;  /* 0x3e8af704ff157424 */ /* 0x000fe200078e00ff */
[C---:B------:R-:W-:Y:S01]  /*0360*/  FSETP.GE.AND P2, PT, R11.reuse, 1.9375, PT ;  /* 0x3ff800000b00780b */ /* 0x040fe20003f46000 */
[----:B------:R-:W-:Y:S01]  /*0370*/  UMOV UR6, 0x60fcf5c9 ;  /* 0x60fcf5c900067882 */ /* 0x000fe20000000000 */
[----:B------:R-:W-:Y:S01]  /*0380*/  FSETP.GE.AND P3, PT, R11, 1.75, PT ;  /* 0x3fe000000b00780b */ /* 0x000fe20003f66000 */
[----:B------:R-:W-:Y:S01]  /*0390*/  UMOV UR7, 0x3e381b49 ;  /* 0x3e381b4900077882 */ /* 0x000fe20000000000 */
[----:B------:R-:W-:Y:S01]  /*03a0*/  BSSY.RECONVERGENT B2, `(.L_x_532) ;  /* 0x0000054000027945 */ /* 0x000fe20003800200 */
[----:B------:R-:W-:-:S02]  /*03b0*/  FSEL R8, R12, R10, P0 ;  /* 0x0000000a0c087208 */ /* 0x000fc40000000000 */
[----:B------:R-:W-:-:S06]  /*03c0*/  FSEL R9, R13, R11, P0 ;  /* 0x0000000b0d097208 */ /* 0x000fcc0000000000 */
[----:B------:R-:W-:-:S10]  /*03d0*/  DADD R6, R8, -1 ;  /* 0xbff0000008067429 */ /* 0x000fd40000000000 */
[----:B------:R-:W-:Y:S02]  /*03e0*/  FSEL R6, R6, R8, P1 ;  /* 0x0000000806067208 */ /* 0x000fe40000800000 */
[----:B------:R-:W-:-:S06]  /*03f0*/  FSEL R7, R7, R9, P1 ;  /* 0x0000000907077208 */ /* 0x000fcc0000800000 */
[----:B------:R-:W-:-:S10]  /*0400*/  DADD R14, R6, -1 ;  /* 0xbff00000060e7429 */ /* 0x000fd40000000000 */
[----:B------:R-:W-:Y:S02]  /*0410*/  FSEL R16, R14, R6, P2 ;  /* 0x000000060e107208 */ /* 0x000fe40001000000 */
[----:B------:R-:W-:-:S06]  /*0420*/  FSEL R17, R15, R7, P2 ;  /* 0x000000070f117208 */ /* 0x000fcc0001000000 */
[----:B------:R-:W-:-:S10]  /*0430*/  DADD R14, R16, -1 ;  /* 0xbff00000100e7429 */ /* 0x000fd40000000000 */
[----:B------:R-:W-:Y:S02]  /*0440*/  FSEL R14, R14, R16, P3 ;  /* 0x000000100e0e7208 */ /* 0x000fe40001800000 */
[----:B------:R-:W-:-:S06]  /*0450*/  FSEL R15, R15, R17, P3 ;  /* 0x000000110f0f7208 */ /* 0x000fcc0001800000 */
[----:B------:R-:W-:Y:S01]  /*0460*/  DFMA R16, R14, UR6, -R20 ;  /* 0x000000060e107c2b */ /* 0x000fe20008000814 */
[----:B------:R-:W-:Y:S01]  /*0470*/  UMOV UR6, 0x6d4b22f5 ;  /* 0x6d4b22f500067882 */ /* 0x000fe20000000000 */
[----:B------:R-:W-:Y:S01]  /*0480*/  UMOV UR7, 0x3eb301d4 ;  /* 0x3eb301d400077882 */ /* 0x000fe20000000000 */
[----:B------:R-:W-:Y:S02]  /*0490*/  FSEL R20, R12, RZ, P0 ;  /* 0x000000ff0c147208 */ /* 0x000fe40000000000 */
[----:B------:R-:W-:-:S03]  /*04a0*/  FSEL R21, R13, 1.875, P0 ;  /* 0x3ff000000d157808 */ /* 0x000fc60000000000 */
[----:B------:R-:W-:Y:S01]  /*04b0*/  DFMA R16, R14, R16, UR6 ;  /* 0x000000060e107e2b */ /* 0x000fe20008000010 */
[----:B------:R-:W-:Y:S01]  /*04c0*/  UMOV UR6, 0xaeed0fc4 ;  /* 0xaeed0fc400067882 */ /* 0x000fe20000000000 */
[----:B------:R-:W-:Y:S01]  /*04d0*/  UMOV UR7, 0x3eb50272 ;  /* 0x3eb5027200077882 */ /* 0x000fe20000000000 */
[----:B------:R-:W-:-:S05]  /*04e0*/  DFMA R8, R8, R20, -R20 ;  /* 0x000000140808722b */ /* 0x000fca0000000814 */
[----:B------:R-:W-:Y:S01]  /*04f0*/  DFMA R16, R14, R16, -UR6 ;  /* 0x800000060e107e2b */ /* 0x000fe20008000010 */
[----:B------:R-:W-:Y:S01]  /*0500*/  UMOV UR6, 0xa40516f8 ;  /* 0xa40516f800067882 */ /* 0x000fe20000000000 */
[----:B------:R-:W-:-:S03]  /*0510*/  UMOV UR7, 0x3ef51ce1 ;  /* 0x3ef51ce100077882 */ /* 0x000fc60000000000 */
[----:B------:R-:W-:Y:S02]  /*0520*/  FSEL R20, R8, R20, P1 ;  /* 0x0000001408147208 */ /* 0x000fe40000800000 */
[----:B------:R-:W-:Y:S01]  /*0530*/  FSEL R21, R9, R21, P1 ;  /* 0x0000001509157208 */ /* 0x000fe20000800000 */
[----:B------:R-:W-:Y:S01]  /*0540*/  DFMA R16, R14, R16, -UR6 ;  /* 0x800000060e107e2b */ /* 0x000fe20008000010 */
[----:B------:R-:W-:Y:S01]  /*0550*/  UMOV UR6, 0x7419084c ;  /* 0x7419084c00067882 */ /* 0x000fe20000000000 */
[----:B------:R-:W-:-:S03]  /*0560*/  UMOV UR7, 0x3f20c8aa ;  /* 0x3f20c8aa00077882 */ /* 0x000fc60000000000 */
[----:B------:R-:W-:-:S03]  /*0570*/  DFMA R6, R6, R20, -R20 ;  /* 0x000000140606722b */ /* 0x000fc60000000814 */
[----:B------:R-:W-:Y:S01]  /*0580*/  DFMA R16, R14, R16, UR6 ;  /* 0x000000060e107e2b */ /* 0x000fe20008000010 */
[----:B------:R-:W-:Y:S01]  /*0590*/  UMOV UR6, 0x196bad8a ;  /* 0x196bad8a00067882 */ /* 0x000fe20000000000 */
[----:B------:R-:W-:-:S06]  /*05a0*/  UMOV UR7, 0x3f2c3650 ;  /* 0x3f2c365000077882 */ /* 0x000fcc0000000000 */
[----:B------:R-:W-:Y:S01]  /*05b0*/  DFMA R16, R14, R16, -UR6 ;  /* 0x800000060e107e2b */ /* 0x000fe20008000010 */
[----:B------:R-:W-:Y:S01]  /*05c0*/  UMOV UR6, 0x365a3e26 ;  /* 0x365a3e2600067882 */ /* 0x000fe20000000000 */
[----:B------:R-:W-:-:S06]  /*05d0*/  UMOV UR7, 0x3f531711 ;  /* 0x3f53171100077882 */ /* 0x000fcc0000000000 */
[----:B------:R-:W-:Y:S01]  /*05e0*/  DFMA R16, R14, R16, -UR6 ;  /* 0x800000060e107e2b */ /* 0x000fe20008000010 */
[----:B------:R-:W-:Y:S01]  /*05f0*/  UMOV UR6, 0x52a7df35 ;  /* 0x52a7df3500067882 */ /* 0x000fe20000000000 */
[----:B------:R-:W-:-:S06]  /*0600*/  UMOV UR7, 0x3f7d919c ;  /* 0x3f7d919c00077882 */ /* 0x000fcc0000000000 */
        /* <DEDUP_REMOVED lines=18> */
[----:B------:R-:W-:-:S08]  /*0730*/  DFMA R16, R14, R16, UR6 ;  /* 0x000000060e107e2b */ /* 0x000fd00008000010 */
[----:B------:R-:W-:-:S08]  /*0740*/  DFMA R16, R14, R16, 1 ;  /* 0x3ff000000e10742b */ /* 0x000fd00000000010 */
[----:B------:R-:W-:-:S10]  /*0750*/  DMUL R14, R16, R10 ;  /* 0x0000000a100e7228 */ /* 0x000fd40000000000 */
[----:B------:R-:W-:Y:S02]  /*0760*/  FSEL R15, R17, R15, P3 ;  /* 0x0000000f110f7208 */ /* 0x000fe40001800000 */
[----:B------:R-:W-:Y:S01]  /*0770*/  FSEL R14, R16, R14, P3 ;  /* 0x0000000e100e7208 */ /* 0x000fe20001800000 */
[----:B------:R-:W-:Y:S01]  /*0780*/  IMAD.MOV.U32 R16, RZ, RZ, 0x1 ;  /* 0x00000001ff107424 */ /* 0x000fe200078e00ff */
[----:B------:R-:W0:Y:S05]  /*0790*/  MUFU.RCP64H R17, R15 ;  /* 0x0000000f00117308 */ /* 0x000e2a0000001800 */
[----:B0-----:R-:W-:-:S08]  /*07a0*/  DFMA R12, -R14, R16, 1 ;  /* 0x3ff000000e0c742b */ /* 0x001fd00000000110 */
[----:B------:R-:W-:-:S08]  /*07b0*/  DFMA R12, R12, R12, R12 ;  /* 0x0000000c0c0c722b */ /* 0x000fd0000000000c */
[----:B------:R-:W-:-:S08]  /*07c0*/  DFMA R12, R16, R12, R16 ;  /* 0x0000000c100c722b */ /* 0x000fd00000000010 */
[----:B------:R-:W-:-:S08]  /*07d0*/  DFMA R8, -R14, R12, 1 ;  /* 0x3ff000000e08742b */ /* 0x000fd0000000010c */
[----:B------:R-:W-:Y:S01]  /*07e0*/  DFMA R8, R12, R8, R12 ;  /* 0x000000080c08722b */ /* 0x000fe2000000000c */
[----:B------:R-:W-:Y:S02]  /*07f0*/  FSEL R12, R6, R20, P2 ;  /* 0x00000014060c7208 */ /* 0x000fe40001000000 */
[----:B------:R-:W-:-:S04]  /*0800*/  FSEL R13, R7, R21, P2 ;  /* 0x00000015070d7208 */ /* 0x000fc80001000000 */
[----:B------:R-:W-:Y:S02]  /*0810*/  FSETP.GEU.AND P1, PT, |R13|, 6.5827683646048100446e-37, PT ;  /* 0x036000000d00780b */ /* 0x000fe40003f2e200 */
        /* <DEDUP_REMOVED lines=11> */
[----:B-----5:R-:W-:Y:S05]  /*08d0*/  CALL.REL.NOINC `($__internal_9_$__cuda_sm20_div_rn_f64_full) ;  /* 0x0000018c00ac7944 */ /* 0x020fea0003c00000 */
.L_x_533:
[----:B------:R-:W-:Y:S05]  /*08e0*/  BSYNC.RECONVERGENT B2 ;  /* 0x0000000000027941 */ /* 0x000fea0003800200 */
.L_x_532:
[----:B------:R-:W-:Y:S02]  /*08f0*/  IMAD.MOV.U32 R16, RZ, RZ, R22 ;  /* 0x000000ffff107224 */ /* 0x000fe400078e0016 */
[----:B------:R-:W-:Y:S01]  /*0900*/  IMAD.MOV.U32 R17, RZ, RZ, R23 ;  /* 0x000000ffff117224 */ /* 0x000fe200078e0017 */
[----:B------:R-:W-:Y:S06]  /*0910*/  BRA `(.L_x_534) ;  /* 0x0000002000587947 */ /* 0x000fec0003800000 */
.L_x_531:
[----:B------:R-:W-:Y:S01]  /*0920*/  ISETP.GT.U32.AND P0, PT, R8, 0xfffff, PT ;  /* 0x000fffff0800780c */ /* 0x000fe20003f04070 */
[----:B------:R-:W-:Y:S01]  /*0930*/  IMAD.MOV.U32 R14, RZ, RZ, RZ ;  /* 0x000000ffff0e7224 */ /* 0x000fe200078e00ff */
[----:B------:R-:W-:Y:S01]  /*0940*/  SHF.R.U32.HI R3, RZ, 0x14, R8 ;  /* 0x00000014ff037819 */ /* 0x000fe20000011608 */
[----:B------:R-:W-:Y:S01]  /*0950*/  IMAD.MOV.U32 R20, RZ, RZ, 0x41ad3b5a ;  /* 0x41ad3b5aff147424 */ /* 0x000fe200078e00ff */
[----:B------:R-:W-:Y:S01]  /*0960*/  UMOV UR6, 0x7d2cafe2 ;  /* 0x7d2cafe200067882 */ /* 0x000fe20000000000 */
[----:B------:R-:W-:Y:S01]  /*0970*/  IMAD.MOV.U32 R21, RZ, RZ, 0x3ed0f5d2 ;  /* 0x3ed0f5d2ff157424 */ /* 0x000fe200078e00ff */
[----:B------:R-:W-:Y:S01]  /*0980*/  UMOV UR7, 0x3eb0f5ff ;  /* 0x3eb0f5ff00077882 */ /* 0x000fe20000000000 */
[----:B------:R-:W-:Y:S01]  /*0990*/  UMOV UR8, 0x3b39803f ;  /* 0x3b39803f00087882 */ /* 0x000fe20000000000 */
[----:B------:R-:W-:Y:S01]  /*09a0*/  UMOV UR9, 0x3c7abc9e ;  /* 0x3c7abc9e00097882 */ /* 0x000fe20000000000 */
[----:B------:R-:W-:Y:S04]  /*09b0*/  BSSY.RECONVERGENT B0, `(.L_x_535) ;  /* 0x00000a7000007945 */ /* 0x000fe80003800200 */
[----:B------:R-:W-:-:S10]  /*09c0*/  @!P0 DMUL R24, R10, 1.80143985094819840000e+16 ;  /* 0x435000000a188828 */ /* 0x000fd40000000000 */
[----:B------:R-:W-:Y:S01]  /*09d0*/  @!P0 IMAD.MOV.U32 R8, RZ, RZ, R25 ;  /* 0x000000ffff088224 */ /* 0x000fe200078e0019 */
[----:B------:R-:W-:-:S04]  /*09e0*/  @!P0 LEA.HI R3, R25, 0xffffffca, RZ, 0xc ;  /* 0xffffffca19038811 */ /* 0x000fc800078f60ff */
[----:B------:R-:W-:-:S04]  /*09f0*/  LOP3.LUT R6, R8, 0x800fffff, RZ, 0xc0, !PT ;  /* 0x800fffff08067812 */ /* 0x000fc800078ec0ff */
[----:B------:R-:W-:Y:S01]  /*0a00*/  LOP3.LUT R7, R6, 0x3ff00000, RZ, 0xfc, !PT ;  /* 0x3ff0000006077812 */ /* 0x000fe200078efcff */
[----:B------:R-:W-:Y:S02]  /*0a10*/  IMAD.MOV.U32 R6, RZ, RZ, R10 ;  /* 0x000000ffff067224 */ /* 0x000fe400078e000a */
[----:B------:R-:W-:Y:S01]  /*0a20*/  @!P0 IMAD.MOV.U32 R6, RZ, RZ, R24 ;  /* 0x000000ffff068224 */ /* 0x000fe200078e0018 */
[----:B------:R-:W-:-:S13]  /*0a30*/  ISETP.GE.U32.AND P1, PT, R7, 0x3ff6a09f, PT ;  /* 0x3ff6a09f0700780c */ /* 0x000fda0003f26070 */
[----:B------:R-:W-:-:S04]  /*0a40*/  @P1 VIADD R9, R7, 0xfff00000 ;  /* 0xfff0000007091836 */ /* 0x000fc80000000000 */
[----:B------:R-:W-:-:S06]  /*0a50*/  @P1 IMAD.MOV.U32 R7, RZ, RZ, R9 ;  /* 0x000000ffff071224 */ /* 0x000fcc00078e0009 */
[----:B------:R-:W-:-:S06]  /*0a60*/  DADD R8, R6, 1 ;  /* 0x3ff0000006087429 */ /* 0x000fcc0000000000 */
[----:B------:R-:W0:Y:S02]  /*0a70*/  MUFU.RCP64H R15, R9 ;  /* 0x00000009000f7308 */ /* 0x000e240000001800 */
[----:B0-----:R-:W-:-:S08]  /*0a80*/  DFMA R12, -R8, R14, 1 ;  /* 0x3ff00000080c742b */ /* 0x001fd0000000010e */
[----:B------:R-:W-:Y:S02]  /*0a90*/  DFMA R16, R12, R12, R12 ;  /* 0x0000000c0c10722b */ /* 0x000fe4000000000c */
[----:B------:R-:W-:-:S06]  /*0aa0*/  DADD R12, R6, -1 ;  /* 0xbff00000060c7429 */ /* 0x000fcc0000000000 */
[----:B------:R-:W-:-:S08]  /*0ab0*/  DFMA R14, R14, R16, R14 ;  /* 0x000000100e0e722b */ /* 0x000fd0000000000e */
[----:B------:R-:W-:-:S08]  /*0ac0*/  DMUL R6, R12, R14 ;  /* 0x0000000e0c067228 */ /* 0x000fd00000000000 */
[----:B------:R-:W-:-:S08]  /*0ad0*/  DFMA R6, R12, R14, R6 ;  /* 0x0000000e0c06722b */ /* 0x000fd00000000006 */
[-C--:B------:R-:W-:Y:S02]  /*0ae0*/  DMUL R16, R6, R6.reuse ;  /* 0x0000000606107228 */ /* 0x080fe40000000000 */
[----:B------:R-:W-:Y:S02]  /*0af0*/  DADD R22, R12, -R6 ;  /* 0x000000000c167229 */ /* 0x000fe40000000806 */
[----:B------:R-:W-:-:S04]  /*0b00*/  DMUL R28, R6, R6 ;  /* 0x00000006061c7228 */ /* 0x000fc80000000000 */
[----:B------:R-:W-:Y:S01]  /*0b10*/  DFMA R8, R16, UR6, R20 ;  /* 0x0000000610087c2b */ /* 0x000fe20008000014 */
[----:B------:R-:W-:Y:S01]  /*0b20*/  UMOV UR6, 0x75488a3f ;  /* 0x75488a3f00067882 */ /* 0x000fe20000000000 */
[----:B------:R-:W-:Y:S01]  /*0b30*/  UMOV UR7, 0x3ef3b20a ;  /* 0x3ef3b20a00077882 */ /* 0x000fe20000000000 */
[----:B------:R-:W-:-:S05]  /*0b40*/  DADD R22, R22, R22 ;  /* 0x0000000016167229 */ /* 0x000fca0000000016 */
[----:B------:R-:W-:Y:S01]  /*0b50*/  DFMA R8, R16, R8, UR6 ;  /* 0x0000000610087e2b */ /* 0x000fe20008000008 */
[----:B------:R-:W-:Y:S01]  /*0b60*/  UMOV UR6, 0xe4faecd5 ;  /* 0xe4faecd500067882 */ /* 0x000fe20000000000 */
[----:B------:R-:W-:Y:S01]  /*0b70*/  UMOV UR7, 0x3f1745cd ;  /* 0x3f1745cd00077882 */ /* 0x000fe20000000000 */
[----:B------:R-:W-:Y:S02]  /*0b80*/  DFMA R22, R12, -R6, R22 ;  /* 0x800000060c16722b */ /* 0x000fe40000000016 */
[----:B------:R-:W-:-:S03]  /*0b90*/  DMUL R12, R6, R28 ;  /* 0x0000001c060c7228 */ /* 0x000fc60000000000 */
[----:B------:R-:W-:Y:S01]  /*0ba0*/  DFMA R8, R16, R8, UR6 ;  /* 0x0000000610087e2b */ /* 0x000fe20008000008 */
[----:B------:R-:W-:Y:S01]  /*0bb0*/  UMOV UR6, 0x258a578b ;  /* 0x258a578b00067882 */ /* 0x000fe20000000000 */
[----:B------:R-:W-:Y:S01]  /*0bc0*/  UMOV UR7, 0x3f3c71c7 ;  /* 0x3f3c71c700077882 */ /* 0x000fe20000000000 */
[----:B------:R-:W-:Y:S02]  /*0bd0*/  DMUL R14, R14, R22 ;  /* 0x000000160e0e7228 */ /* 0x000fe40000000000 */
[----:B------:R-:W-:-:S03]  /*0be0*/  DFMA R30, R6, R28, -R12 ;  /* 0x0000001c061e722b */ /* 0x000fc6000000080c */
[----:B------:R-:W-:Y:S01]  /*0bf0*/  DFMA R8, R16, R8, UR6 ;  /* 0x0000000610087e2b */ /* 0x000fe20008000008 */
[----:B------:R-:W-:Y:S01]  /*0c00*/  UMOV UR6, 0x9242b910 ;  /* 0x9242b91000067882 */ /* 0x000fe20000000000 */
[----:B------:R-:W-:-:S03]  /*0c10*/  UMOV UR7, 0x3f624924 ;  /* 0x3f62492400077882 */ /* 0x000fc60000000000 */
[----:B------:R-:W-:Y:S01]  /*0c20*/  VIADD R23, R15, 0x100000 ;  /* 0x001000000f177836 */ /* 0x000fe20000000000 */
[----:B------:R-:W-:Y:S01]  /*0c30*/  DFMA R30, R14, R28, R30 ;  /* 0x0000001c0e1e722b */ /* 0x000fe2000000001e */
        /* <DEDUP_REMOVED lines=12> */
[----:B------:R-:W-:-:S06]  /*0d00*/  DFMA R20, R6, R6, -R28 ;  /* 0x000000060614722b */ /* 0x000fcc000000081c */
[----:B------:R-:W-:Y:S01]  /*0d10*/  DADD R26, R26, -UR6 ;  /* 0x800000061a1a7e29 */ /* 0x000fe20008000000 */
[----:B------:R-:W-:Y:S01]  /*0d20*/  UMOV UR6, 0x80000000 ;  /* 0x8000000000067882 */ /* 0x000fe20000000000 */
[----:B------:R-:W-:Y:S01]  /*0d30*/  DFMA R20, R6, R22, R20 ;  /* 0x000000160614722b */ /* 0x000fe20000000014 */
[----:B------:R-:W-:-:S05]  /*0d40*/  UMOV UR7, 0x43300000 ;  /* 0x4330000000077882 */ /* 0x000fca0000000000 */
[----:B------:R-:W-:Y:S02]  /*0d50*/  DADD R16, R8, R26 ;  /* 0x0000000008107229 */ /* 0x000fe4000000001a */
[----:B------:R-:W-:-:S06]  /*0d60*/  DFMA R20, R6, R20, R30 ;  /* 0x000000140614722b */ /* 0x000fcc000000001e */
[----:B------:R-:W-:Y:S02]  /*0d70*/  DMUL R22, R16, R12 ;  /* 0x0000000c10167228 */ /* 0x000fe40000000000 */
[----:B------:R-:W-:-:S06]  /*0d80*/  DADD R8, R8, -R16 ;  /* 0x0000000008087229 */ /* 0x000fcc0000000810 */
[----:B------:R-:W-:Y:S02]  /*0d90*/  DFMA R28, R16, R12, -R22 ;  /* 0x0000000c101c722b */ /* 0x000fe40000000816 */
[----:B------:R-:W-:-:S06]  /*0da0*/  DADD R8, R26, R8 ;  /* 0x000000001a087229 */ /* 0x000fcc0000000008 */
[----:B------:R-:W-:-:S08]  /*0db0*/  DFMA R20, R16, R20, R28 ;  /* 0x000000141014722b */ /* 0x000fd0000000001c */
[----:B------:R-:W-:-:S08]  /*0dc0*/  DFMA R8, R8, R12, R20 ;  /* 0x0000000c0808722b */ /* 0x000fd00000000014 */
[----:B------:R-:W-:-:S08]  /*0dd0*/  DADD R12, R22, R8 ;  /* 0x00000000160c7229 */ /* 0x000fd00000000008 */
[--C-:B------:R-:W-:Y:S02]  /*0de0*/  DADD R16, R6, R12.reuse ;  /* 0x0000000006107229 */ /* 0x100fe4000000000c */
[----:B------:R-:W-:-:S06]  /*0df0*/  DADD R22, R22, -R12 ;  /* 0x0000000016167229 */ /* 0x000fcc000000080c */
[----:B------:R-:W-:Y:S02]  /*0e00*/  DADD R6, R6, -R16 ;  /* 0x0000000006067229 */ /* 0x000fe40000000810 */
[----:B------:R-:W-:Y:S01]  /*0e10*/  DADD R22, R8, R22 ;  /* 0x0000000008167229 */ /* 0x000fe20000000016 */
[C---:B------:R-:W-:Y:S02]  /*0e20*/  VIADD R8, R3.reuse, 0xfffffc01 ;  /* 0xfffffc0103087836 */ /* 0x040fe40000000000 */
[----:B------:R-:W-:-:S03]  /*0e30*/  @P1 VIADD R8, R3, 0xfffffc02 ;  /* 0xfffffc0203081836 */ /* 0x000fc60000000000 */
[----:B------:R-:W-:Y:S01]  /*0e40*/  DADD R6, R12, R6 ;  /* 0x000000000c067229 */ /* 0x000fe20000000006 */
[----:B------:R-:W-:Y:S01]  /*0e50*/  IMAD.MOV.U32 R9, RZ, RZ, 0x43300000 ;  /* 0x43300000ff097424 */ /* 0x000fe200078e00ff */
[----:B------:R-:W-:-:S06]  /*0e60*/  LOP3.LUT R8, R8, 0x80000000, RZ, 0x3c, !PT ;  /* 0x8000000008087812 */ /* 0x000fcc00078e3cff */
[----:B------:R-:W-:Y:S02]  /*0e70*/  DADD R6, R22, R6 ;  /* 0x0000000016067229 */ /* 0x000fe40000000006 */
[----:B------:R-:W-:Y:S01]  /*0e80*/  DADD R12, R8, -UR6 ;  /* 0x80000006080c7e29 */ /* 0x000fe20008000000 */
[----:B------:R-:W-:Y:S01]  /*0e90*/  UMOV UR6, 0xfefa39ef ;  /* 0xfefa39ef00067882 */ /* 0x000fe20000000000 */
[----:B------:R-:W-:Y:S01]  /*0ea0*/  UMOV UR7, 0x3fe62e42 ;  /* 0x3fe62e4200077882 */ /* 0x000fe20000000000 */
[----:B------:R-:W0:Y:S01]  /*0eb0*/  MUFU.RCP64H R23, R11 ;  /* 0x0000000b00177308 */ /* 0x000e220000001800 */
[----:B------:R-:W-:Y:S02]  /*0ec0*/  IMAD.MOV.U32 R22, RZ, RZ, RZ ;  /* 0x000000ffff167224 */ /* 0x000fe400078e00ff */
[----:B------:R-:W-:-:S08]  /*0ed0*/  DADD R6, R14, R6 ;  /* 0x000000000e067229 */ /* 0x000fd00000000006 */
[----:B------:R-:W-:Y:S02]  /*0ee0*/  DADD R8, R16, R6 ;  /* 0x0000000010087229 */ /* 0x000fe40000000006 */
[----:B0-----:R-:W-:-:S06]  /*0ef0*/  DFMA R24, R22, -R10, 1 ;  /* 0x3ff000001618742b */ /* 0x001fcc000000080a */
[--C-:B------:R-:W-:Y:S02]  /*0f00*/  DFMA R14, R12, UR6, R8.reuse ;  /* 0x000000060c0e7c2b */ /* 0x100fe40008000008 */
[----:B------:R-:W-:-:S06]  /*0f10*/  DADD R16, R16, -R8 ;  /* 0x0000000010107229 */ /* 0x000fcc0000000808 */
[----:B------:R-:W-:Y:S02]  /*0f20*/  DFMA R20, R12, -UR6, R14 ;  /* 0x800000060c147c2b */ /* 0x000fe4000800000e */
[----:B------:R-:W-:-:S06]  /*0f30*/  DADD R16, R6, R16 ;  /* 0x0000000006107229 */ /* 0x000fcc0000000010 */
[----:B------:R-:W-:Y:S02]  /*0f40*/  DADD R20, -R8, R20 ;  /* 0x0000000008147229 */ /* 0x000fe40000000114 */
[----:B------:R-:W-:-:S06]  /*0f50*/  DADD R8, R10, -0.5 ;  /* 0xbfe000000a087429 */ /* 0x000fcc0000000000 */
[----:B------:R-:W-:-:S08]  /*0f60*/  DADD R16, R16, -R20 ;  /* 0x0000000010107229 */ /* 0x000fd00000000814 */
[----:B------:R-:W-:-:S08]  /*0f70*/  DFMA R16, R12, UR8, R16 ;  /* 0x000000080c107c2b */ /* 0x000fd00008000010 */
[----:B------:R-:W-:-:S08]  /*0f80*/  DADD R6, R14, R16 ;  /* 0x000000000e067229 */ /* 0x000fd00000000010 */
[----:B------:R-:W-:Y:S02]  /*0f90*/  DADD R14, R14, -R6 ;  /* 0x000000000e0e7229 */ /* 0x000fe40000000806 */
[----:B------:R-:W-:-:S06]  /*0fa0*/  DMUL R12, R6, R8 ;  /* 0x00000008060c7228 */ /* 0x000fcc0000000000 */
[----:B------:R-:W-:Y:S02]  /*0fb0*/  DADD R14, R16, R14 ;  /* 0x00000000100e7229 */ /* 0x000fe4000000000e */
[----:B------:R-:W-:-:S08]  /*0fc0*/  DFMA R6, R6, R8, -R12 ;  /* 0x000000080606722b */ /* 0x000fd0000000080c */
[----:B------:R-:W-:-:S08]  /*0fd0*/  DFMA R14, R14, R8, R6 ;  /* 0x000000080e0e722b */ /* 0x000fd00000000006 */
[----:B------:R-:W-:-:S08]  /*0fe0*/  DADD R8, R12, R14 ;  /* 0x000000000c087229 */ /* 0x000fd0000000000e */
[----:B------:R-:W-:Y:S02]  /*0ff0*/  DADD R6, R8, -R10 ;  /* 0x0000000008067229 */ /* 0x000fe4000000080a */
[----:B------:R-:W-:-:S06]  /*1000*/  DADD R12, R12, -R8 ;  /* 0x000000000c0c7229 */ /* 0x000fcc0000000808 */
[----:B------:R-:W-:Y:S02]  /*1010*/  DADD R16, R8, -R6 ;  /* 0x0000000008107229 */ /* 0x000fe40000000806 */
[----:B------:R-:W-:Y:S01]  /*1020*/  DADD R8, R14, R12 ;  /* 0x000000000e087229 */ /* 0x000fe2000000000c */
[----:B------:R-:W-:Y:S02]  /*1030*/  IMAD.MOV.U32 R14, RZ, RZ, 0x652b82fe ;  /* 0x652b82feff0e7424 */ /* 0x000fe400078e00ff */
[----:B------:R-:W-:-:S03]  /*1040*/  IMAD.MOV.U32 R15, RZ, RZ, 0x3ff71547 ;  /* 0x3ff71547ff0f7424 */ /* 0x000fc600078e00ff */
[----:B------:R-:W-:-:S08]  /*1050*/  DADD R16, R16, -R10 ;  /* 0x0000000010107229 */ /* 0x000fd0000000080a */
[----:B------:R-:W-:-:S08]  /*1060*/  DADD R8, R8, R16 ;  /* 0x0000000008087229 */ /* 0x000fd00000000010 */
[----:B------:R-:W-:-:S08]  /*1070*/  DADD R12, R6, R8 ;  /* 0x00000000060c7229 */ /* 0x000fd00000000008 */
        /* <DEDUP_REMOVED lines=37> */
[----:B------:R-:W-:Y:S02]  /*12d0*/  DFMA R26, R20, R16, 1 ;  /* 0x3ff00000141a742b */ /* 0x000fe40000000010 */
[----:B------:R-:W-:Y:S01]  /*12e0*/  DFMA R16, R24, R24, R24 ;  /* 0x000000181810722b */ /* 0x000fe20000000018 */
[----:B------:R-:W-:Y:S02]  /*12f0*/  IMAD.MOV.U32 R24, RZ, RZ, -0x57ecfc2b ;  /* 0xa81303d5ff187424 */ /* 0x000fe400078e00ff */
[----:B------:R-:W-:-:S05]  /*1300*/  IMAD.MOV.U32 R25, RZ, RZ, 0x3f73c25d ;  /* 0x3f73c25dff197424 */ /* 0x000fca00078e00ff */
[----:B------:R-:W-:Y:S01]  /*1310*/  DFMA R16, R22, R16, R22 ;  /* 0x000000101610722b */ /* 0x000fe20000000016 */
[----:B------:R-:W-:Y:S02]  /*1320*/  IMAD R21, R14, 0x100000, R27 ;  /* 0x001000000e157824 */ /* 0x000fe400078e021b */
[----:B------:R-:W-:Y:S01]  /*1330*/  IMAD.MOV.U32 R20, RZ, RZ, R26 ;  /* 0x000000ffff147224 */ /* 0x000fe200078e001a */
[----:B------:R-:W-:Y:S07]  /*1340*/  @!P0 BRA `(.L_x_536) ;  /* 0x0000000000348947 */ /* 0x000fee0003800000 */
[----:B------:R-:W-:Y:S01]  /*1350*/  FSETP.GEU.AND P1, PT, |R13|, 4.2275390625, PT ;  /* 0x408748000d00780b */ /* 0x000fe20003f2e200 */
[C---:B------:R-:W-:Y:S02]  /*1360*/  DADD R20, R12.reuse, +INF ;  /* 0x7ff000000c147429 */ /* 0x040fe40000000000 */
[----:B------:R-:W-:-:S08]  /*1370*/  DSETP.GEU.AND P0, PT, R12, RZ, PT ;  /* 0x000000ff0c00722a */ /* 0x000fd00003f0e000 */
[----:B------:R-:W-:Y:S02]  /*1380*/  FSEL R20, R20, RZ, P0 ;  /* 0x000000ff14147208 */ /* 0x000fe40000000000 */
[----:B------:R-:W-:Y:S01]  /*1390*/  @!P1 LEA.HI R3, R14, R14, RZ, 0x1 ;  /* 0x0000000e0e039211 */ /* 0x000fe200078f08ff */
[----:B------:R-:W-:Y:S01]  /*13a0*/  @!P1 IMAD.MOV.U32 R22, RZ, RZ, RZ ;  /* 0x000000ffff169224 */ /* 0x000fe200078e00ff */
[----:B------:R-:W-:Y:S02]  /*13b0*/  FSEL R21, R21, RZ, P0 ;  /* 0x000000ff15157208 */ /* 0x000fe40000000000 */
[----:B------:R-:W-:-:S05]  /*13c0*/  @!P1 SHF.R.S32.HI R3, RZ, 0x1, R3 ;  /* 0x00000001ff039819 */ /* 0x000fca0000011403 */
[----:B------:R-:W-:Y:S02]  /*13d0*/  @!P1 IMAD.IADD R14, R14, 0x1, -R3 ;  /* 0x000000010e0e9824 */ /* 0x000fe400078e0a03 */
[----:B------:R-:W-:-:S03]  /*13e0*/  @!P1 IMAD R15, R3, 0x100000, R27 ;  /* 0x00100000030f9824 */ /* 0x000fc600078e021b */
[----:B------:R-:W-:Y:S01]  /*13f0*/  @!P1 LEA R23, R14, 0x3ff00000, 0x14 ;  /* 0x3ff000000e179811 */ /* 0x000fe200078ea0ff */
[----:B------:R-:W-:-:S06]  /*1400*/  @!P1 IMAD.MOV.U32 R14, RZ, RZ, R26 ;  /* 0x000000ffff0e9224 */ /* 0x000fcc00078e001a */
[----:B------:R-:W-:-:S11]  /*1410*/  @!P1 DMUL R20, R14, R22 ;  /* 0x000000160e149228 */ /* 0x000fd60000000000 */
.L_x_536:
[----:B------:R-:W-:Y:S05]  /*1420*/  BSYNC.RECONVERGENT B0 ;  /* 0x0000000000007941 */ /* 0x000fea0003800200 */
.L_x_535:
[----:B------:R-:W-:Y:S01]  /*1430*/  UMOV UR6, 0x7c38a637 ;  /* 0x7c38a63700067882 */ /* 0x000fe20000000000 */
[----:B------:R-:W-:Y:S01]  /*1440*/  UMOV UR7, 0x3f64bee4 ;  /* 0x3f64bee400077882 */ /* 0x000fe20000000000 */
[----:B------:R-:W-:Y:S01]  /*1450*/  DADD R6, R6, -R12 ;  /* 0x0000000006067229 */ /* 0x000fe2000000080c */
[----:B------:R-:W-:Y:S01]  /*1460*/  UMOV UR8, 0x55555556 ;  /* 0x5555555600087882 */ /* 0x000fe20000000000 */
[----:B------:R-:W-:Y:S01]  /*1470*/  DFMA R14, R16, -UR6, R24 ;  /* 0x80000006100e7c2b */ /* 0x000fe20008000018 */
[----:B------:R-:W-:Y:S01]  /*1480*/  UMOV UR6, 0xa96cfc72 ;  /* 0xa96cfc7200067882 */ /* 0x000fe20000000000 */
[----:B------:R-:W-:Y:S01]  /*1490*/  UMOV UR7, 0x3f6b7c37 ;  /* 0x3f6b7c3700077882 */ /* 0x000fe20000000000 */
[----:B------:R-:W-:-:S03]  /*14a0*/  UMOV UR9, 0x3fb55555 ;  /* 0x3fb5555500097882 */ /* 0x000fc60000000000 */
[----:B------:R-:W-:Y:S02]  /*14b0*/  DADD R6, R8, R6 ;  /* 0x0000000008067229 */ /* 0x000fe40000000006 */
[----:B------:R-:W-:Y:S01]  /*14c0*/  DFMA R14, R16, R14, -UR6 ;  /* 0x80000006100e7e2b */ /* 0x000fe2000800000e */
[----:B------:R-:W-:Y:S01]  /*14d0*/  UMOV UR6, 0xbde1e324 ;  /* 0xbde1e32400067882 */ /* 0x000fe20000000000 */
[----:B------:R-:W-:-:S04]  /*14e0*/  UMOV UR7, 0x3f35a85a ;  /* 0x3f35a85a00077882 */ /* 0x000fc80000000000 */
[----:B------:R-:W-:Y:S02]  /*14f0*/  DFMA R20, R6, R20, R20 ;  /* 0x000000140614722b */ /* 0x000fe40000000014 */
[----:B------:R-:W-:Y:S01]  /*1500*/  DFMA R14, R16, R14, UR6 ;  /* 0x00000006100e7e2b */ /* 0x000fe2000800000e */
        /* <DEDUP_REMOVED lines=25> */
[----:B------:R-:W-:Y:S02]  /*16a0*/  UMOV UR7, 0x3caa6a0d ;  /* 0x3caa6a0d00077882 */ /* 0x000fe40000000000 */
[----:B------:R-:W-:Y:S01]  /*16b0*/  DMUL R6, R20, -UR6 ;  /* 0x8000000614067c28 */ /* 0x000fe20008000000 */
[----:B------:R-:W-:Y:S01]  /*16c0*/  UMOV UR6, 0x1ff62706 ;  /* 0x1ff6270600067882 */ /* 0x000fe20000000000 */
[----:B------:R-:W-:Y:S02]  /*16d0*/  UMOV UR7, 0x40040d93 ;  /* 0x40040d9300077882 */ /* 0x000fe40000000000 */
[----:B------:R-:W-:-:S04]  /*16e0*/  DFMA R14, R16, R14, UR8 ;  /* 0x00000008100e7e2b */ /* 0x000fc8000800000e */
[----:B------:R-:W-:Y:S01]  /*16f0*/  DFMA R6, R20, UR6, R6 ;  /* 0x0000000614067c2b */ /* 0x000fe20008000006 */
[----:B------:R-:W-:Y:S01]  /*1700*/  UMOV UR6, 0xe561f648 ;  /* 0xe561f64800067882 */ /* 0x000fe20000000000 */
[----:B------:R-:W-:Y:S02]  /*1710*/  UMOV UR7, 0x406573fa ;  /* 0x406573fa00077882 */ /* 0x000fe40000000000 */
[----:B------:R-:W-:Y:S02]  /*1720*/  DMUL R14, R16, R14 ;  /* 0x0000000e100e7228 */ /* 0x000fe40000000000 */
[----:B------:R-:W-:-:S06]  /*1730*/  DSETP.GE.AND P0, PT, R10, UR6, PT ;  /* 0x000000060a007e2a */ /* 0x000fcc000bf06000 */
[----:B------:R-:W-:-:S10]  /*1740*/  DFMA R14, R6, R14, R6 ;  /* 0x0000000e060e722b */ /* 0x000fd40000000006 */
[----:B------:R-:W-:Y:S02]  /*1750*/  FSEL R16, R14, RZ, !P0 ;  /* 0x000000ff0e107208 */ /* 0x000fe40004000000 */
[----:B------:R-:W-:Y:S01]  /*1760*/  FSEL R17, R15, +QNAN , !P0 ;  /* 0x7ff000000f117808 */ /* 0x000fe20004000000 */
[----:B------:R-:W-:Y:S06]  /*1770*/  BRA `(.L_x_534) ;  /* 0x0000001000c07947 */ /* 0x000fec0003800000 */
.L_x_530:
[----:B------:R-:W-:-:S14]  /*1780*/  DSETP.GEU.AND P0, PT, R10, RZ, PT ;  /* 0x000000ff0a00722a */ /* 0x000fdc0003f0e000 */
[----:B------:R-:W-:Y:S05]  /*1790*/  @P0 BRA `(.L_x_537) ;  /* 0x0000001000b40947 */ /* 0x000fea0003800000 */
[----:B------:R-:W0:Y:S01]  /*17a0*/  FRND.F64.TRUNC R6, R10 ;  /* 0x0000000a00067313 */ /* 0x000e22000030d800 */
[----:B------:R-:W-:Y:S02]  /*17b0*/  IMAD.MOV.U32 R16, RZ, RZ, 0x0 ;  /* 0x00000000ff107424 */ /* 0x000fe400078e00ff */
[----:B------:R-:W-:Y:S01]  /*17c0*/  IMAD.MOV.U32 R17, RZ, RZ, -0x80000 ;  /* 0xfff80000ff117424 */ /* 0x000fe200078e00ff */
[----:B0-----:R-:W-:-:S14]  /*17d0*/  DSETP.NEU.AND P0, PT, R10, R6, PT ;  /* 0x000000060a00722a */ /* 0x001fdc0003f0d000 */
[----:B------:R-:W-:Y:S05]  /*17e0*/  @!P0 BRA `(.L_x_534) ;  /* 0x0000001000a48947 */ /* 0x000fea0003800000 */
[----:B------:R-:W-:-:S13]  /*17f0*/  FSETP.GT.AND P0, PT, R11, -2.25, PT ;  /* 0xc01000000b00780b */ /* 0x000fda0003f04000 */
[----:B------:R-:W-:Y:S05]  /*1800*/  @!P0 BRA `(.L_x_538) ;  /* 0x0000000400708947 */ /* 0x000fea0003800000 */
[----:B------:R-:W-:Y:S01]  /*1810*/  DADD R6, R10, 1 ;  /* 0x3ff000000a067429 */ /* 0x000fe20000000000 */
[C---:B------:R-:W-:Y:S01]  /*1820*/  FSETP.GTU.AND P0, PT, R11.reuse, -2.1875, PT ;  /* 0xc00c00000b00780b */ /* 0x040fe20003f0c000 */
[----:B------:R-:W-:Y:S01]  /*1830*/  IMAD.MOV.U32 R14, RZ, RZ, -0x65175a6c ;  /* 0x9ae8a594ff0e7424 */ /* 0x000fe200078e00ff */
[C---:B------:R-:W-:Y:S01]  /*1840*/  FSETP.GTU.AND P1, PT, R11.reuse, -2.0625, PT ;  /* 0xc00400000b00780b */ /* 0x040fe20003f2c000 */
[----:B------:R-:W-:Y:S01]  /*1850*/  IMAD.MOV.U32 R15, RZ, RZ, 0x3e8af704 ;  /* 0x3e8af704ff0f7424 */ /* 0x000fe200078e00ff */
[C---:B------:R-:W-:Y:S01]  /*1860*/  FSETP.GTU.AND P2, PT, R11.reuse, -1.9375, PT ;  /* 0xbff800000b00780b */ /* 0x040fe20003f4c000 */
[----:B------:R-:W-:Y:S01]  /*1870*/  UMOV UR6, 0x60fcf5c9 ;  /* 0x60fcf5c900067882 */ /* 0x000fe20000000000 */
[----:B------:R-:W-:Y:S01]  /*1880*/  FSETP.GTU.AND P3, PT, R11, -1.75, PT ;  /* 0xbfe000000b00780b */ /* 0x000fe20003f6c000 */
[----:B------:R-:W-:Y:S01]  /*1890*/  UMOV UR7, 0x3e381b49 ;  /* 0x3e381b4900077882 */ /* 0x000fe20000000000 */
[----:B------:R-:W-:Y:S01]  /*18a0*/  BSSY.RECONVERGENT B2, `(.L_x_539) ;  /* 0x0000051000027945 */ /* 0x000fe20003800200 */
[----:B------:R-:W-:-:S02]  /*18b0*/  FSEL R20, R6, R10, !P0 ;  /* 0x0000000a06147208 */ /* 0x000fc40004000000 */
[----:B------:R-:W-:-:S06]  /*18c0*/  FSEL R21, R7, R11, !P0 ;  /* 0x0000000b07157208 */ /* 0x000fcc0004000000 */
[----:B------:R-:W-:-:S10]  /*18d0*/  DADD R6, R20, 1 ;  /* 0x3ff0000014067429 */ /* 0x000fd40000000000 */
[----:B------:R-:W-:Y:S02]  /*18e0*/  FSEL R12, R6, R20, !P1 ;  /* 0x00000014060c7208 */ /* 0x000fe40004800000 */
[----:B------:R-:W-:-:S06]  /*18f0*/  FSEL R13, R7, R21, !P1 ;  /* 0x00000015070d7208 */ /* 0x000fcc0004800000 */
[----:B------:R-:W-:-:S10]  /*1900*/  DADD R6, R12, 1 ;  /* 0x3ff000000c067429 */ /* 0x000fd40000000000 */
[----:B------:R-:W-:Y:S02]  /*1910*/  FSEL R8, R6, R12, !P2 ;  /* 0x0000000c06087208 */ /* 0x000fe40005000000 */
[----:B------:R-:W-:-:S06]  /*1920*/  FSEL R9, R7, R13, !P2 ;  /* 0x0000000d07097208 */ /* 0x000fcc0005000000 */
[----:B------:R-:W-:-:S10]  /*1930*/  DADD R6, R8, 1 ;  /* 0x3ff0000008067429 */ /* 0x000fd40000000000 */
[----:B------:R-:W-:Y:S02]  /*1940*/  FSEL R6, R6, R8, !P3 ;  /* 0x0000000806067208 */ /* 0x000fe40005800000 */
[----:B------:R-:W-:-:S06]  /*1950*/  FSEL R7, R7, R9, !P3 ;  /* 0x0000000907077208 */ /* 0x000fcc0005800000 */
[----:B------:R-:W-:Y:S01]  /*1960*/  DFMA R14, R6, UR6, -R14 ;  /* 0x00000006060e7c2b */ /* 0x000fe2000800080e */
        /* <DEDUP_REMOVED lines=19> */
[----:B------:R-:W-:Y:S01]  /*1aa0*/  UMOV UR7, 0x3f7d919c ;  /* 0x3f7d919c00077882 */ /* 0x000fe20000000000 */
[----:B------:R-:W-:-:S05]  /*1ab0*/  DFMA R14, R10, R10, R10 ;  /* 0x0000000a0a0e722b */ /* 0x000fca000000000a */
[----:B------:R-:W-:Y:S01]  /*1ac0*/  DFMA R16, R6, R16, UR6 ;  /* 0x0000000606107e2b */ /* 0x000fe20008000010 */
[----:B------:R-:W-:Y:S01]  /*1ad0*/  UMOV UR6, 0x28386f4d ;  /* 0x28386f4d00067882 */ /* 0x000fe20000000000 */
[----:B------:R-:W-:-:S03]  /*1ae0*/  UMOV UR7, 0x3f83b4af ;  /* 0x3f83b4af00077882 */ /* 0x000fc60000000000 */
[----:B------:R-:W-:Y:S02]  /*1af0*/  FSEL R22, R14, R10, !P0 ;  /* 0x0000000a0e167208 */ /* 0x000fe40004000000 */
[----:B------:R-:W-:Y:S01]  /*1b00*/  FSEL R23, R15, R11, !P0 ;  /* 0x0000000b0f177208 */ /* 0x000fe20004000000 */
[----:B------:R-:W-:Y:S01]  /*1b10*/  DFMA R16, R6, R16, -UR6 ;  /* 0x8000000606107e2b */ /* 0x000fe20008000010 */
[----:B------:R-:W-:Y:S01]  /*1b20*/  UMOV UR6, 0x3c37b4d ;  /* 0x03c37b4d00067882 */ /* 0x000fe20000000000 */
[----:B------:R-:W-:-:S03]  /*1b30*/  UMOV UR7, 0x3fa59af1 ;  /* 0x3fa59af100077882 */ /* 0x000fc60000000000 */
[----:B------:R-:W-:-:S03]  /*1b40*/  DFMA R14, R20, R22, R22 ;  /* 0x00000016140e722b */ /* 0x000fc60000000016 */
[----:B------:R-:W-:Y:S01]  /*1b50*/  DFMA R16, R6, R16, -UR6 ;  /* 0x8000000606107e2b */ /* 0x000fe20008000010 */
[----:B------:R-:W-:Y:S01]  /*1b60*/  UMOV UR6, 0x20b439ef ;  /* 0x20b439ef00067882 */ /* 0x000fe20000000000 */
[----:B------:R-:W-:-:S05]  /*1b70*/  UMOV UR7, 0x3fc55123 ;  /* 0x3fc5512300077882 */ /* 0x000fca0000000000 */
[----:B------:R-:W-:Y:S01]  /*1b80*/  FSEL R14, R14, R22, !P1 ;  /* 0x000000160e0e7208 */ /* 0x000fe20004800000 */
[----:B------:R-:W-:Y:S01]  /*1b90*/  DFMA R16, R6, R16, UR6 ;  /* 0x0000000606107e2b */ /* 0x000fe20008000010 */
[----:B------:R-:W-:Y:S01]  /*1ba0*/  FSEL R15, R15, R23, !P1 ;  /* 0x000000170f0f7208 */ /* 0x000fe20004800000 */
[----:B------:R-:W-:Y:S01]  /*1bb0*/  UMOV UR6, 0x8fa26f4f ;  /* 0x8fa26f4f00067882 */ /* 0x000fe20000000000 */
[----:B------:R-:W-:-:S04]  /*1bc0*/  UMOV UR7, 0x3fa5815e ;  /* 0x3fa5815e00077882 */ /* 0x000fc80000000000 */
[----:B------:R-:W-:Y:S02]  /*1bd0*/  DFMA R12, R12, R14, R14 ;  /* 0x0000000e0c0c722b */ /* 0x000fe4000000000e */
[----:B------:R-:W-:Y:S01]  /*1be0*/  DFMA R16, R6, R16, -UR6 ;  /* 0x8000000606107e2b */ /* 0x000fe20008000010 */
[----:B------:R-:W-:Y:S01]  /*1bf0*/  UMOV UR6, 0x26afa2b ;  /* 0x026afa2b00067882 */ /* 0x000fe20000000000 */
[----:B------:R-:W-:-:S06]  /*1c00*/  UMOV UR7, 0x3fe4fcf4 ;  /* 0x3fe4fcf400077882 */ /* 0x000fcc0000000000 */
[----:B------:R-:W-:Y:S01]  /*1c10*/  DFMA R16, R6, R16, -UR6 ;  /* 0x8000000606107e2b */ /* 0x000fe20008000010 */
[----:B------:R-:W-:Y:S01]  /*1c20*/  FSEL R12, R12, R14, !P2 ;  /* 0x0000000e0c0c7208 */ /* 0x000fe20005000000 */
[----:B------:R-:W-:Y:S01]  /*1c30*/  UMOV UR6, 0xfc6fb619 ;  /* 0xfc6fb61900067882 */ /* 0x000fe20000000000 */
[----:B------:R-:W-:Y:S01]  /*1c40*/  FSEL R13, R13, R15, !P2 ;  /* 0x0000000f0d0d7208 */ /* 0x000fe20005000000 */
[----:B------:R-:W-:-:S04]  /*1c50*/  UMOV UR7, 0x3fe2788c ;  /* 0x3fe2788c00077882 */ /* 0x000fc80000000000 */
[----:B------:R-:W-:Y:S02]  /*1c60*/  DFMA R16, R6, R16, UR6 ;  /* 0x0000000606107e2b */ /* 0x000fe40008000010 */
[----:B------:R-:W-:-:S06]  /*1c70*/  DFMA R8, R8, R12, R12 ;  /* 0x0000000c0808722b */ /* 0x000fcc000000000c */
[----:B------:R-:W-:-:S04]  /*1c80*/  DFMA R16, R6, R16, 1 ;  /* 0x3ff000000610742b */ /* 0x000fc80000000010 */
[----:B------:R-:W-:Y:S02]  /*1c90*/  FSEL R6, R8, R12, !P3 ;  /* 0x0000000c08067208 */ /* 0x000fe40005800000 */
[----:B------:R-:W-:-:S06]  /*1ca0*/  FSEL R7, R9, R13, !P3 ;  /* 0x0000000d09077208 */ /* 0x000fcc0005800000 */
[----:B------:R-:W-:-:S06]  /*1cb0*/  DMUL R20, R16, R6 ;  /* 0x0000000610147228 */ /* 0x000fcc0000000000 */
[----:B------:R-:W0:Y:S04]  /*1cc0*/  MUFU.RCP64H R7, R21 ;  /* 0x0000001500077308 */ /* 0x000e280000001800 */
[----:B------:R-:W-:-:S05]  /*1cd0*/  VIADD R6, R21, 0x300402 ;  /* 0x0030040215067836 */ /* 0x000fca0000000000 */
[----:B------:R-:W-:Y:S01]  /*1ce0*/  FSETP.GEU.AND P0, PT, |R6|, 5.8789094863358348022e-39, PT ;  /* 0x004004020600780b */ /* 0x000fe20003f0e200 */
[----:B0-----:R-:W-:-:S08]  /*1cf0*/  DFMA R8, -R20, R6, 1 ;  /* 0x3ff000001408742b */ /* 0x001fd00000000106 */
[----:B------:R-:W-:-:S08]  /*1d00*/  DFMA R8, R8, R8, R8 ;  /* 0x000000080808722b */ /* 0x000fd00000000008 */
[----:B------:R-:W-:-:S08]  /*1d10*/  DFMA R8, R6, R8, R6 ;  /* 0x000000080608722b */ /* 0x000fd00000000006 */
[----:B------:R-:W-:-:S08]  /*1d20*/  DFMA R12, -R20, R8, 1 ;  /* 0x3ff00000140c742b */ /* 0x000fd00000000108 */
[----:B------:R-:W-:Y:S01]  /*1d30*/  DFMA R16, R8, R12, R8 ;  /* 0x0000000c0810722b */ /* 0x000fe20000000008 */
[----:B------:R-:W-:Y:S10]  /*1d40*/  @P0 BRA `(.L_x_540) ;  /* 0x0000000000180947 */ /* 0x000ff40003800000 */
[----:B------:R-:W-:Y:S02]  /*1d50*/  LOP3.LUT R24, R21, 0x7fffffff, RZ, 0xc0, !PT ;  /* 0x7fffffff15187812 */ /* 0x000fe400078ec0ff */
[----:B------:R-:W-:-:S03]  /*1d60*/  MOV R28, 0x1d90 ;  /* 0x00001d90001c7802 */ /* 0x000fc60000000f00 */
[----:B------:R-:W-:-:S07]  /*1d70*/  VIADD R24, R24, 0xfff00000 ;  /* 0xfff0000018187836 */ /* 0x000fce0000000000 */
[----:B-----5:R-:W-:Y:S05]  /*1d80*/  CALL.REL.NOINC `($__internal_8_$__cuda_sm20_dblrcp_rn_slowpath_v3) ;  /* 0x0000017400e87944 */ /* 0x020fea0003c00000 */
[----:B------:R-:W-:Y:S02]  /*1d90*/  IMAD.MOV.U32 R16, RZ, RZ, R22 ;  /* 0x000000ffff107224 */ /* 0x000fe400078e0016 */
[----:B------:R-:W-:-:S07]  /*1da0*/  IMAD.MOV.U32 R17, RZ, RZ, R23 ;  /* 0x000000ffff117224 */ /* 0x000fce00078e0017 */
.L_x_540:
[----:B------:R-:W-:Y:S05]  /*1db0*/  BSYNC.RECONVERGENT B2 ;  /* 0x0000000000027941 */ /* 0x000fea0003800200 */
.L_x_539:
[----:B------:R-:W-:Y:S05]  /*1dc0*/  BRA `(.L_x_534) ;  /* 0x0000000c002c7947 */ /* 0x000fea0003800000 */
.L_x_538:
[----:B------:R-:W-:-:S13]  /*1dd0*/  FSETP.GT.AND P0, PT, R11, -3.611328125, PT ;  /* 0xc06720000b00780b */ /* 0x000fda0003f04000 */
[----:B------:R-:W-:Y:S05]  /*1de0*/  @!P0 BRA `(.L_x_541) ;  /* 0x0000000800fc8947 */ /* 0x000fea0003800000 */
[----:B------:R-:W-:Y:S01]  /*1df0*/  VIADD R9, R8, 0x100000 ;  /* 0x0010000008097836 */ /* 0x000fe20000000000 */
[----:B------:R-:W0:Y:S01]  /*1e00*/  LDCU.64 UR6, c[0x4][0x1a8] ;  /* 0x01003500ff0677ac */ /* 0x000e220008000a00 */
[----:B------:R-:W-:-:S04]  /*1e10*/  IMAD.MOV.U32 R8, RZ, RZ, R10 ;  /* 0x000000ffff087224 */ /* 0x000fc800078e000a */
[----:B------:R-:W1:Y:S02]  /*1e20*/  F2I.S64.F64 R30, R8 ;  /* 0x00000008001e7311 */ /* 0x000e640000301900 */
[----:B-1----:R-:W-:-:S05]  /*1e30*/  IMAD.SHL.U32 R28, R30, 0x40, RZ ;  /* 0x000000401e1c7824 */ /* 0x002fca00078e00ff */
[----:B------:R-:W-:-:S04]  /*1e40*/  LOP3.LUT R28, R28, 0x40, RZ, 0xc0, !PT ;  /* 0x000000401c1c7812 */ /* 0x000fc800078ec0ff */
[----:B0-----:R-:W-:-:S05]  /*1e50*/  IADD3 R28, P0, PT, R28, UR6, RZ ;  /* 0x000000061c1c7c10 */ /* 0x001fca000ff1e0ff */
[----:B------:R-:W-:-:S05]  /*1e60*/  IMAD.X R29, RZ, RZ, UR7, P0 ;  /* 0x00000007ff1d7e24 */ /* 0x000fca00080e06ff */
[----:B------:R-:W2:Y:S04]  /*1e70*/  LDG.E.128.CONSTANT R20, desc[UR4][R28.64] ;  /* 0x000000041c147981 */ /* 0x000ea8000c1e9d00 */
[----:B------:R-:W3:Y:S04]  /*1e80*/  LDG.E.128.CONSTANT R24, desc[UR4][R28.64+0x10] ;  /* 0x000010041c187981 */ /* 0x000ee8000c1e9d00 */
[----:B------:R0:W4:Y:S01]  /*1e90*/  LDG.E.128.CONSTANT R12, desc[UR4][R28.64+0x20] ;  /* 0x000020041c0c7981 */ /* 0x000122000c1e9d00 */
[----:B------:R-:W-:Y:S01]  /*1ea0*/  DADD R34, -RZ, |R10| ;  /* 0x00000000ff227229 */ /* 0x000fe2000000050a */
[----:B------:R-:W-:Y:S01]  /*1eb0*/  IMAD.MOV.U32 R6, RZ, RZ, RZ ;  /* 0x000000ffff067224 */ /* 0x000fe200078e00ff */
[----:B------:R-:W1:Y:S01]  /*1ec0*/  FRND.F64 R8, R8 ;  /* 0x0000000800087313 */ /* 0x000e620000301800 */
[----:B------:R-:W-:Y:S01]  /*1ed0*/  UMOV UR6, 0x33145c07 ;  /* 0x33145c0700067882 */ /* 0x000fe20000000000 */
[----:B------:R-:W-:Y:S01]  /*1ee0*/  UMOV UR7, 0x3ca1a626 ;  /* 0x3ca1a62600077882 */ /* 0x000fe20000000000 */
[----:B------:R-:W-:Y:S01]  /*1ef0*/  UMOV UR8, 0x7c38a637 ;  /* 0x7c38a63700087882 */ /* 0x000fe20000000000 */
[----:B------:R-:W-:Y:S01]  /*1f00*/  UMOV UR9, 0x3f64bee4 ;  /* 0x3f64bee400097882 */ /* 0x000fe20000000000 */
[----:B------:R-:W-:Y:S01]  /*1f10*/  LOP3.LUT R3, R30, 0x1, RZ, 0xc0, !PT ;  /* 0x000000011e037812 */ /* 0x000fe200078ec0ff */
[----:B------:R-:W-:Y:S01]  /*1f20*/  IMAD.MOV.U32 R34, RZ, RZ, 0x20fd8164 ;  /* 0x20fd8164ff227424 */ /* 0x000fe200078e00ff */
[----:B------:R-:W-:Y:S01]  /*1f30*/  BSSY.RECONVERGENT B2, `(.L_x_542) ;  /* 0x0000094000027945 */ /* 0x000fe20003800200 */
[----:B------:R0:W1:Y:S01]  /*1f40*/  MUFU.RCP64H R7, R35 ;  /* 0x0000002300077308 */ /* 0x0000620000001800 */
[----:B------:R-:W-:Y:S01]  /*1f50*/  ISETP.NE.U32.AND P0, PT, R3, 0x1, PT ;  /* 0x000000010300780c */ /* 0x000fe20003f05070 */
[----:B------:R-:W-:-:S02]  /*1f60*/  IMAD.MOV.U32 R3, RZ, RZ, 0x3da8ff83 ;  /* 0x3da8ff83ff037424 */ /* 0x000fc400078e00ff */
[----:B------:R-:W-:Y:S01]  /*1f70*/  IMAD.MOV.U32 R36, RZ, RZ, 0x652b82fe ;  /* 0x652b82feff247424 */ /* 0x000fe200078e00ff */
[----:B------:R-:W-:Y:S01]  /*1f80*/  ISETP.NE.U32.AND.EX P0, PT, RZ, RZ, PT, P0 ;  /* 0x000000ffff00720c */ /* 0x000fe20003f05100 */
[----:B------:R-:W-:-:S03]  /*1f90*/  IMAD.MOV.U32 R37, RZ, RZ, 0x3ff71547 ;  /* 0x3ff71547ff257424 */ /* 0x000fc600078e00ff */
[----:B------:R-:W-:Y:S02]  /*1fa0*/  FSEL R34, R34, -8.06006814911005101289e+34, !P0 ;  /* 0xf9785eba22227808 */ /* 0x000fe40004000000 */
[----:B0-----:R-:W-:Y:S01]  /*1fb0*/  FSEL R35, -R3, 0.11223486810922622681, !P0 ;  /* 0x3de5db6503237808 */ /* 0x001fe20004000100 */
[----:B-1----:R-:W-:-:S08]  /*1fc0*/  DFMA R16, R6, -|R10|, 1 ;  /* 0x3ff000000610742b */ /* 0x002fd00000000c0a */
[----:B------:R-:W-:Y:S02]  /*1fd0*/  DFMA R32, R16, R16, R16 ;  /* 0x000000101020722b */ /* 0x000fe40000000010 */
[----:B------:R-:W-:-:S06]  /*1fe0*/  DFMA R16, R8, -0.5, R10 ;  /* 0xbfe000000810782b */ /* 0x000fcc000000000a */
[----:B------:R-:W-:Y:S01]  /*1ff0*/  DFMA R6, R6, R32, R6 ;  /* 0x000000200606722b */ /* 0x000fe20000000006 */
[----:B------:R-:W-:Y:S01]  /*2000*/  IMAD.MOV.U32 R32, RZ, RZ, -0x57ecfc2b ;  /* 0xa81303d5ff207424 */ /* 0x000fe200078e00ff */
[----:B------:R-:W-:Y:S01]  /*2010*/  DMUL R28, R16, UR6 ;  /* 0x00000006101c7c28 */ /* 0x000fe20008000000 */
[----:B------:R-:W-:Y:S01]  /*2020*/  IMAD.MOV.U32 R33, RZ, RZ, 0x3f73c25d ;  /* 0x3f73c25dff217424 */ /* 0x000fe200078e00ff */
[----:B------:R-:W-:Y:S01]  /*2030*/  UMOV UR6, 0x54442d18 ;  /* 0x54442d1800067882 */ /* 0x000fe20000000000 */
[----:B------:R-:W-:-:S04]  /*2040*/  UMOV UR7, 0x400921fb ;  /* 0x400921fb00077882 */ /* 0x000fc80000000000 */
[----:B------:R-:W-:Y:S01]  /*2050*/  DFMA R8, R6, -UR8, R32 ;  /* 0x8000000806087c2b */ /* 0x000fe20008000020 */
[----:B------:R-:W-:Y:S01]  /*2060*/  UMOV UR8, 0x69ce2bdf ;  /* 0x69ce2bdf00087882 */ /* 0x000fe20000000000 */
[----:B------:R-:W-:Y:S01]  /*2070*/  DFMA R16, R16, UR6, R28 ;  /* 0x0000000610107c2b */ /* 0x000fe2000800001c */
[----:B------:R-:W-:Y:S01]  /*2080*/  UMOV UR6, 0xa96cfc72 ;  /* 0xa96cfc7200067882 */ /* 0x000fe20000000000 */
[----:B------:R-:W-:Y:S01]  /*2090*/  UMOV UR7, 0x3f6b7c37 ;  /* 0x3f6b7c3700077882 */ /* 0x000fe20000000000 */
[----:B------:R-:W-:-:S03]  /*20a0*/  UMOV UR9, 0x3e5ade15 ;  /* 0x3e5ade1500097882 */ /* 0x000fc60000000000 */
[----:B------:R-:W-:Y:S01]  /*20b0*/  DFMA R8, R6, R8, -UR6 ;  /* 0x8000000606087e2b */ /* 0x000fe20008000008 */
[----:B------:R-:W-:Y:S01]  /*20c0*/  UMOV UR6, 0xbde1e324 ;  /* 0xbde1e32400067882 */ /* 0x000fe20000000000 */
[----:B------:R-:W-:Y:S01]  /*20d0*/  DMUL R28, R16, R16 ;  /* 0x00000010101c7228 */ /* 0x000fe20000000000 */
[----:B------:R-:W-:-:S05]  /*20e0*/  UMOV UR7, 0x3f35a85a ;  /* 0x3f35a85a00077882 */ /* 0x000fca0000000000 */
[----:B------:R-:W-:Y:S01]  /*20f0*/  DFMA R32, R6, R8, UR6 ;  /* 0x0000000606207e2b */ /* 0x000fe20008000008 */
[----:B------:R-:W-:Y:S01]  /*2100*/  UMOV UR6, 0xf07b3f05 ;  /* 0xf07b3f0500067882 */ /* 0x000fe20000000000 */
[----:B------:R-:W-:Y:S01]  /*2110*/  DFMA R8, |R10|, R36, 6.75539944105574400000e+15 ;  /* 0x433800000a08742b */ /* 0x000fe20000000224 */
[----:B------:R-:W-:-:S05]  /*2120*/  UMOV UR7, 0x3f4a8b28 ;  /* 0x3f4a8b2800077882 */ /* 0x000fca0000000000 */
[----:B------:R-:W-:Y:S01]  /*2130*/  DFMA R32, R6, R32, UR6 ;  /* 0x0000000606207e2b */ /* 0x000fe20008000020 */
[----:B------:R-:W-:Y:S01]  /*2140*/  UMOV UR6, 0xd45a282f ;  /* 0xd45a282f00067882 */ /* 0x000fe20000000000 */
[----:B------:R-:W-:Y:S02]  /*2150*/  UMOV UR7, 0x3f0a15d1 ;  /* 0x3f0a15d100077882 */ /* 0x000fe40000000000 */
[----:B------:R-:W-:-:S04]  /*2160*/  IABS R3, R8 ;  /* 0x0000000800037213 */ /* 0x000fc80000000000 */
[----:B------:R-:W-:Y:S01]  /*2170*/  DFMA R32, R6, R32, -UR6 ;  /* 0x8000000606207e2b */ /* 0x000fe20008000020 */
[----:B------:R-:W-:Y:S01]  /*2180*/  UMOV UR6, 0xfefa39ef ;  /* 0xfefa39ef00067882 */ /* 0x000fe20000000000 */
[----:B------:R-:W-:Y:S01]  /*2190*/  UMOV UR7, 0x3fe62e42 ;  /* 0x3fe62e4200077882 */ /* 0x000fe20000000000 */
[----:B--2---:R-:W-:-:S08]  /*21a0*/  DFMA R20, R28, R34, R20 ;  /* 0x000000221c14722b */ /* 0x004fd00000000014 */
[----:B------:R-:W-:Y:S02]  /*21b0*/  DFMA R20, R28, R20, R22 ;  /* 0x000000141c14722b */ /* 0x000fe40000000016 */
[----:B------:R-:W-:-:S06]  /*21c0*/  DADD R22, R8, -6.75539944105574400000e+15 ;  /* 0xc338000008167429 */ /* 0x000fcc0000000000 */
[----:B---3--:R-:W-:Y:S02]  /*21d0*/  DFMA R20, R28, R20, R24 ;  /* 0x000000141c14722b */ /* 0x008fe40000000018 */
[----:B------:R-:W-:Y:S01]  /*21e0*/  DFMA R24, R22, -UR6, |R10| ;  /* 0x8000000616187c2b */ /* 0x000fe2000800040a */
[----:B------:R-:W-:Y:S01]  /*21f0*/  UMOV UR6, 0x468cb5be ;  /* 0x468cb5be00067882 */ /* 0x000fe20000000000 */
[----:B------:R-:W-:Y:S02]  /*2200*/  UMOV UR7, 0x3f4367d3 ;  /* 0x3f4367d300077882 */ /* 0x000fe40000000000 */
[----:B------:R-:W-:Y:S01]  /*2210*/  DFMA R32, R6, R32, -UR6 ;  /* 0x8000000606207e2b */ /* 0x000fe20008000020 */
[----:B------:R-:W-:Y:S01]  /*2220*/  UMOV UR6, 0x3b39803f ;  /* 0x3b39803f00067882 */ /* 0x000fe20000000000 */
[----:B------:R-:W-:Y:S01]  /*2230*/  UMOV UR7, 0x3c7abc9e ;  /* 0x3c7abc9e00077882 */ /* 0x000fe20000000000 */
[----:B------:R-:W-:Y:S02]  /*2240*/  DFMA R26, R28, R20, R26 ;  /* 0x000000141c1a722b */ /* 0x000fe4000000001a */
[----:B------:R-:W-:Y:S01]  /*2250*/  DFMA R20, R22, -UR6, R24 ;  /* 0x8000000616147c2b */ /* 0x000fe20008000018 */
[----:B------:R-:W-:Y:S01]  /*2260*/  UMOV UR6, 0xe9f1005 ;  /* 0x0e9f100500067882 */ /* 0x000fe20000000000 */
[----:B------:R-:W-:Y:S01]  /*2270*/  UMOV UR7, 0x3f12471b ;  /* 0x3f12471b00077882 */ /* 0x000fe20000000000 */
[----:B------:R-:W-:Y:S01]  /*2280*/  IMAD.MOV.U32 R22, RZ, RZ, -0x35dec16 ;  /* 0xfca213eaff167424 */ /* 0x000fe200078e00ff */
[----:B------:R-:W-:Y:S01]  /*2290*/  DFMA R32, R6, R32, UR6 ;  /* 0x0000000606207e2b */ /* 0x000fe20008000020 */
[----:B------:R-:W-:Y:S01]  /*22a0*/  IMAD.MOV.U32 R23, RZ, RZ, 0x3e928af3 ;  /* 0x3e928af3ff177424 */ /* 0x000fe200078e00ff */
[----:B------:R-:W-:Y:S01]  /*22b0*/  UMOV UR6, 0x4744d5c4 ;  /* 0x4744d5c400067882 */ /* 0x000fe20000000000 */
[----:B------:R-:W-:Y:S01]  /*22c0*/  UMOV UR7, 0x3f49b100 ;  /* 0x3f49b10000077882 */ /* 0x000fe20000000000 */
[----:B----4-:R-:W-:-:S03]  /*22d0*/  DFMA R12, R28, R26, R12 ;  /* 0x0000001a1c0c722b */ /* 0x010fc6000000000c */
[----:B------:R-:W-:Y:S01]  /*22e0*/  DFMA R22, R20, UR8, R22 ;  /* 0x0000000814167c2b */ /* 0x000fe20008000016 */
[----:B------:R-:W-:Y:S01]  /*22f0*/  UMOV UR8, 0x62401315 ;  /* 0x6240131500087882 */ /* 0x000fe20000000000 */
[----:B------:R-:W-:Y:S01]  /*2300*/  DFMA R32, R6, R32, UR6 ;  /* 0x0000000606207e2b */ /* 0x000fe20008000020 */
[----:B------:R-:W-:Y:S01]  /*2310*/  UMOV UR9, 0x3ec71dee ;  /* 0x3ec71dee00097882 */ /* 0x000fe20000000000 */
[----:B------:R-:W-:Y:S01]  /*2320*/  UMOV UR6, 0x69ab4b7f ;  /* 0x69ab4b7f00067882 */ /* 0x000fe20000000000 */
[----:B------:R-:W-:Y:S01]  /*2330*/  UMOV UR7, 0x3f2e13ce ;  /* 0x3f2e13ce00077882 */ /* 0x000fe20000000000 */
[----:B------:R-:W-:Y:S02]  /*2340*/  DFMA R12, R28, R12, R14 ;  /* 0x0000000c1c0c722b */ /* 0x000fe4000000000e */
[----:B------:R-:W-:Y:S01]  /*2350*/  DFMA R22, R20, R22, UR8 ;  /* 0x0000000814167e2b */ /* 0x000fe20008000016 */
[----:B------:R-:W-:Y:S01]  /*2360*/  UMOV UR8, 0x7c89eb71 ;  /* 0x7c89eb7100087882 */ /* 0x000fe20000000000 */
[----:B------:R-:W-:Y:S01]  /*2370*/  DFMA R32, R6, R32, -UR6 ;  /* 0x8000000606207e2b */ /* 0x000fe20008000020 */
[----:B------:R-:W-:Y:S01]  /*2380*/  UMOV UR9, 0x3efa0199 ;  /* 0x3efa019900097882 */ /* 0x000fe20000000000 */
[----:B------:R-:W-:Y:S01]  /*2390*/  UMOV UR6, 0x8ecf8a01 ;  /* 0x8ecf8a0100067882 */ /* 0x000fe20000000000 */
[----:B------:R-:W-:Y:S01]  /*23a0*/  UMOV UR7, 0x3f65f726 ;  /* 0x3f65f72600077882 */ /* 0x000fe20000000000 */
[----:B------:R-:W-:-:S02]  /*23b0*/  DFMA R16, R16, R12, R16 ;  /* 0x0000000c1010722b */ /* 0x000fc40000000010 */
[----:B------:R-:W-:Y:S01]  /*23c0*/  DFMA R22, R20, R22, UR8 ;  /* 0x0000000814167e2b */ /* 0x000fe20008000016 */
[----:B------:R-:W-:Y:S01]  /*23d0*/  UMOV UR8, 0x14761f65 ;  /* 0x14761f6500087882 */ /* 0x000fe20000000000 */
[----:B------:R-:W-:Y:S01]  /*23e0*/  DFMA R12, R28, R12, 1 ;  /* 0x3ff000001c0c742b */ /* 0x000fe2000000000c */
[----:B------:R-:W-:Y:S01]  /*23f0*/  UMOV UR9, 0x3f2a01a0 ;  /* 0x3f2a01a000097882 */ /* 0x000fe20000000000 */
[----:B------:R-:W-:Y:S01]  /*2400*/  DFMA R32, R6, R32, -UR6 ;  /* 0x8000000606207e2b */ /* 0x000fe20008000020 */
[----:B------:R-:W-:Y:S01]  /*2410*/  UMOV UR6, 0x1c71ace0 ;  /* 0x1c71ace000067882 */ /* 0x000fe20000000000 */
[----:B------:R-:W-:Y:S02]  /*2420*/  UMOV UR7, 0x3f6c71c7 ;  /* 0x3f6c71c700077882 */ /* 0x000fe40000000000 */
[----:B------:R-:W-:Y:S01]  /*2430*/  DFMA R22, R20, R22, UR8 ;  /* 0x0000000814167e2b */ /* 0x000fe20008000016 */
[----:B------:R-:W-:Y:S01]  /*2440*/  UMOV UR8, 0x1852b7af ;  /* 0x1852b7af00087882 */ /* 0x000fe20000000000 */
[----:B------:R-:W-:-:S02]  /*2450*/  UMOV UR9, 0x3f56c16c ;  /* 0x3f56c16c00097882 */ /* 0x000fc40000000000 */
[----:B------:R-:W-:Y:S01]  /*2460*/  DFMA R32, R6, R32, UR6 ;  /* 0x0000000606207e2b */ /* 0x000fe20008000020 */
[----:B------:R-:W-:Y:S01]  /*2470*/  FSEL R14, R12, R16, !P0 ;  /* 0x000000100c0e7208 */ /* 0x000fe20004000000 */
[----:B------:R-:W-:Y:S01]  /*2480*/  UMOV UR6, 0x55555556 ;  /* 0x5555555600067882 */ /* 0x000fe20000000000 */
[----:B------:R-:W-:Y:S01]  /*2490*/  FSEL R15, R13, R17, !P0 ;  /* 0x000000110d0f7208 */ /* 0x000fe20004000000 */
[----:B------:R-:W-:Y:S01]  /*24a0*/  UMOV UR7, 0x3fb55555 ;  /* 0x3fb5555500077882 */ /* 0x000fe20000000000 */
[----:B------:R-:W-:Y:S01]  /*24b0*/  DFMA R22, R20, R22, UR8 ;  /* 0x0000000814167e2b */ /* 0x000fe20008000016 */
[----:B------:R-:W-:Y:S02]  /*24c0*/  LOP3.LUT P0, RZ, R30, 0x2, RZ, 0xc0, !PT ;  /* 0x000000021eff7812 */ /* 0x000fe4000780c0ff */
[----:B------:R-:W-:Y:S01]  /*24d0*/  DFMA R32, R6, R32, UR6 ;  /* 0x0000000606207e2b */ /* 0x000fe20008000020 */
[----:B------:R-:W-:Y:S01]  /*24e0*/  UMOV UR6, 0x11122322 ;  /* 0x1112232200067882 */ /* 0x000fe20000000000 */
[----:B------:R-:W-:Y:S01]  /*24f0*/  DADD R12, RZ, -R14 ;  /* 0x00000000ff0c7229 */ /* 0x000fe2000000080e */
[----:B------:R-:W-:-:S02]  /*2500*/  UMOV UR7, 0x3f811111 ;  /* 0x3f81111100077882 */ /* 0x000fc40000000000 */
[----:B------:R-:W-:Y:S01]  /*2510*/  DFMA R22, R20, R22, UR6 ;  /* 0x0000000614167e2b */ /* 0x000fe20008000016 */
[----:B------:R-:W-:Y:S01]  /*2520*/  UMOV UR6, 0x555502a1 ;  /* 0x555502a100067882 */ /* 0x000fe20000000000 */
[----:B------:R-:W-:Y:S01]  /*2530*/  UMOV UR7, 0x3fa55555 ;  /* 0x3fa5555500077882 */ /* 0x000fe20000000000 */
[----:B------:R-:W-:-:S04]  /*2540*/  DMUL R32, R6, R32 ;  /* 0x0000002006207228 */ /* 0x000fc80000000000 */
[----:B------:R-:W-:Y:S01]  /*2550*/  FSEL R6, R14, R12, !P0 ;  /* 0x0000000c0e067208 */ /* 0x000fe20004000000 */
[----:B------:R-:W-:Y:S01]  /*2560*/  DFMA R22, R20, R22, UR6 ;  /* 0x0000000614167e2b */ /* 0x000fe20008000016 */
[----:B------:R-:W-:Y:S01]  /*2570*/  FSEL R7, R15, R13, !P0 ;  /* 0x0000000d0f077208 */ /* 0x000fe20004000000 */
[----:B------:R-:W-:Y:S01]  /*2580*/  UMOV UR6, 0x55555511 ;  /* 0x5555551100067882 */ /* 0x000fe20000000000 */
[----:B------:R-:W-:Y:S01]  /*2590*/  UMOV UR7, 0x3fc55555 ;  /* 0x3fc5555500077882 */ /* 0x000fe20000000000 */
[----:B------:R-:W-:Y:S01]  /*25a0*/  ISETP.GT.AND P0, PT, R3, 0x3fe, PT ;  /* 0x000003fe0300780c */ /* 0x000fe20003f04270 */
[----:B------:R-:W-:Y:S02]  /*25b0*/  IMAD.MOV.U32 R12, RZ, RZ, 0x1 ;  /* 0x00000001ff0c7424 */ /* 0x000fe400078e00ff */
[----:B------:R-:W-:Y:S02]  /*25c0*/  DFMA R32, R6, R32, R6 ;  /* 0x000000200620722b */ /* 0x000fe40000000006 */
[----:B------:R-:W-:Y:S01]  /*25d0*/  DFMA R6, R20, R22, UR6 ;  /* 0x0000000614067e2b */ /* 0x000fe20008000016 */
[----:B------:R-:W-:Y:S01]  /*25e0*/  UMOV UR6, 0xb ;  /* 0x0000000b00067882 */ /* 0x000fe20000000000 */
[----:B------:R-:W-:-:S04]  /*25f0*/  UMOV UR7, 0x3fe00000 ;  /* 0x3fe0000000077882 */ /* 0x000fc80000000000 */
[----:B------:R-:W-:Y:S02]  /*2600*/  DMUL R22, R32, |R10| ;  /* 0x4000000a20167228 */ /* 0x000fe40000000000 */
[C---:B------:R-:W-:Y:S01]  /*2610*/  DFMA R6, R20.reuse, R6, UR6 ;  /* 0x0000000614067e2b */ /* 0x040fe20008000006 */
[C---:B------:R-:W-:Y:S01]  /*2620*/  @P0 VIADD R17, R8.reuse, 0x7fe ;  /* 0x000007fe08110836 */ /* 0x040fe20000000000 */
[----:B------:R-:W-:Y:S01]  /*2630*/  @!P0 LEA R3, R8, 0x3ff00000, 0x14 ;  /* 0x3ff0000008038811 */ /* 0x000fe200078ea0ff */
[----:B------:R-:W-:Y:S01]  /*2640*/  @P0 IMAD.MOV.U32 R8, RZ, RZ, RZ ;  /* 0x000000ffff080224 */ /* 0x000fe200078e00ff */
[----:B------:R-:W0:Y:S01]  /*2650*/  MUFU.RCP64H R13, R23 ;  /* 0x00000017000d7308 */ /* 0x000e220000001800 */
[----:B------:R-:W-:Y:S01]  /*2660*/  @P0 IMAD.SHL.U32 R9, R17, 0x80000, RZ ;  /* 0x0008000011090824 */ /* 0x000fe200078e00ff */
[----:B------:R-:W-:Y:S01]  /*2670*/  UMOV UR6, 0x6f814637 ;  /* 0x6f81463700067882 */ /* 0x000fe20000000000 */
[----:B------:R-:W-:Y:S01]  /*2680*/  UMOV UR7, 0x3c9a6a0d ;  /* 0x3c9a6a0d00077882 */ /* 0x000fe20000000000 */
[----:B------:R-:W-:-:S02]  /*2690*/  DFMA R6, R20, R6, 1 ;  /* 0x3ff000001406742b */ /* 0x000fc40000000006 */
[----:B------:R-:W-:-:S05]  /*26a0*/  @P0 LOP3.LUT R9, R9, 0xfff00000, RZ, 0xc0, !PT ;  /* 0xfff0000009090812 */ /* 0x000fca00078ec0ff */
[----:B------:R-:W-:Y:S01]  /*26b0*/  @P0 IMAD R3, R17, 0x100000, -R9 ;  /* 0x0010000011030824 */ /* 0x000fe200078e0a09 */
[----:B------:R-:W-:Y:S02]  /*26c0*/  DFMA R6, R20, R6, 1 ;  /* 0x3ff000001406742b */ /* 0x000fe40000000006 */
[----:B0-----:R-:W-:-:S06]  /*26d0*/  DFMA R14, -R22, R12, 1 ;  /* 0x3ff00000160e742b */ /* 0x001fcc000000010c */
[----:B------:R-:W-:Y:S01]  /*26e0*/  @P0 DMUL R6, R6, R8 ;  /* 0x0000000806060228 */ /* 0x000fe20000000000 */
[----:B------:R-:W-:Y:S02]  /*26f0*/  IMAD.MOV.U32 R8, RZ, RZ, RZ ;  /* 0x000000ffff087224 */ /* 0x000fe400078e00ff */
[----:B------:R-:W-:Y:S01]  /*2700*/  IMAD.MOV.U32 R9, RZ, RZ, R3 ;  /* 0x000000ffff097224 */ /* 0x000fe200078e0003 */
[----:B------:R-:W-:-:S05]  /*2710*/  DFMA R14, R14, R14, R14 ;  /* 0x0000000e0e0e722b */ /* 0x000fca000000000e */
[----:B------:R-:W-:-:S03]  /*2720*/  DMUL R8, R8, R6 ;  /* 0x0000000608087228 */ /* 0x000fc60000000000 */
[----:B------:R-:W-:-:S05]  /*2730*/  DFMA R14, R12, R14, R12 ;  /* 0x0000000e0c0e722b */ /* 0x000fca000000000c */
[----:B------:R-:W-:Y:S01]  /*2740*/  DMUL R6, R8, -UR6 ;  /* 0x8000000608067c28 */ /* 0x000fe20008000000 */
[----:B------:R-:W-:Y:S01]  /*2750*/  UMOV UR6, 0x1ff62706 ;  /* 0x1ff6270600067882 */ /* 0x000fe20000000000 */
[----:B------:R-:W-:Y:S01]  /*2760*/  UMOV UR7, 0x3ff40d93 ;  /* 0x3ff40d9300077882 */ /* 0x000fe20000000000 */
[----:B------:R-:W-:-:S05]  /*2770*/  DFMA R12, -R22, R14, 1 ;  /* 0x3ff00000160c742b */ /* 0x000fca000000010e */
[----:B------:R-:W-:-:S03]  /*2780*/  DFMA R16, R8, UR6, R6 ;  /* 0x0000000608107c2b */ /* 0x000fc60008000006 */
[----:B------:R-:W-:-:S07]  /*2790*/  DFMA R12, R14, R12, R14 ;  /* 0x0000000c0e0c722b */ /* 0x000fce000000000e */
[----:B------:R-:W-:Y:S01]  /*27a0*/  FSETP.GEU.AND P1, PT, |R17|, 6.5827683646048100446e-37, PT ;  /* 0x036000001100780b */ /* 0x000fe20003f2e200 */
        /* <DEDUP_REMOVED lines=9> */
[----:B-----5:R-:W-:Y:S05]  /*2840*/  CALL.REL.NOINC `($__internal_9_$__cuda_sm20_div_rn_f64_full) ;  /* 0x0000016c00d07944 */ /* 0x020fea0003c00000 */
[----:B------:R-:W-:Y:S02]  /*2850*/  IMAD.MOV.U32 R6, RZ, RZ, R22 ;  /* 0x000000ffff067224 */ /* 0x000fe400078e0016 */
[----:B------:R-:W-:-:S07]  /*2860*/  IMAD.MOV.U32 R7, RZ, RZ, R23 ;  /* 0x000000ffff077224 */ /* 0x000fce00078e0017 */
.L_x_543:
[----:B------:R-:W-:Y:S05]  /*2870*/  BSYNC.RECONVERGENT B2 ;  /* 0x0000000000027941 */ /* 0x000fea0003800200 */
.L_x_542:
[----:B------:R-:W-:Y:S01]  /*2880*/  DADD R8, |R10|, -0.5 ;  /* 0xbfe000000a087429 */ /* 0x000fe20000000200 */
[----:B------:R-:W-:Y:S01]  /*2890*/  FSETP.GTU.AND P0, PT, R11, -3.529541015625, PT ;  /* 0xc061e4000b00780b */ /* 0x000fe20003f0c000 */
[----:B------:R-:W-:Y:S01]  /*28a0*/  DADD R12, -RZ, |R10| ;  /* 0x00000000ff0c7229 */ /* 0x000fe2000000050a */
[----:B------:R-:W-:Y:S07]  /*28b0*/  BSSY.RECONVERGENT B0, `(.L_x_544) ;  /* 0x000000a000007945 */ /* 0x000fee0003800200 */
[----:B------:R-:W-:-:S02]  /*28c0*/  VIADD R3, R9, 0xfff00000 ;  /* 0xfff0000009037836 */ /* 0x000fc40000000000 */
[----:B------:R-:W-:Y:S02]  /*28d0*/  IMAD.MOV.U32 R25, RZ, RZ, R12 ;  /* 0x000000ffff197224 */ /* 0x000fe400078e000c */
[----:B------:R-:W-:Y:S01]  /*28e0*/  IMAD.MOV.U32 R22, RZ, RZ, R13 ;  /* 0x000000ffff167224 */ /* 0x000fe200078e000d */
[----:B------:R-:W-:Y:S02]  /*28f0*/  FSEL R9, R9, R3, P0 ;  /* 0x0000000309097208 */ /* 0x000fe40000000000 */
[----:B------:R-:W-:-:S04]  /*2900*/  MOV R3, 0x2950 ;  /* 0x0000295000037802 */ /* 0x000fc80000000f00 */
[----:B------:R-:W-:-:S10]  /*2910*/  DADD R8, -RZ, -R8 ;  /* 0x00000000ff087229 */ /* 0x000fd40000000908 */
[----:B------:R-:W-:Y:S02]  /*2920*/  IMAD.MOV.U32 R24, RZ, RZ, R8 ;  /* 0x000000ffff187224 */ /* 0x000fe400078e0008 */
[----:B------:R-:W-:-:S07]  /*2930*/  IMAD.MOV.U32 R23, RZ, RZ, R9 ;  /* 0x000000ffff177224 */ /* 0x000fce00078e0009 */
[----:B-----5:R-:W-:Y:S05]  /*2940*/  CALL.REL.NOINC `($_Z6calacpPdS_S_S_S_S_iS_S_S_S_P17curandStateXORWOWdS_$__internal_accurate_pow) ;  /* 0x0000017400287944 */ /* 0x020fea0003c00000 */
[----:B------:R-:W-:Y:S05]  /*2950*/  BSYNC.RECONVERGENT B0 ;  /* 0x0000000000007941 */ /* 0x000fea0003800200 */
.L_x_544:
[----:B------:R-:W-:Y:S01]  /*2960*/  IMAD.MOV.U32 R16, RZ, RZ, R23 ;  /* 0x000000ffff107224 */ /* 0x000fe200078e0017 */
[----:B------:R-:W-:Y:S01]  /*2970*/  FSETP.GTU.AND P0, PT, R11, -3.529541015625, PT ;  /* 0xc061e4000b00780b */ /* 0x000fe20003f0c000 */
[----:B------:R-:W-:-:S06]  /*2980*/  IMAD.MOV.U32 R17, RZ, RZ, R22 ;  /* 0x000000ffff117224 */ /* 0x000fcc00078e0016 */
[----:B------:R-:W-:-:S10]  /*2990*/  DMUL R8, R16, R6 ;  /* 0x0000000610087228 */ /* 0x000fd40000000000 */
[----:B------:R-:W-:Y:S02]  /*29a0*/  FSEL R6, R8, R6, !P0 ;  /* 0x0000000608067208 */ /* 0x000fe40004000000 */
[----:B------:R-:W-:-:S06]  /*29b0*/  FSEL R7, R9, R7, !P0 ;  /* 0x0000000709077208 */ /* 0x000fcc0004000000 */
[----:B------:R-:W-:Y:S01]  /*29c0*/  DMUL R16, R16, R6 ;  /* 0x0000000610107228 */ /* 0x000fe20000000000 */
[----:B------:R-:W-:Y:S10]  /*29d0*/  BRA `(.L_x_534) ;  /* 0x0000000000287947 */ /* 0x000ff40003800000 */
.L_x_541:
[----:B------:R-:W0:Y:S01]  /*29e0*/  FRND.F64.FLOOR R6, R10 ;  /* 0x0000000a00067313 */ /* 0x000e220000305800 */
[----:B------:R-:W-:Y:S01]  /*29f0*/  IMAD.MOV.U32 R16, RZ, RZ, RZ ;  /* 0x000000ffff107224 */ /* 0x000fe200078e00ff */
[----:B0-----:R-:W-:-:S10]  /*2a00*/  DMUL R8, R6, 0.5 ;  /* 0x3fe0000006087828 */ /* 0x001fd40000000000 */
[----:B------:R-:W0:Y:S02]  /*2a10*/  FRND.F64.FLOOR R8, R8 ;  /* 0x0000000800087313 */ /* 0x000e240000305800 */
[----:B0-----:R-:W-:-:S08]  /*2a20*/  DADD R12, R8, R8 ;  /* 0x00000000080c7229 */ /* 0x001fd00000000008 */
[----:B------:R-:W-:-:S08]  /*2a30*/  DADD R12, R6, -R12 ;  /* 0x00000000060c7229 */ /* 0x000fd0000000080c */
[----:B------:R-:W-:-:S06]  /*2a40*/  DSETP.NEU.AND P0, PT, R12, 1, PT ;  /* 0x3ff000000c00742a */ /* 0x000fcc0003f0d000 */
[----:B------:R-:W-:Y:S01]  /*2a50*/  FSEL R17, -RZ, RZ, !P0 ;  /* 0x000000ffff117208 */ /* 0x000fe20004000100 */
[----:B------:R-:W-:Y:S07]  /*2a60*/  BRA `(.L_x_534) ;  /* 0x0000000000047947 */ /* 0x000fee0003800000 */
.L_x_537:
[----:B------:R-:W-:-:S11]  /*2a70*/  DADD R16, R10, R10 ;  /* 0x000000000a107229 */ /* 0x000fd6000000000a */
.L_x_534:
[----:B------:R-:W-:Y:S05]  /*2a80*/  BSYNC.RECONVERGENT B1 ;  /* 0x0000000000017941 */ /* 0x000fea0003800200 */
.L_x_529:
[----:B------:R-:W0:Y:S01]  /*2a90*/  LDC.64 R6, c[0x0][0x388] ;  /* 0x0000e200ff067b82 */ /* 0x000e220000000a00 */
[----:B------:R-:W1:Y:S07]  /*2aa0*/  LDCU UR6, c[0x0][0x3e4] ;  /* 0x00007c80ff0677ac */ /* 0x000e6e0008000800 */
[----:B------:R-:W2:Y:S01]  /*2ab0*/  LDC.64 R14, c[0x0][0x3e0] ;  /* 0x0000f800ff0e7b82 */ /* 0x000ea20000000a00 */
[----:B0-----:R-:W-:-:S05]  /*2ac0*/  IMAD.WIDE R6, R0, 0x8, R6 ;  /* 0x0000000800067825 */ /* 0x001fca00078e0206 */
[----:B------:R-:W3:Y:S01]  /*2ad0*/  LDG.E.64 R8, desc[UR4][R6.64] ;  /* 0x0000000406087981 */ /* 0x000ee2000c1e1b00 */
[----:B-1----:R-:W2:Y:S01]  /*2ae0*/  MUFU.RCP64H R13, UR6 ;  /* 0x00000006000d7d08 */ /* 0x002ea20008001800 */
[----:B------:R-:W-:Y:S01]  /*2af0*/  IMAD.MOV.U32 R12, RZ, RZ, 0x1 ;  /* 0x00000001ff0c7424 */ /* 0x000fe200078e00ff */
[----:B------:R-:W-:Y:S05]  /*2b00*/  BSSY.RECONVERGENT B1, `(.L_x_545) ;  /* 0x0000016000017945 */ /* 0x000fea0003800200 */
[----:B--2---:R-:W-:-:S08]  /*2b10*/  DFMA R20, R12, -R14, 1 ;  /* 0x3ff000000c14742b */ /* 0x004fd0000000080e */
        /* <DEDUP_REMOVED lines=20> */
.L_x_546:
[----:B------:R-:W-:Y:S05]  /*2c60*/  BSYNC.RECONVERGENT B1 ;  /* 0x0000000000017941 */ /* 0x000fea0003800200 */
.L_x_545:
        /* <DEDUP_REMOVED lines=72> */
[----:B------:R-:W0:Y:S01]  /*30f0*/  MUFU.RCP64H R23, R27 ;  /* 0x0000001b00177308 */ /* 0x000e220000001800 */
[----:B------:R-:W-:Y:S02]  /*3100*/  FSEL R24, R20, RZ, P0 ;  /* 0x000000ff14187208 */ /* 0x000fe40000000000 */
[----:B------:R-:W-:-:S06]  /*3110*/  FSEL R25, R21, 1.875, P0 ;  /* 0x3ff0000015197808 */ /* 0x000fcc0000000000 */
[----:B------:R-:W-:Y:S02]  /*3120*/  DFMA R14, R14, R24, -R24 ;  /* 0x000000180e0e722b */ /* 0x000fe40000000818 */
[----:B0-----:R-:W-:-:S08]  /*3130*/  DFMA R20, -R26, R22, 1 ;  /* 0x3ff000001a14742b */ /* 0x001fd00000000116 */
[----:B------:R-:W-:Y:S02]  /*3140*/  FSEL R24, R14, R24, P1 ;  /* 0x000000180e187208 */ /* 0x000fe40000800000 */
[----:B------:R-:W-:Y:S01]  /*3150*/  FSEL R25, R15, R25, P1 ;  /* 0x000000190f197208 */ /* 0x000fe20000800000 */
[----:B------:R-:W-:-:S05]  /*3160*/  DFMA R20, R20, R20, R20 ;  /* 0x000000141414722b */ /* 0x000fca0000000014 */
[----:B------:R-:W-:-:S03]  /*3170*/  DFMA R8, R8, R24, -R24 ;  /* 0x000000180808722b */ /* 0x000fc60000000818 */
        /* <DEDUP_REMOVED lines=18> */
.L_x_551:
[----:B------:R-:W-:Y:S05]  /*32a0*/  BSYNC.RECONVERGENT B2 ;  /* 0x0000000000027941 */ /* 0x000fea0003800200 */
.L_x_550:
[----:B------:R-:W-:Y:S05]  /*32b0*/  BRA `(.L_x_552) ;  /* 0x0000002000587947 */ /* 0x000fea0003800000 */
.L_x_549:
        /* <DEDUP_REMOVED lines=12> */
[----:B------:R-:W-:Y:S02]  /*3380*/  @!P0 LEA.HI R3, R29, 0xffffffca, RZ, 0xc ;  /* 0xffffffca1d038811 */ /* 0x000fe400078f60ff */
[----:B------:R-:W-:Y:S02]  /*3390*/  MUFU.RCP64H R29, R13 ;  /* 0x0000000d001d7308 */ /* 0x000fe40000001800 */
[----:B------:R-:W-:Y:S01]  /*33a0*/  LOP3.LUT R8, R14, 0x800fffff, RZ, 0xc0, !PT ;  /* 0x800fffff0e087812 */ /* 0x000fe200078ec0ff */
[----:B------:R-:W-:Y:S02]  /*33b0*/  IMAD.MOV.U32 R14, RZ, RZ, R12 ;  /* 0x000000ffff0e7224 */ /* 0x000fe400078e000c */
[----:B------:R-:W-:Y:S01]  /*33c0*/  @!P0 IMAD.MOV.U32 R14, RZ, RZ, R28 ;  /* 0x000000ffff0e8224 */ /* 0x000fe200078e001c */
[----:B------:R-:W-:Y:S01]  /*33d0*/  LOP3.LUT R15, R8, 0x3ff00000, RZ, 0xfc, !PT ;  /* 0x3ff00000080f7812 */ /* 0x000fe200078efcff */
[----:B------:R-:W-:-:S03]  /*33e0*/  IMAD.MOV.U32 R28, RZ, RZ, RZ ;  /* 0x000000ffff1c7224 */ /* 0x000fc600078e00ff */
[----:B------:R-:W-:-:S13]  /*33f0*/  ISETP.GE.U32.AND P1, PT, R15, 0x3ff6a09f, PT ;  /* 0x3ff6a09f0f00780c */ /* 0x000fda0003f26070 */
        /* <DEDUP_REMOVED lines=18> */
[----:B------:R-:W-:Y:S02]  /*3520*/  DADD R32, R24, R24 ;  /* 0x0000000018207229 */ /* 0x000fe40000000018 */
[----:B------:R-:W-:-:S03]  /*3530*/  DMUL R24, R8, R8 ;  /* 0x0000000808187228 */ /* 0x000fc60000000000 */
        /* <DEDUP_REMOVED lines=36> */
[----:B------:R-:W-:Y:S02]  /*3780*/  DFMA R22, R22, R14, R30 ;  /* 0x0000000e1616722b */ /* 0x000fe4000000001e */
[----:B------:R-:W-:-:S06]  /*3790*/  DFMA R30, R28, -R12, 1 ;  /* 0x3ff000001c1e742b */ /* 0x000fcc000000080c */
[----:B------:R-:W-:-:S08]  /*37a0*/  DADD R26, R24, R22 ;  /* 0x00000000181a7229 */ /* 0x000fd00000000016 */
[--C-:B------:R-:W-:Y:S02]  /*37b0*/  DADD R14, R8, R26.reuse ;  /* 0x00000000080e7229 */ /* 0x100fe4000000001a */
[----:B------:R-:W-:-:S06]  /*37c0*/  DADD R24, R24, -R26 ;  /* 0x0000000018187229 */ /* 0x000fcc000000081a */
[----:B------:R-:W-:Y:S02]  /*37d0*/  DADD R8, R8, -R14 ;  /* 0x0000000008087229 */ /* 0x000fe4000000080e */
[----:B------:R-:W-:Y:S01]  /*37e0*/  DADD R24, R22, R24 ;  /* 0x0000000016187229 */ /* 0x000fe20000000018 */
[C---:B------:R-:W-:Y:S02]  /*37f0*/  VIADD R22, R3.reuse, 0xfffffc01 ;  /* 0xfffffc0103167836 */ /* 0x040fe40000000000 */
[----:B------:R-:W-:-:S03]  /*3800*/  @P1 VIADD R22, R3, 0xfffffc02 ;  /* 0xfffffc0203161836 */ /* 0x000fc60000000000 */
[----:B------:R-:W-:-:S08]  /*3810*/  DADD R8, R26, R8 ;  /* 0x000000001a087229 */ /* 0x000fd00000000008 */
[----:B------:R-:W-:-:S08]  /*3820*/  DADD R8, R24, R8 ;  /* 0x0000000018087229 */ /* 0x000fd00000000008 */
[----:B------:R-:W-:Y:S01]  /*3830*/  DADD R8, R20, R8 ;  /* 0x0000000014087229 */ /* 0x000fe20000000008 */
[----:B------:R-:W-:Y:S01]  /*3840*/  LOP3.LUT R20, R22, 0x80000000, RZ, 0x3c, !PT ;  /* 0x8000000016147812 */ /* 0x000fe200078e3cff */
[----:B------:R-:W-:-:S06]  /*3850*/  IMAD.MOV.U32 R21, RZ, RZ, 0x43300000 ;  /* 0x43300000ff157424 */ /* 0x000fcc00078e00ff */
[----:B------:R-:W-:Y:S01]  /*3860*/  DADD R22, R20, -UR6 ;  /* 0x8000000614167e29 */ /* 0x000fe20008000000 */
[----:B------:R-:W-:Y:S01]  /*3870*/  UMOV UR6, 0xfefa39ef ;  /* 0xfefa39ef00067882 */ /* 0x000fe20000000000 */
[----:B------:R-:W-:Y:S01]  /*3880*/  DADD R20, R14, R8 ;  /* 0x000000000e147229 */ /* 0x000fe20000000008 */
[----:B------:R-:W-:-:S07]  /*3890*/  UMOV UR7, 0x3fe62e42 ;  /* 0x3fe62e4200077882 */ /* 0x000fce0000000000 */
        /* <DEDUP_REMOVED lines=82> */
.L_x_554:
[----:B------:R-:W-:Y:S05]  /*3dc0*/  BSYNC.RECONVERGENT B0 ;  /* 0x0000000000007941 */ /* 0x000fea0003800200 */
.L_x_553:
        /* <DEDUP_REMOVED lines=53> */
.L_x_548:
        /* <DEDUP_REMOVED lines=93> */
[----:B------:R-:W-:Y:S01]  /*46f0*/  LOP3.LUT R24, R27, 0x7fffffff, RZ, 0xc0, !PT ;  /* 0x7fffffff1b187812 */ /* 0x000fe200078ec0ff */
[----:B------:R-:W-:Y:S01]  /*4700*/  IMAD.MOV.U32 R20, RZ, RZ, R26 ;  /* 0x000000ffff147224 */ /* 0x000fe200078e001a */
[----:B------:R-:W-:Y:S01]  /*4710*/  MOV R28, 0x4750 ;  /* 0x00004750001c7802 */ /* 0x000fe20000000f00 */
[----:B------:R-:W-:Y:S02]  /*4720*/  IMAD.MOV.U32 R21, RZ, RZ, R27 ;  /* 0x000000ffff157224 */ /* 0x000fe400078e001b */
[----:B------:R-:W-:-:S07]  /*4730*/  VIADD R24, R24, 0xfff00000 ;  /* 0xfff0000018187836 */ /* 0x000fce0000000000 */
[----:B-----5:R-:W-:Y:S05]  /*4740*/  CALL.REL.NOINC `($__internal_8_$__cuda_sm20_dblrcp_rn_slowpath_v3) ;  /* 0x0000014c00787944 */ /* 0x020fea0003c00000 */
.L_x_558:
[----:B------:R-:W-:Y:S05]  /*4750*/  BSYNC.RECONVERGENT B2 ;  /* 0x0000000000027941 */ /* 0x000fea0003800200 */
.L_x_557:
[----:B------:R-:W-:Y:S05]  /*4760*/  BRA `(.L_x_552) ;  /* 0x0000000c002c7947 */ /* 0x000fea0003800000 */
.L_x_556:
        /* <DEDUP_REMOVED lines=78> */
[----:B----4-:R-:W-:Y:S01]  /*4c50*/  DFMA R20, R32, R26, R20 ;  /* 0x0000001a2014722b */ /* 0x010fe20000000014 */
[----:B------:R-:W-:Y:S01]  /*4c60*/  UMOV UR6, 0x4744d5c4 ;  /* 0x4744d5c400067882 */ /* 0x000fe20000000000 */
[----:B------:R-:W-:-:S03]  /*4c70*/  UMOV UR7, 0x3f49b100 ;  /* 0x3f49b10000077882 */ /* 0x000fc60000000000 */
        /* <DEDUP_REMOVED lines=54> */
[----:B------:R-:W-:Y:S01]  /*4fe0*/  UMOV UR6, 0x6f814637 ;  /* 0x6f81463700067882 */ /* 0x000fe20000000000 */
[----:B------:R-:W0:Y:S01]  /*4ff0*/  MUFU.RCP64H R21, R23 ;  /* 0x0000001700157308 */ /* 0x000e220000001800 */
[----:B------:R-:W-:Y:S01]  /*5000*/  @P0 IMAD.SHL.U32 R8, R3, 0x80000, RZ ;  /* 0x0008000003080824 */ /* 0x000fe200078e00ff */
[----:B------:R-:W-:Y:S02]  /*5010*/  UMOV UR7, 0x3c9a6a0d ;  /* 0x3c9a6a0d00077882 */ /* 0x000fe40000000000 */
[----:B------:R-:W-:-:S02]  /*5020*/  DFMA R26, R24, R26, 1 ;  /* 0x3ff00000181a742b */ /* 0x000fc4000000001a */
[----:B------:R-:W-:Y:S01]  /*5030*/  @P0 LOP3.LUT R9, R8, 0xfff00000, RZ, 0xc0, !PT ;  /* 0xfff0000008090812 */ /* 0x000fe200078ec0ff */
[----:B------:R-:W-:-:S04]  /*5040*/  @P0 IMAD.MOV.U32 R8, RZ, RZ, RZ ;  /* 0x000000ffff080224 */ /* 0x000fc800078e00ff */
        /* <DEDUP_REMOVED lines=28> */
.L_x_561:
[----:B------:R-:W-:Y:S05]  /*5210*/  BSYNC.RECONVERGENT B2 ;  /* 0x0000000000027941 */ /* 0x000fea0003800200 */
.L_x_560:
        /* <DEDUP_REMOVED lines=14> */
.L_x_562:
        /* <DEDUP_REMOVED lines=8> */
.L_x_559:
        /* <DEDUP_REMOVED lines=9> */
.L_x_555:
[----:B------:R-:W-:-:S11]  /*5410*/  DADD R22, R12, R12 ;  /* 0x000000000c167229 */ /* 0x000fd6000000000c */
.L_x_552:
[----:B------:R-:W-:Y:S05]  /*5420*/  BSYNC.RECONVERGENT B1 ;  /* 0x0000000000017941 */ /* 0x000fea0003800200 */
.L_x_547:
[----:B------:R-:W0:Y:S01]  /*5430*/  LDC.64 R8, c[0x0][0x390] ;  /* 0x0000e400ff087b82 */ /* 0x000e220000000a00 */
[----:B------:R-:W1:Y:S07]  /*5440*/  LDCU UR6, c[0x0][0x3e4] ;  /* 0x00007c80ff0677ac */ /* 0x000e6e0008000800 */
[----:B------:R-:W2:Y:S01]  /*5450*/  LDC.64 R24, c[0x0][0x3e0] ;  /* 0x0000f800ff187b82 */ /* 0x000ea20000000a00 */
[----:B0-----:R-:W-:-:S05]  /*5460*/  IMAD.WIDE R8, R0, 0x8, R8 ;  /* 0x0000000800087825 */ /* 0x001fca00078e0208 */
[----:B------:R-:W3:Y:S01]  /*5470*/  LDG.E.64 R20, desc[UR4][R8.64] ;  /* 0x0000000408147981 */ /* 0x000ee2000c1e1b00 */
[----:B-1----:R-:W2:Y:S01]  /*5480*/  MUFU.RCP64H R15, UR6 ;  /* 0x00000006000f7d08 */ /* 0x002ea20008001800 */
[----:B------:R-:W-:Y:S01]  /*5490*/  IMAD.MOV.U32 R14, RZ, RZ, 0x1 ;  /* 0x00000001ff0e7424 */ /* 0x000fe200078e00ff */
[----:B------:R-:W-:Y:S01]  /*54a0*/  BSSY.RECONVERGENT B1, `(.L_x_563) ;  /* 0x0000017000017945 */ /* 0x000fe20003800200 */
[----:B------:R-:W-:-:S04]  /*54b0*/  DMUL R16, R22, R16 ;  /* 0x0000001016107228 */ /* 0x000fc80000000000 */
        /* <DEDUP_REMOVED lines=21> */
.L_x_564:
[----:B------:R-:W-:Y:S05]  /*5610*/  BSYNC.RECONVERGENT B1 ;  /* 0x0000000000017941 */ /* 0x000fea0003800200 */
.L_x_563:
        /* <DEDUP_REMOVED lines=81> */
[----:B------:R-:W-:Y:S01]  /*5b30*/  DFMA R24, R28, R24, R28 ;  /* 0x000000181c18722b */ /* 0x000fe2000000001c */
[----:B------:R-:W-:Y:S02]  /*5b40*/  FSEL R28, R20, R30, P2 ;  /* 0x0000001e141c7208 */ /* 0x000fe40001000000 */
[----:B------:R-:W-:-:S05]  /*5b50*/  FSEL R29, R21, R31, P2 ;  /* 0x0000001f151d7208 */ /* 0x000fca0001000000 */
[----:B------:R-:W-:Y:S01]  /*5b60*/  DFMA R22, -R26, R24, 1 ;  /* 0x3ff000001a16742b */ /* 0x000fe20000000118 */
[----:B------:R-:W-:-:S07]  /*5b70*/  FSETP.GEU.AND P1, PT, |R29|, 6.5827683646048100446e-37, PT ;  /* 0x036000001d00780b */ /* 0x000fce0003f2e200 */
        /* <DEDUP_REMOVED lines=13> */
.L_x_569:
[----:B------:R-:W-:Y:S05]  /*5c50*/  BSYNC.RECONVERGENT B2 ;  /* 0x0000000000027941 */ /* 0x000fea0003800200 */
.L_x_568:
[----:B------:R-:W-:Y:S05]  /*5c60*/  BRA `(.L_x_570) ;  /* 0x0000002000607947 */ /* 0x000fea0003800000 */
.L_x_567:
[----:B------:R-:W-:Y:S01]  /*5c70*/  ISETP.GT.U32.AND P0, PT, R24, 0xfffff, PT ;  /* 0x000fffff1800780c */ /* 0x000fe20003f04070 */
[----:B------:R-:W-:Y:S01]  /*5c80*/  IMAD.MOV.U32 R22, RZ, RZ, R14 ;  /* 0x000000ffff167224 */ /* 0x000fe200078e000e */
        /* <DEDUP_REMOVED lines=10> */
[----:B------:R-:W-:Y:S01]  /*5d30*/  @!P0 LEA.HI R3, R35, 0xffffffca, RZ, 0xc ;  /* 0xffffffca23038811 */ /* 0x000fe200078f60ff */
[----:B------:R-:W-:-:S03]  /*5d40*/  @!P0 IMAD.MOV.U32 R22, RZ, RZ, R34 ;  /* 0x000000ffff168224 */ /* 0x000fc600078e0022 */
[----:B------:R-:W-:Y:S01]  /*5d50*/  LOP3.LUT R20, R24, 0x800fffff, RZ, 0xc0, !PT ;  /* 0x800fffff18147812 */ /* 0x000fe200078ec0ff */
[----:B------:R-:W-:-:S03]  /*5d60*/  IMAD.MOV.U32 R24, RZ, RZ, RZ ;  /* 0x000000ffff187224 */ /* 0x000fc600078e00ff */
[----:B------:R-:W-:-:S04]  /*5d70*/  LOP3.LUT R23, R20, 0x3ff00000, RZ, 0xfc, !PT ;  /* 0x3ff0000014177812 */ /* 0x000fc800078efcff */
        /* <DEDUP_REMOVED lines=30> */
[C---:B------:R-:W-:Y:S02]  /*5f60*/  DFMA R40, R20.reuse, R30, -R22 ;  /* 0x0000001e1428722b */ /* 0x040fe40000000816 */
[----:B------:R-:W-:Y:S02]  /*5f70*/  DFMA R36, R20, R20, -R30 ;  /* 0x000000141424722b */ /* 0x000fe4000000081e */
[----:B------:R-:W-:Y:S01]  /*5f80*/  DFMA R26, R28, R26, UR6 ;  /* 0x000000061c1a7e2b */ /* 0x000fe2000800001a */
[----:B------:R-:W-:Y:S01]  /*5f90*/  UMOV UR6, 0x99999dfb ;  /* 0x99999dfb00067882 */ /* 0x000fe20000000000 */
[----:B------:R-:W-:-:S02]  /*5fa0*/  UMOV UR7, 0x3f899999 ;  /* 0x3f89999900077882 */ /* 0x000fc40000000000 */
[----:B------:R-:W-:-:S04]  /*5fb0*/  DFMA R40, R24, R30, R40 ;  /* 0x0000001e1828722b */ /* 0x000fc80000000028 */
[----:B------:R-:W-:Y:S01]  /*5fc0*/  DFMA R32, R28, R26, UR6 ;  /* 0x000000061c207e2b */ /* 0x000fe2000800001a */
[----:B------:R-:W-:Y:S01]  /*5fd0*/  UMOV UR6, 0x55555555 ;  /* 0x5555555500067882 */ /* 0x000fe20000000000 */
[----:B------:R-:W-:-:S06]  /*5fe0*/  UMOV UR7, 0x3fb55555 ;  /* 0x3fb5555500077882 */ /* 0x000fcc0000000000 */
[----:B------:R-:W-:-:S08]  /*5ff0*/  DFMA R26, R28, R32, UR6 ;  /* 0x000000061c1a7e2b */ /* 0x000fd00008000020 */
[----:B------:R-:W-:Y:S01]  /*6000*/  DADD R38, -R26, UR6 ;  /* 0x000000061a267e29 */ /* 0x000fe20008000100 */
[----:B------:R-:W-:Y:S01]  /*6010*/  UMOV UR6, 0xb9e7b0 ;  /* 0x00b9e7b000067882 */ /* 0x000fe20000000000 */
[----:B------:R-:W-:-:S06]  /*6020*/  UMOV UR7, 0x3c46a4cb ;  /* 0x3c46a4cb00077882 */ /* 0x000fcc0000000000 */
[----:B------:R-:W-:Y:S01]  /*6030*/  DFMA R32, R28, R32, R38 ;  /* 0x000000201c20722b */ /* 0x000fe20000000026 */
[----:B------:R-:W-:Y:S02]  /*6040*/  VIADD R39, R25, 0x100000 ;  /* 0x0010000019277836 */ /* 0x000fe40000000000 */
[----:B------:R-:W-:-:S05]  /*6050*/  IMAD.MOV.U32 R38, RZ, RZ, R24 ;  /* 0x000000ffff267224 */ /* 0x000fca00078e0018 */
        /* <DEDUP_REMOVED lines=9> */
[----:B------:R-:W-:Y:S01]  /*60f0*/  DADD R26, R32, R26 ;  /* 0x00000000201a7229 */ /* 0x000fe2000000001a */
[----:B------:R-:W0:Y:S01]  /*6100*/  MUFU.RCP64H R33, R15 ;  /* 0x0000000f00217308 */ /* 0x000e220000001800 */
[----:B------:R-:W-:-:S04]  /*6110*/  IMAD.MOV.U32 R32, RZ, RZ, RZ ;  /* 0x000000ffff207224 */ /* 0x000fc800078e00ff */
[----:B------:R-:W-:-:S08]  /*6120*/  DFMA R36, R28, R36, R38 ;  /* 0x000000241c24722b */ /* 0x000fd00000000026 */
[----:B------:R-:W-:Y:S02]  /*6130*/  DFMA R26, R26, R22, R36 ;  /* 0x000000161a1a722b */ /* 0x000fe40000000024 */
[----:B0-----:R-:W-:-:S06]  /*6140*/  DFMA R34, R32, -R14, 1 ;  /* 0x3ff000002022742b */ /* 0x001fcc000000080e */
        /* <DEDUP_REMOVED lines=98> */
.L_x_572:
[----:B------:R-:W-:Y:S05]  /*6770*/  BSYNC.RECONVERGENT B0 ;  /* 0x0000000000007941 */ /* 0x000fea0003800200 */
.L_x_571:
        /* <DEDUP_REMOVED lines=53> */
.L_x_566:
        /* <DEDUP_REMOVED lines=99> */
.L_x_576:
[----:B------:R-:W-:Y:S05]  /*7100*/  BSYNC.RECONVERGENT B2 ;  /* 0x0000000000027941 */ /* 0x000fea0003800200 */
.L_x_575:
[----:B------:R-:W-:Y:S05]  /*7110*/  BRA `(.L_x_570) ;  /* 0x0000000c00347947 */ /* 0x000fea0003800000 */
.L_x_574:
        /* <DEDUP_REMOVED lines=25> */
[----:B------:R-:W-:-:S03]  /*72b0*/  IMAD.MOV.U32 R3, RZ, RZ, 0x3da8ff83 ;  /* 0x3da8ff83ff037424 */ /* 0x000fc600078e00ff */
[----:B------:R-:W-:Y:S01]  /*72c0*/  ISETP.NE.U32.AND.EX P0, PT, RZ, RZ, PT, P0 ;  /* 0x000000ffff00720c */ /* 0x000fe20003f05100 */
[----:B0-----:R-:W-:Y:S01]  /*72d0*/  IMAD.MOV.U32 R45, RZ, RZ, 0x3ff71547 ;  /* 0x3ff71547ff2d7424 */ /* 0x001fe200078e00ff */
        /* <DEDUP_REMOVED lines=14> */
[----:B------:R-:W-:Y:S01]  /*73c0*/  IMAD.MOV.U32 R40, RZ, RZ, 0x20fd8164 ;  /* 0x20fd8164ff287424 */ /* 0x000fe200078e00ff */
[----:B------:R-:W-:Y:S01]  /*73d0*/  FSEL R41, -R3, 0.11223486810922622681, !P0 ;  /* 0x3de5db6503297808 */ /* 0x000fe20004000100 */
[----:B------:R-:W-:Y:S01]  /*73e0*/  UMOV UR9, 0x3e5ade15 ;  /* 0x3e5ade1500097882 */ /* 0x000fe20000000000 */
[----:B------:R-:W-:Y:S01]  /*73f0*/  DFMA R42, R32, R42, -UR6 ;  /* 0x80000006202a7e2b */ /* 0x000fe2000800002a */
[----:B------:R-:W-:Y:S01]  /*7400*/  UMOV UR6, 0xbde1e324 ;  /* 0xbde1e32400067882 */ /* 0x000fe20000000000 */
[----:B------:R-:W-:Y:S01]  /*7410*/  DMUL R36, R34, R34 ;  /* 0x0000002222247228 */ /* 0x000fe20000000000 */
[----:B------:R-:W-:Y:S01]  /*7420*/  FSEL R40, R40, -8.06006814911005101289e+34, !P0 ;  /* 0xf9785eba28287808 */ /* 0x000fe20004000000 */
[----:B------:R-:W-:-:S04]  /*7430*/  UMOV UR7, 0x3f35a85a ;  /* 0x3f35a85a00077882 */ /* 0x000fc80000000000 */
        /* <DEDUP_REMOVED lines=8> */
[----:B------:R-:W-:Y:S01]  /*74c0*/  UMOV UR7, 0x3fe62e42 ;  /* 0x3fe62e4200077882 */ /* 0x000fe20000000000 */
[----:B--2---:R-:W-:Y:S02]  /*74d0*/  DFMA R40, R36, R40, R20 ;  /* 0x000000282428722b */ /* 0x004fe40000000014 */
[----:B------:R-:W-:-:S06]  /*74e0*/  DFMA R20, |R14|, R44, 6.75539944105574400000e+15 ;  /* 0x433800000e14742b */ /* 0x000fcc000000022c */
[----:B------:R-:W-:Y:S02]  /*74f0*/  DFMA R40, R36, R40, R22 ;  /* 0x000000282428722b */ /* 0x000fe40000000016 */
[----:B------:R-:W-:Y:S02]  /*7500*/  DADD R22, R20, -6.75539944105574400000e+15 ;  /* 0xc338000014167429 */ /* 0x000fe40000000000 */
[----:B------:R-:W-:-:S04]  /*7510*/  IABS R3, R20 ;  /* 0x0000001400037213 */ /* 0x000fc80000000000 */
        /* <DEDUP_REMOVED lines=106> */
[----:B------:R-:W-:Y:S02]  /*7bc0*/  IMAD.MOV.U32 R20, RZ, RZ, R22 ;  /* 0x000000ffff147224 */ /* 0x000fe400078e0016 */
[----:B------:R-:W-:-:S07]  /*7bd0*/  IMAD.MOV.U32 R21, RZ, RZ, R23 ;  /* 0x000000ffff157224 */ /* 0x000fce00078e0017 */
.L_x_579:
[----:B------:R-:W-:Y:S05]  /*7be0*/  BSYNC.RECONVERGENT B2 ;  /* 0x0000000000027941 */ /* 0x000fea0003800200 */
.L_x_578:
[----:B------:R-:W-:Y:S01]  /*7bf0*/  DADD R22, |R14|, -0.5 ;  /* 0xbfe000000e167429 */ /* 0x000fe20000000200 */
[----:B------:R-:W-:Y:S01]  /*7c00*/  FSETP.GTU.AND P0, PT, R15, -3.529541015625, PT ;  /* 0xc061e4000f00780b */ /* 0x000fe20003f0c000 */
[----:B------:R-:W-:Y:S01]  /*7c10*/  DADD R28, -RZ, |R14| ;  /* 0x00000000ff1c7229 */ /* 0x000fe2000000050e */
[----:B------:R-:W-:Y:S07]  /*7c20*/  BSSY.RECONVERGENT B0, `(.L_x_580) ;  /* 0x000000a000007945 */ /* 0x000fee0003800200 */
[----:B------:R-:W-:-:S02]  /*7c30*/  VIADD R3, R23, 0xfff00000 ;  /* 0xfff0000017037836 */ /* 0x000fc40000000000 */
[----:B------:R-:W-:-:S03]  /*7c40*/  IMAD.MOV.U32 R25, RZ, RZ, R28 ;  /* 0x000000ffff197224 */ /* 0x000fc600078e001c */
[----:B------:R-:W-:Y:S02]  /*7c50*/  FSEL R23, R23, R3, P0 ;  /* 0x0000000317177208 */ /* 0x000fe40000000000 */
[----:B------:R-:W-:-:S04]  /*7c60*/  MOV R3, 0x7cc0 ;  /* 0x00007cc000037802 */ /* 0x000fc80000000f00 */
[----:B------:R-:W-:Y:S01]  /*7c70*/  DADD R26, -RZ, -R22 ;  /* 0x00000000ff1a7229 */ /* 0x000fe20000000916 */
[----:B------:R-:W-:-:S09]  /*7c80*/  IMAD.MOV.U32 R22, RZ, RZ, R29 ;  /* 0x000000ffff167224 */ /* 0x000fd200078e001d */
[----:B------:R-:W-:Y:S02]  /*7c90*/  IMAD.MOV.U32 R24, RZ, RZ, R26 ;  /* 0x000000ffff187224 */ /* 0x000fe400078e001a */
[----:B------:R-:W-:-:S07]  /*7ca0*/  IMAD.MOV.U32 R23, RZ, RZ, R27 ;  /* 0x000000ffff177224 */ /* 0x000fce00078e001b */
[----:B-----5:R-:W-:Y:S05]  /*7cb0*/  CALL.REL.NOINC `($_Z6calacpPdS_S_S_S_S_iS_S_S_S_P17curandStateXORWOWdS_$__internal_accurate_pow) ;  /* 0x00000120004c7944 */ /* 0x020fea0003c00000 */
[----:B------:R-:W-:Y:S05]  /*7cc0*/  BSYNC.RECONVERGENT B0 ;  /* 0x0000000000007941 */ /* 0x000fea0003800200 */
.L_x_580:
        /* <DEDUP_REMOVED lines=8> */
.L_x_577:
[----:B------:R-:W0:Y:S02]  /*7d50*/  FRND.F64.FLOOR R20, R14 ;  /* 0x0000000e00147313 */ /* 0x000e240000305800 */
[----:B0-----:R-:W-:-:S10]  /*7d60*/  DMUL R24, R20, 0.5 ;  /* 0x3fe0000014187828 */ /* 0x001fd40000000000 */
[----:B------:R-:W0:Y:S02]  /*7d70*/  FRND.F64.FLOOR R24, R24 ;  /* 0x0000001800187313 */ /* 0x000e240000305800 */
[----:B0-----:R-:W-:-:S08]  /*7d80*/  DADD R22, R24, R24 ;  /* 0x0000000018167229 */ /* 0x001fd00000000018 */
[----:B------:R-:W-:-:S08]  /*7d90*/  DADD R22, R20, -R22 ;  /* 0x0000000014167229 */ /* 0x000fd00000000816 */
[----:B------:R-:W-:Y:S01]  /*7da0*/  DSETP.NEU.AND P0, PT, R22, 1, PT ;  /* 0x3ff000001600742a */ /* 0x000fe20003f0d000 */
[----:B------:R-:W-:-:S05]  /*7db0*/  IMAD.MOV.U32 R22, RZ, RZ, RZ ;  /* 0x000000ffff167224 */ /* 0x000fca00078e00ff */
[----:B------:R-:W-:Y:S01]  /*7dc0*/  FSEL R23, -RZ, RZ, !P0 ;  /* 0x000000ffff177208 */ /* 0x000fe20004000100 */
[----:B------:R-:W-:Y:S07]  /*7dd0*/  BRA `(.L_x_570) ;  /* 0x0000000000047947 */ /* 0x000fee0003800000 */
.L_x_573:
[----:B------:R-:W-:-:S11]  /*7de0*/  DADD R22, R14, R14 ;  /* 0x000000000e167229 */ /* 0x000fd6000000000e */
.L_x_570:
[----:B------:R-:W-:Y:S05]  /*7df0*/  BSYNC.RECONVERGENT B1 ;  /* 0x0000000000017941 */ /* 0x000fea0003800200 */
.L_x_565:
[----:B------:R-:W-:Y:S01]  /*7e00*/  DADD R10, R12, R10 ;  /* 0x000000000c0a7229 */ /* 0x000fe2000000000a */
[----:B------:R-:W-:Y:S01]  /*7e10*/  BSSY.RECONVERGENT B1, `(.L_x_581) ;  /* 0x000027b000017945 */ /* 0x000fe20003800200 */
[----:B------:R-:W-:-:S06]  /*7e20*/  DMUL R16, R16, R22 ;  /* 0x0000001610107228 */ /* 0x000fcc0000000000 */
[----:B------:R-:W-:-:S08]  /*7e30*/  DADD R14, R10, R14 ;  /* 0x000000000a0e7229 */ /* 0x000fd0000000000e */
[----:B------:R-:W-:Y:S02]  /*7e40*/  DSETP.GE.AND P0, PT, R14, RZ, PT ;  /* 0x000000ff0e00722a */ /* 0x000fe40003f06000 */
        /* <DEDUP_REMOVED lines=65> */
[----:B------:R-:W-:Y:S01]  /*8260*/  DFMA R24, R22, R24, 1 ;  /* 0x3ff000001618742b */ /* 0x000fe20000000018 */
[----:B------:R-:W-:-:S07]  /*8270*/  IMAD.MOV.U32 R22, RZ, RZ, 0x1 ;  /* 0x00000001ff167424 */ /* 0x000fce00078e00ff */
[----:B------:R-:W-:-:S10]  /*8280*/  DMUL R14, R14, R24 ;  /* 0x000000180e0e7228 */ /* 0x000fd40000000000 */
[----:B------:R-:W-:Y:S02]  /*8290*/  FSEL R15, R25, R15, P3 ;  /* 0x0000000f190f7208 */ /* 0x000fe40001800000 */
[----:B------:R-:W-:Y:S02]  /*82a0*/  FSEL R14, R24, R14, P3 ;  /* 0x0000000e180e7208 */ /* 0x000fe40001800000 */
        /* <DEDUP_REMOVED lines=9> */
[----:B------:R-:W-:-:S07]  /*8340*/  DFMA R12, R22, R12, R22 ;  /* 0x0000000c160c722b */ /* 0x000fce0000000016 */
[----:B------:R-:W-:Y:S02]  /*8350*/  FSEL R20, R20, R24, P2 ;  /* 0x0000001814147208 */ /* 0x000fe40001000000 */
[----:B------:R-:W-:Y:S01]  /*8360*/  FSEL R21, R21, R25, P2 ;  /* 0x0000001915157208 */ /* 0x000fe20001000000 */
[----:B------:R-:W-:-:S03]  /*8370*/  DFMA R10, -R14, R12, 1 ;  /* 0x3ff000000e0a742b */ /* 0x000fc6000000010c */
[----:B------:R-:W-:-:S05]  /*8380*/  FSETP.GEU.AND P1, PT, |R21|, 6.5827683646048100446e-37, PT ;  /* 0x036000001500780b */ /* 0x000fca0003f2e200 */
        /* <DEDUP_REMOVED lines=13> */
.L_x_585:
[----:B------:R-:W-:Y:S05]  /*8460*/  BSYNC.RECONVERGENT B2 ;  /* 0x0000000000027941 */ /* 0x000fea0003800200 */
.L_x_584:
[----:B------:R-:W-:Y:S05]  /*8470*/  BRA `(.L_x_586) ;  /* 0x0000002000507947 */ /* 0x000fea0003800000 */
.L_x_583:
        /* <DEDUP_REMOVED lines=77> */
[----:B------:R-:W-:-:S06]  /*8950*/  DFMA R30, -R14, R28, 1 ;  /* 0x3ff000000e1e742b */ /* 0x000fcc000000011c */
        /* <DEDUP_REMOVED lines=31> */
[--C-:B------:R-:W-:Y:S02]  /*8b50*/  DADD R10, -R14, R12.reuse ;  /* 0x000000000e0a7229 */ /* 0x100fe4000000010c */
[----:B------:R-:W-:-:S06]  /*8b60*/  DADD R22, R22, -R12 ;  /* 0x0000000016167229 */ /* 0x000fcc000000080c */
[----:B------:R-:W-:Y:S02]  /*8b70*/  DADD R20, R12, -R10 ;  /* 0x000000000c147229 */ /* 0x000fe4000000080a */
[----:B------:R-:W-:Y:S01]  /*8b80*/  DADD R12, R24, R22 ;  /* 0x00000000180c7229 */ /* 0x000fe20000000016 */
[----:B------:R-:W-:Y:S02]  /*8b90*/  IMAD.MOV.U32 R22, RZ, RZ, 0x652b82fe ;  /* 0x652b82feff167424 */ /* 0x000fe400078e00ff */
[----:B------:R-:W-:-:S03]  /*8ba0*/  IMAD.MOV.U32 R23, RZ, RZ, 0x3ff71547 ;  /* 0x3ff71547ff177424 */ /* 0x000fc600078e00ff */
[----:B------:R-:W-:-:S08]  /*8bb0*/  DADD R20, -R14, R20 ;  /* 0x000000000e147229 */ /* 0x000fd00000000114 */
        /* <DEDUP_REMOVED lines=60> */
.L_x_588:
[----:B------:R-:W-:Y:S05]  /*8f80*/  BSYNC.RECONVERGENT B0 ;  /* 0x0000000000007941 */ /* 0x000fea0003800200 */
.L_x_587:
        /* <DEDUP_REMOVED lines=53> */
.L_x_582:
        /* <DEDUP_REMOVED lines=97> */
.L_x_592:
[----:B------:R-:W-:Y:S05]  /*98f0*/  BSYNC.RECONVERGENT B2 ;  /* 0x0000000000027941 */ /* 0x000fea0003800200 */
.L_x_591:
[----:B------:R-:W-:Y:S05]  /*9900*/  BRA `(.L_x_586) ;  /* 0x0000000c002c7947 */ /* 0x000fea0003800000 */
.L_x_590:
        /* <DEDUP_REMOVED lines=31> */
[----:B-1----:R-:W-:-:S08]  /*9b00*/  DFMA R34, -|R14|, R10, 1 ;  /* 0x3ff000000e22742b */ /* 0x002fd0000000030a */
        /* <DEDUP_REMOVED lines=99> */
[----:B------:R-:W-:Y:S02]  /*a140*/  DMUL R22, |R14|, R22 ;  /* 0x000000160e167228 */ /* 0x000fe40000000200 */
        /* <DEDUP_REMOVED lines=38> */
.L_x_595:
[----:B------:R-:W-:Y:S05]  /*a3b0*/  BSYNC.RECONVERGENT B2 ;  /* 0x0000000000027941 */ /* 0x000fea0003800200 */
.L_x_594:
        /* <DEDUP_REMOVED lines=14> */
.L_x_596:
        /* <DEDUP_REMOVED lines=8> */
.L_x_593:
        /* <DEDUP_REMOVED lines=9> */
.L_x_589:
[----:B------:R-:W-:-:S11]  /*a5b0*/  DADD R22, R14, R14 ;  /* 0x000000000e167229 */ /* 0x000fd6000000000e */
.L_x_586:
[----:B------:R-:W-:Y:S05]  /*a5c0*/  BSYNC.RECONVERGENT B1 ;  /* 0x0000000000017941 */ /* 0x000fea0003800200 */
.L_x_581:
[----:B------:R-:W0:Y:S01]  /*a5d0*/  MUFU.RCP64H R11, R23 ;  /* 0x00000017000b7308 */ /* 0x000e220000001800 */
[----:B------:R-:W-:Y:S01]  /*a5e0*/  IMAD.MOV.U32 R10, RZ, RZ, 0x1 ;  /* 0x00000001ff0a7424 */ /* 0x000fe200078e00ff */
[----:B------:R-:W-:Y:S01]  /*a5f0*/  FSETP.GEU.AND P1, PT, |R17|, 6.5827683646048100446e-37, PT ;  /* 0x036000001100780b */ /* 0x000fe20003f2e200 */
[----:B------:R-:W-:Y:S04]  /*a600*/  BSSY.RECONVERGENT B1, `(.L_x_597) ;  /* 0x0000012000017945 */ /* 0x000fe80003800200 */
[----:B0-----:R-:W-:-:S08]  /*a610*/  DFMA R12, R10, -R22, 1 ;  /* 0x3ff000000a0c742b */ /* 0x001fd00000000816 */
[----:B------:R-:W-:-:S08]  /*a620*/  DFMA R12, R12, R12, R12 ;  /* 0x0000000c0c0c722b */ /* 0x000fd0000000000c */
[----:B------:R-:W-:-:S08]  /*a630*/  DFMA R12, R10, R12, R10 ;  /* 0x0000000c0a0c722b */ /* 0x000fd0000000000a */
[----:B------:R-:W-:-:S08]  /*a640*/  DFMA R10, R12, -R22, 1 ;  /* 0x3ff000000c0a742b */ /* 0x000fd00000000816 */
[----:B------:R-:W-:-:S08]  /*a650*/  DFMA R10, R12, R10, R12 ;  /* 0x0000000a0c0a722b */ /* 0x000fd0000000000c */
[----:B------:R-:W-:-:S08]  /*a660*/  DMUL R30, R16, R10 ;  /* 0x0000000a101e7228 */ /* 0x000fd00000000000 */
[----:B------:R-:W-:-:S08]  /*a670*/  DFMA R12, R30, -R22, R16 ;  /* 0x800000161e0c722b */ /* 0x000fd00000000010 */
        /* <DEDUP_REMOVED lines=10> */
.L_x_598:
[----:B------:R-:W-:Y:S05]  /*a720*/  BSYNC.RECONVERGENT B1 ;  /* 0x0000000000017941 */ /* 0x000fea0003800200 */
.L_x_597:
[----:B------:R-:W-:Y:S08]  /*a730*/  BAR.SYNC.DEFER_BLOCKING 0x0 ;  /* 0x0000000000007b1d */ /* 0x000ff00000010000 */
[----:B------:R-:W0:Y:S01]  /*a740*/  LDC.64 R10, c[0x0][0x398] ;  /* 0x0000e600ff0a7b82 */ /* 0x000e220000000a00 */
[----:B------:R-:W1:Y:S07]  /*a750*/  LDCU UR6, c[0x0][0x3e4] ;  /* 0x00007c80ff0677ac */ /* 0x000e6e0008000800 */
[----:B------:R-:W2:Y:S01]  /*a760*/  LDC.64 R20, c[0x0][0x3e0] ;  /* 0x0000f800ff147b82 */ /* 0x000ea20000000a00 */
[----:B------:R-:W3:Y:S01]  /*a770*/  LDG.E.64 R12, desc[UR4][R18.64] ;  /* 0x00000004120c7981 */ /* 0x000ee2000c1e1b00 */
[----:B0-----:R-:W-:-:S05]  /*a780*/  IMAD.WIDE R10, R0, 0x8, R10 ;  /* 0x00000008000a7825 */ /* 0x001fca00078e020a */
[----:B------:R0:W5:Y:S01]  /*a790*/  LDG.E.64 R14, desc[UR4][R10.64] ;  /* 0x000000040a0e7981 */ /* 0x000162000c1e1b00 */
        /* <DEDUP_REMOVED lines=14> */
[----:B0-----:R-:W-:Y:S05]  /*a880*/  @P0 BRA P1, `(.L_x_600) ;  /* 0x00000000001c0947 */ /* 0x001fea0000800000 */
[----:B------:R-:W0:Y:S01]  /*a890*/  LDCU.64 UR6, c[0x0][0x3e0] ;  /* 0x00007c00ff0677ac */ /* 0x000e220008000a00 */
[----:B------:R-:W-:Y:S01]  /*a8a0*/  IMAD.MOV.U32 R25, RZ, RZ, R12 ;  /* 0x000000ffff197224 */ /* 0x000fe200078e000c */
[----:B------:R-:W-:Y:S01]  /*a8b0*/  MOV R3, 0xa900 ;  /* 0x0000a90000037802 */ /* 0x000fe20000000f00 */
[----:B------:R-:W-:Y:S02]  /*a8c0*/  IMAD.MOV.U32 R24, RZ, RZ, R13 ;  /* 0x000000ffff187224 */ /* 0x000fe400078e000d */
[----:B0-----:R-:W-:Y:S02]  /*a8d0*/  IMAD.U32 R22, RZ, RZ, UR6 ;  /* 0x00000006ff167e24 */ /* 0x001fe4000f8e00ff */
[----:B------:R-:W-:-:S07]  /*a8e0*/  IMAD.U32 R23, RZ, RZ, UR7 ;  /* 0x00000007ff177e24 */ /* 0x000fce000f8e00ff */
[----:B-----5:R-:W-:Y:S05]  /*a8f0*/  CALL.REL.NOINC `($__internal_9_$__cuda_sm20_div_rn_f64_full) ;  /* 0x000000ec00a47944 */ /* 0x020fea0003c00000 */
.L_x_600:
[----:B------:R-:W-:Y:S05]  /*a900*/  BSYNC.RECONVERGENT B1 ;  /* 0x0000000000017941 */ /* 0x000fea0003800200 */
.L_x_599:
[----:B------:R-:W-:Y:S01]  /*a910*/  DADD R16, R22, -1 ;  /* 0xbff0000016107429 */ /* 0x000fe20000000000 */
[----:B------:R-:W-:Y:S01]  /*a920*/  BSSY.RECONVERGENT B0, `(.L_x_601) ;  /* 0x0000025000007945 */ /* 0x000fe20003800200 */
[----:B-----5:R-:W-:-:S08]  /*a930*/  DSETP.NEU.AND P2, PT, R14, RZ, PT ;  /* 0x000000ff0e00722a */ /* 0x020fd00003f4d000 */
[----:B------:R-:W-:Y:S02]  /*a940*/  SHF.R.U32.HI R3, RZ, 0x14, R17 ;  /* 0x00000014ff037819 */ /* 0x000fe40000011611 */
[----:B------:R-:W-:Y:S02]  /*a950*/  ISETP.GE.OR P3, PT, R17, RZ, P2 ;  /* 0x000000ff1100720c */ /* 0x000fe40001766670 */
[----:B------:R-:W-:Y:S02]  /*a960*/  LOP3.LUT R3, R3, 0x7ff, RZ, 0xc0, !PT ;  /* 0x000007ff03037812 */ /* 0x000fe400078ec0ff */
[----:B------:R-:W-:-:S03]  /*a970*/  @!P2 IMAD.MOV.U32 R24, RZ, RZ, RZ ;  /* 0x000000ffff18a224 */ /* 0x000fc600078e00ff */
[----:B------:R-:W-:-:S05]  /*a980*/  VIADD R3, R3, 0xfffffc0c ;  /* 0xfffffc0c03037836 */ /* 0x000fca0000000000 */
[CC--:B------:R-:W-:Y:S02]  /*a990*/  SHF.L.U32 R12, R16.reuse, R3.reuse, RZ ;  /* 0x00000003100c7219 */ /* 0x0c0fe400000006ff */
        /* <DEDUP_REMOVED lines=8> */
[----:B------:R-:W-:Y:S01]  /*aa20*/  DADD R12, -RZ, |R14| ;  /* 0x00000000ff0c7229 */ /* 0x000fe2000000050e */
[----:B------:R-:W-:Y:S01]  /*aa30*/  BSSY.RECONVERGENT B1, `(.L_x_603) ;  /* 0x0000007000017945 */ /* 0x000fe20003800200 */
[----:B------:R-:W-:Y:S01]  /*aa40*/  IMAD.MOV.U32 R24, RZ, RZ, R16 ;  /* 0x000000ffff187224 */ /* 0x000fe200078e0010 */
[----:B------:R-:W-:Y:S01]  /*aa50*/  MOV R3, 0xaaa0 ;  /* 0x0000aaa000037802 */ /* 0x000fe20000000f00 */
[----:B------:R-:W-:-:S06]  /*aa60*/  IMAD.MOV.U32 R23, RZ, RZ, R17 ;  /* 0x000000ffff177224 */ /* 0x000fcc00078e0011 */
[----:B------:R-:W-:Y:S02]  /*aa70*/  IMAD.MOV.U32 R25, RZ, RZ, R12 ;  /* 0x000000ffff197224 */ /* 0x000fe400078e000c */
[----:B------:R-:W-:-:S07]  /*aa80*/  IMAD.MOV.U32 R22, RZ, RZ, R13 ;  /* 0x000000ffff167224 */ /* 0x000fce00078e000d */
[----:B------:R-:W-:Y:S05]  /*aa90*/  CALL.REL.NOINC `($_Z6calacpPdS_S_S_S_S_iS_S_S_S_P17curandStateXORWOWdS_$__internal_accurate_pow) ;  /* 0x000000f000d47944 */ /* 0x000fea0003c00000 */
[----:B------:R-:W-:Y:S05]  /*aaa0*/  BSYNC.RECONVERGENT B1 ;  /* 0x0000000000017941 */ /* 0x000fea0003800200 */
.L_x_603:
[----:B------:R-:W-:Y:S01]  /*aab0*/  IMAD.MOV.U32 R20, RZ, RZ, R23 ;  /* 0x000000ffff147224 */ /* 0x000fe200078e0017 */
[----:B------:R-:W0:Y:S01]  /*aac0*/  FRND.F64.TRUNC R12, R16 ;  /* 0x00000010000c7313 */ /* 0x000e22000030d800 */
[----:B------:R-:W-:Y:S01]  /*aad0*/  IMAD.MOV.U32 R21, RZ, RZ, R22 ;  /* 0x000000ffff157224 */ /* 0x000fe200078e0016 */
[----:B------:R-:W-:-:S05]  /*aae0*/  ISETP.GE.AND P2, PT, R15, RZ, PT ;  /* 0x000000ff0f00720c */ /* 0x000fca0003f46270 */
[----:B------:R-:W-:Y:S02]  /*aaf0*/  DADD R20, -RZ, -R20 ;  /* 0x00000000ff147229 */ /* 0x000fe40000000914 */
[----:B0-----:R-:W-:-:S08]  /*ab00*/  DSETP.NEU.AND P0, PT, R16, R12, PT ;  /* 0x0000000c1000722a */ /* 0x001fd00003f0d000 */
[-C--:B------:R-:W-:Y:S02]  /*ab10*/  FSEL R24, R20, R23.reuse, P1 ;  /* 0x0000001714187208 */ /* 0x080fe40000800000 */
[-C--:B------:R-:W-:Y:S02]  /*ab20*/  FSEL R21, R21, R22.reuse, P1 ;  /* 0x0000001615157208 */ /* 0x080fe40000800000 */
[----:B------:R-:W-:Y:S02]  /*ab30*/  FSEL R24, R24, R23, !P2 ;  /* 0x0000001718187208 */ /* 0x000fe40005000000 */
[----:B------:R-:W-:Y:S02]  /*ab40*/  FSEL R25, R21, R22, !P2 ;  /* 0x0000001615197208 */ /* 0x000fe40005000000 */
[----:B------:R-:W-:Y:S02]  /*ab50*/  @!P2 FSEL R24, R24, RZ, !P0 ;  /* 0x000000ff1818a208 */ /* 0x000fe40004000000 */
[----:B------:R-:W-:-:S07]  /*ab60*/  @!P2 FSEL R25, R25, -QNAN , !P0 ;  /* 0xfff800001919a808 */ /* 0x000fce0004000000 */
.L_x_602:
[----:B------:R-:W-:Y:S05]  /*ab70*/  BSYNC.RECONVERGENT B0 ;  /* 0x0000000000007941 */ /* 0x000fea0003800200 */
.L_x_601:
        /* <DEDUP_REMOVED lines=19> */
.L_x_606:
[----:B------:R-:W-:-:S14]  /*acb0*/  DSETP.NEU.AND P0, PT, |R14|, +INF , PT ;  /* 0x7ff000000e00742a */ /* 0x000fdc0003f0d200 */
[----:B------:R-:W-:Y:S05]  /*acc0*/  @P0 BRA `(.L_x_605) ;  /* 0x0000000000240947 */ /* 0x000fea0003800000 */
[----:B------:R-:W-:Y:S01]  /*acd0*/  ISETP.GE.AND P0, PT, R17, RZ, PT ;  /* 0x000000ff1100720c */ /* 0x000fe20003f06270 */
[----:B------:R-:W-:Y:S01]  /*ace0*/  IMAD.MOV.U32 R24, RZ, RZ, RZ ;  /* 0x000000ffff187224 */ /* 0x000fe200078e00ff */
[----:B------:R-:W-:Y:S02]  /*acf0*/  ISETP.GE.AND P2, PT, R15, RZ, PT ;  /* 0x000000ff0f00720c */ /* 0x000fe40003f46270 */
[----:B------:R-:W-:Y:S02]  /*ad00*/  SEL R25, RZ, 0x7ff00000, !P0 ;  /* 0x7ff00000ff197807 */ /* 0x000fe40004000000 */
[----:B------:R-:W-:-:S03]  /*ad10*/  LOP3.LUT R3, R17, 0x7fffffff, RZ, 0xc0, !PT ;  /* 0x7fffffff11037812 */ /* 0x000fc600078ec0ff */
[----:B------:R-:W-:Y:S01]  /*ad20*/  VIADD R12, R25, 0x80000000 ;  /* 0x80000000190c7836 */ /* 0x000fe20000000000 */
[----:B------:R-:W-:-:S04]  /*ad30*/  ISETP.NE.AND P0, PT, R3, 0x3fe00000, PT ;  /* 0x3fe000000300780c */ /* 0x000fc80003f05270 */
[----:B------:R-:W-:-:S04]  /*ad40*/  SEL R12, R12, R25, P0 ;  /* 0x000000190c0c7207 */ /* 0x000fc80000000000 */
[----:B------:R-:W-:-:S07]  /*ad50*/  @!P2 SEL R25, R12, R25, P1 ;  /* 0x000000190c19a207 */ /* 0x000fce0000800000 */
.L_x_605:
[----:B------:R-:W-:Y:S05]  /*ad60*/  BSYNC.RECONVERGENT B0 ;  /* 0x0000000000007941 */ /* 0x000fea0003800200 */
.L_x_604:
[----:B------:R-:W2:Y:S01]  /*ad70*/  LDG.E.64 R20, desc[UR4][R6.64] ;  /* 0x0000000406147981 */ /* 0x000ea2000c1e1b00 */
[----:B------:R-:W0:Y:S01]  /*ad80*/  LDC.64 R12, c[0x0][0x3a0] ;  /* 0x0000e800ff0c7b82 */ /* 0x000e220000000a00 */
[----:B------:R-:W1:Y:S07]  /*ad90*/  LDCU UR6, c[0x0][0x3e4] ;  /* 0x00007c80ff0677ac */ /* 0x000e6e0008000800 */
[----:B------:R-:W3:Y:S01]  /*ada0*/  LDC.64 R26, c[0x0][0x3e0] ;  /* 0x0000f800ff1a7b82 */ /* 0x000ee20000000a00 */
[----:B0-----:R-:W-:-:S05]  /*adb0*/  IMAD.WIDE R12, R0, 0x8, R12 ;  /* 0x00000008000c7825 */ /* 0x001fca00078e020c */
[----:B------:R0:W5:Y:S01]  /*adc0*/  LDG.E.64 R28, desc[UR4][R12.64] ;  /* 0x000000040c1c7981 */ /* 0x000162000c1e1b00 */
[----:B-1----:R-:W3:Y:S01]  /*add0*/  MUFU.RCP64H R23, UR6 ;  /* 0x0000000600177d08 */ /* 0x002ee20008001800 */
[----:B------:R-:W-:Y:S01]  /*ade0*/  IMAD.MOV.U32 R22, RZ, RZ, 0x1 ;  /* 0x00000001ff167424 */ /* 0x000fe200078e00ff */
[----:B------:R-:W-:Y:S01]  /*adf0*/  DSETP.NEU.AND P1, PT, R16, RZ, PT ;  /* 0x000000ff1000722a */ /* 0x000fe20003f2d000 */
[----:B------:R-:W-:Y:S01]  /*ae00*/  BSSY.RECONVERGENT B1, `(.L_x_607) ;  /* 0x0000019000017945 */ /* 0x000fe20003800200 */
[----:B------:R-:W-:-:S04]  /*ae10*/  DSETP.NEU.AND P0, PT, R14, 1, PT ;  /* 0x3ff000000e00742a */ /* 0x000fc80003f0d000 */
[----:B------:R-:W-:Y:S02]  /*ae20*/  FSEL R16, R24, RZ, P1 ;  /* 0x000000ff18107208 */ /* 0x000fe40000800000 */
[----:B------:R-:W-:Y:S02]  /*ae30*/  FSEL R24, R25, 1.875, P1 ;  /* 0x3ff0000019187808 */ /* 0x000fe40000800000 */
[----:B------:R-:W-:Y:S02]  /*ae40*/  FSEL R16, R16, RZ, P0 ;  /* 0x000000ff10107208 */ /* 0x000fe40000000000 */
[----:B------:R-:W-:Y:S01]  /*ae50*/  FSEL R17, R24, 1.875, P0 ;  /* 0x3ff0000018117808 */ /* 0x000fe20000000000 */
[----:B---3--:R-:W-:-:S08]  /*ae60*/  DFMA R32, R22, -R26, 1 ;  /* 0x3ff000001620742b */ /* 0x008fd0000000081a */
[----:B------:R-:W-:-:S08]  /*ae70*/  DFMA R32, R32, R32, R32 ;  /* 0x000000202020722b */ /* 0x000fd00000000020 */
[----:B------:R-:W-:-:S08]  /*ae80*/  DFMA R32, R22, R32, R22 ;  /* 0x000000201620722b */ /* 0x000fd00000000016 */
[----:B------:R-:W-:-:S08]  /*ae90*/  DFMA R22, R32, -R26, 1 ;  /* 0x3ff000002016742b */ /* 0x000fd0000000081a */
[----:B------:R-:W-:-:S08]  /*aea0*/  DFMA R32, R32, R22, R32 ;  /* 0x000000162020722b */ /* 0x000fd00000000020 */
[----:B--2---:R-:W-:Y:S01]  /*aeb0*/  DMUL R22, R32, R20 ;  /* 0x0000001420167228 */ /* 0x004fe20000000000 */
        /* <DEDUP_REMOVED lines=13> */
.L_x_608:
[----:B------:R-:W-:Y:S05]  /*af90*/  BSYNC.RECONVERGENT B1 ;  /* 0x0000000000017941 */ /* 0x000fea0003800200 */
.L_x_607:
        /* <DEDUP_REMOVED lines=26> */
.L_x_611:
        /* <DEDUP_REMOVED lines=12> */
.L_x_610:
[----:B------:R-:W-:Y:S05]  /*b200*/  BSYNC.RECONVERGENT B0 ;  /* 0x0000000000007941 */ /* 0x000fea0003800200 */
.L_x_609:
        /* <DEDUP_REMOVED lines=19> */
.L_x_614:
        /* <DEDUP_REMOVED lines=11> */
.L_x_613:
[----:B------:R-:W-:Y:S05]  /*b3f0*/  BSYNC.RECONVERGENT B0 ;  /* 0x0000000000007941 */ /* 0x000fea0003800200 */
.L_x_612:
        /* <DEDUP_REMOVED lines=15> */
[----:B---3--:R-:W-:-:S05]  /*b4f0*/  DFMA R36, R22, -R34, 1 ;  /* 0x3ff000001624742b */ /* 0x008fca0000000822 */
[----:B------:R-:W-:-:S03]  /*b500*/  DMUL R16, R16, R24 ;  /* 0x0000001810107228 */ /* 0x000fc60000000000 */
        /* <DEDUP_REMOVED lines=18> */
.L_x_616:
[----:B------:R-:W-:Y:S05]  /*b630*/  BSYNC.RECONVERGENT B1 ;  /* 0x0000000000017941 */ /* 0x000fea0003800200 */
.L_x_615:
[----:B------:R-:W-:Y:S01]  /*b640*/  DADD R28, R22, -1 ;  /* 0xbff00000161c7429 */ /* 0x000fe20000000000 */
[----:B------:R-:W-:Y:S01]  /*b650*/  BSSY.RECONVERGENT B0, `(.L_x_617) ;  /* 0x0000026000007945 */ /* 0x000fe20003800200 */
[----:B-----5:R-:W-:-:S08]  /*b660*/  DSETP.NEU.AND P2, PT, R20, RZ, PT ;  /* 0x000000ff1400722a */ /* 0x020fd00003f4d000 */
[----:B------:R-:W-:Y:S02]  /*b670*/  SHF.R.U32.HI R3, RZ, 0x14, R29 ;  /* 0x00000014ff037819 */ /* 0x000fe4000001161d */
[----:B------:R-:W-:Y:S02]  /*b680*/  ISETP.GE.OR P3, PT, R29, RZ, P2 ;  /* 0x000000ff1d00720c */ /* 0x000fe40001766670 */
[----:B------:R-:W-:-:S05]  /*b690*/  LOP3.LUT R3, R3, 0x7ff, RZ, 0xc0, !PT ;  /* 0x000007ff03037812 */ /* 0x000fca00078ec0ff */
[----:B------:R-:W-:-:S05]  /*b6a0*/  VIADD R3, R3, 0xfffffc0c ;  /* 0xfffffc0c03037836 */ /* 0x000fca0000000000 */
        /* <DEDUP_REMOVED lines=13> */
[----:B------:R-:W-:-:S07]  /*b780*/  MOV R3, 0xb7d0 ;  /* 0x0000b7d000037802 */ /* 0x000fce0000000f00 */
[----:B------:R-:W-:Y:S02]  /*b790*/  IMAD.MOV.U32 R25, RZ, RZ, R22 ;  /* 0x000000ffff197224 */ /* 0x000fe400078e0016 */
[----:B------:R-:W-:Y:S02]  /*b7a0*/  IMAD.MOV.U32 R22, RZ, RZ, R23 ;  /* 0x000000ffff167224 */ /* 0x000fe400078e0017 */
[----:B------:R-:W-:-:S07]  /*b7b0*/  IMAD.MOV.U32 R23, RZ, RZ, R29 ;  /* 0x000000ffff177224 */ /* 0x000fce00078e001d */
[----:B------:R-:W-:Y:S05]  /*b7c0*/  CALL.REL.NOINC `($_Z6calacpPdS_S_S_S_S_iS_S_S_S_P17curandStateXORWOWdS_$__internal_accurate_pow) ;  /* 0x000000e400887944 */ /* 0x000fea0003c00000 */
[----:B------:R-:W-:Y:S05]  /*b7d0*/  BSYNC.RECONVERGENT B1 ;  /* 0x0000000000017941 */ /* 0x000fea0003800200 */
.L_x_619:
        /* <DEDUP_REMOVED lines=11> */
[----:B------:R-:W-:-:S03]  /*b890*/  @!P2 FSEL R23, R23, -QNAN , !P0 ;  /* 0xfff800001717a808 */ /* 0x000fc60004000000 */
[----:B------:R-:W-:-:S07]  /*b8a0*/  IMAD.MOV.U32 R22, RZ, RZ, R3 ;  /* 0x000000ffff167224 */ /* 0x000fce00078e0003 */
.L_x_618:
[----:B------:R-:W-:Y:S05]  /*b8b0*/  BSYNC.RECONVERGENT B0 ;  /* 0x0000000000007941 */ /* 0x000fea0003800200 */
.L_x_617:
        /* <DEDUP_REMOVED lines=19> */
.L_x_622:
[----:B------:R-:W-:-:S14]  /*b9f0*/  DSETP.NEU.AND P0, PT, |R20|, +INF , PT ;  /* 0x7ff000001400742a */ /* 0x000fdc0003f0d200 */
[----:B------:R-:W-:Y:S05]  /*ba00*/  @P0 BRA `(.L_x_621) ;  /* 0x0000000000240947 */ /* 0x000fea0003800000 */
[----:B------:R-:W-:Y:S02]  /*ba10*/  ISETP.GE.AND P0, PT, R29, RZ, PT ;  /* 0x000000ff1d00720c */ /* 0x000fe40003f06270 */
[----:B------:R-:W-:Y:S02]  /*ba20*/  ISETP.GE.AND P2, PT, R21, RZ, PT ;  /* 0x000000ff1500720c */ /* 0x000fe40003f46270 */
[----:B------:R-:W-:Y:S02]  /*ba30*/  SEL R23, RZ, 0x7ff00000, !P0 ;  /* 0x7ff00000ff177807 */ /* 0x000fe40004000000 */
[----:B------:R-:W-:-:S03]  /*ba40*/  LOP3.LUT R3, R29, 0x7fffffff, RZ, 0xc0, !PT ;  /* 0x7fffffff1d037812 */ /* 0x000fc600078ec0ff */
[----:B------:R-:W-:Y:S01]  /*ba50*/  VIADD R22, R23, 0x80000000 ;  /* 0x8000000017167836 */ /* 0x000fe20000000000 */
[----:B------:R-:W-:-:S04]  /*ba60*/  ISETP.NE.AND P0, PT, R3, 0x3fe00000, PT ;  /* 0x3fe000000300780c */ /* 0x000fc80003f05270 */
[----:B------:R-:W-:-:S04]  /*ba70*/  SEL R22, R22, R23, P0 ;  /* 0x0000001716167207 */ /* 0x000fc80000000000 */
[----:B------:R-:W-:Y:S01]  /*ba80*/  @!P2 SEL R23, R22, R23, P1 ;  /* 0x000000171617a207 */ /* 0x000fe20000800000 */
[----:B------:R-:W-:-:S07]  /*ba90*/  IMAD.MOV.U32 R22, RZ, RZ, RZ ;  /* 0x000000ffff167224 */ /* 0x000fce00078e00ff */
.L_x_621:
[----:B------:R-:W-:Y:S05]  /*baa0*/  BSYNC.RECONVERGENT B0 ;  /* 0x0000000000007941 */ /* 0x000fea0003800200 */
.L_x_620:
[----:B------:R-:W0:Y:S01]  /*bab0*/  MUFU.RCP64H R25, R31 ;  /* 0x0000001f00197308 */ /* 0x000e220000001800 */
        /* <DEDUP_REMOVED lines=8> */
[----:B0-----:R-:W-:-:S05]  /*bb40*/  DFMA R26, R24, -R30, 1 ;  /* 0x3ff00000181a742b */ /* 0x001fca000000081e */
[----:B------:R-:W-:-:S03]  /*bb50*/  DMUL R28, R16, R22 ;  /* 0x00000016101c7228 */ /* 0x000fc60000000000 */
[----:B------:R-:W-:-:S07]  /*bb60*/  DFMA R26, R26, R26, R26 ;  /* 0x0000001a1a1a722b */ /* 0x000fce000000001a */
[----:B------:R-:W-:Y:S01]  /*bb70*/  FSETP.GEU.AND P1, PT, |R29|, 6.5827683646048100446e-37, PT ;  /* 0x036000001d00780b */ /* 0x000fe20003f2e200 */
        /* <DEDUP_REMOVED lines=14> */
[----:B------:R-:W-:Y:S05]  /*bc60*/  CALL.REL.NOINC `($__internal_9_$__cuda_sm20_div_rn_f64_full) ;  /* 0x000000d800c87944 */ /* 0x000fea0003c00000 */
.L_x_624:
[----:B------:R-:W-:Y:S05]  /*bc70*/  BSYNC.RECONVERGENT B1 ;  /* 0x0000000000017941 */ /* 0x000fea0003800200 */
.L_x_623:
[----:B------:R-:W-:Y:S06]  /*bc80*/  BAR.SYNC.DEFER_BLOCKING 0x0 ;  /* 0x0000000000007b1d */ /* 0x000fec0000010000 */
[----:B------:R-:W0:Y:S02]  /*bc90*/  LDCU UR6, c[0x0][0x3e4] ;  /* 0x00007c80ff0677ac */ /* 0x000e240008000800 */
[----:B------:R-:W1:Y:S01]  /*bca0*/  LDC.64 R24, c[0x0][0x3e0] ;  /* 0x0000f800ff187b82 */ /* 0x000e620000000a00 */
[----:B------:R-:W2:Y:S01]  /*bcb0*/  LDG.E.64 R20, desc[UR4][R10.64] ;  /* 0x000000040a147981 */ /* 0x000ea2000c1e1b00 */
[----:B0-----:R-:W1:Y:S01]  /*bcc0*/  MUFU.RCP64H R17, UR6 ;  /* 0x0000000600117d08 */ /* 0x001e620008001800 */
        /* <DEDUP_REMOVED lines=9> */
[----:B------:R-:W-:-:S08]  /*bd60*/  DFMA R16, R32, -R24, R20 ;  /* 0x800000182010722b */ /* 0x000fd00000000014 */
[----:B------:R-:W-:Y:S01]  /*bd70*/  DFMA R32, R26, R16, R32 ;  /* 0x000000101a20722b */ /* 0x000fe20000000020 */
[----:B------:R-:W-:Y:S02]  /*bd80*/  IMAD.MOV.U32 R16, RZ, RZ, R22 ;  /* 0x000000ffff107224 */ /* 0x000fe400078e0016 */
[----:B------:R-:W-:-:S07]  /*bd90*/  IMAD.MOV.U32 R17, RZ, RZ, R23 ;  /* 0x000000ffff117224 */ /* 0x000fce00078e0017 */
        /* <DEDUP_REMOVED lines=9> */
[----:B------:R-:W-:Y:S05]  /*be30*/  CALL.REL.NOINC `($__internal_9_$__cuda_sm20_div_rn_f64_full) ;  /* 0x000000d800547944 */ /* 0x000fea0003c00000 */
[----:B------:R-:W-:Y:S02]  /*be40*/  IMAD.MOV.U32 R32, RZ, RZ, R22 ;  /* 0x000000ffff207224 */ /* 0x000fe400078e0016 */
[----:B------:R-:W-:-:S07]  /*be50*/  IMAD.MOV.U32 R33, RZ, RZ, R23 ;  /* 0x000000ffff217224 */ /* 0x000fce00078e0017 */
.L_x_626:
[----:B------:R-:W-:Y:S05]  /*be60*/  BSYNC.RECONVERGENT B1 ;  /* 0x0000000000017941 */ /* 0x000fea0003800200 */
.L_x_625:
        /* <DEDUP_REMOVED lines=99> */
.L_x_631:
[----:B------:R-:W-:Y:S05]  /*c4a0*/  BSYNC.RECONVERGENT B2 ;  /* 0x0000000000027941 */ /* 0x000fea0003800200 */
.L_x_630:
[----:B------:R-:W-:Y:S02]  /*c4b0*/  IMAD.MOV.U32 R38, RZ, RZ, R22 ;  /* 0x000000ffff267224 */ /* 0x000fe400078e0016 */
[----:B------:R-:W-:Y:S01]  /*c4c0*/  IMAD.MOV.U32 R39, RZ, RZ, R23 ;  /* 0x000000ffff277224 */ /* 0x000fe200078e0017 */
[----:B------:R-:W-:Y:S06]  /*c4d0*/  BRA `(.L_x_632) ;  /* 0x0000002000687947 */ /* 0x000fec0003800000 */
.L_x_629:
        /* <DEDUP_REMOVED lines=13> */
[----:B------:R-:W-:Y:S01]  /*c5b0*/  LOP3.LUT R20, R22, 0x800fffff, RZ, 0xc0, !PT ;  /* 0x800fffff16147812 */ /* 0x000fe200078ec0ff */
[----:B------:R-:W-:Y:S02]  /*c5c0*/  IMAD.MOV.U32 R22, RZ, RZ, R32 ;  /* 0x000000ffff167224 */ /* 0x000fe400078e0020 */
[----:B------:R-:W-:Y:S01]  /*c5d0*/  @!P0 IMAD.MOV.U32 R22, RZ, RZ, R36 ;  /* 0x000000ffff168224 */ /* 0x000fe200078e0024 */
        /* <DEDUP_REMOVED lines=160> */
.L_x_634:
[----:B------:R-:W-:Y:S05]  /*cfe0*/  BSYNC.RECONVERGENT B0 ;  /* 0x0000000000007941 */ /* 0x000fea0003800200 */
.L_x_633:
        /* <DEDUP_REMOVED lines=53> */
.L_x_628:
        /* <DEDUP_REMOVED lines=98> */
[----:B------:R-:W-:Y:S05]  /*d960*/  CALL.REL.NOINC `($__internal_8_$__cuda_sm20_dblrcp_rn_slowpath_v3) ;  /* 0x000000b800f07944 */ /* 0x000fea0003c00000 */
[----:B------:R-:W-:Y:S02]  /*d970*/  IMAD.MOV.U32 R38, RZ, RZ, R22 ;  /* 0x000000ffff267224 */ /* 0x000fe400078e0016 */
[----:B------:R-:W-:-:S07]  /*d980*/  IMAD.MOV.U32 R39, RZ, RZ, R23 ;  /* 0x000000ffff277224 */ /* 0x000fce00078e0017 */
.L_x_638:
[----:B------:R-:W-:Y:S05]  /*d990*/  BSYNC.RECONVERGENT B2 ;  /* 0x0000000000027941 */ /* 0x000fea0003800200 */
.L_x_637:
[----:B------:R-:W-:Y:S05]  /*d9a0*/  BRA `(.L_x_632) ;  /* 0x0000000c00347947 */ /* 0x000fea0003800000 */
.L_x_636:
        /* <DEDUP_REMOVED lines=23> */
[----:B------:R5:W0:Y:S01]  /*db20*/  MUFU.RCP64H R35, R47 ;  /* 0x0000002f00237308 */ /* 0x000a220000001800 */
[----:B------:R-:W-:Y:S01]  /*db30*/  ISETP.NE.U32.AND P0, PT, R3, 0x1, PT ;  /* 0x000000010300780c */ /* 0x000fe20003f05070 */
[----:B------:R-:W-:-:S03]  /*db40*/  IMAD.MOV.U32 R3, RZ, RZ, 0x3da8ff83 ;  /* 0x3da8ff83ff037424 */ /* 0x000fc600078e00ff */
[----:B------:R-:W-:Y:S01]  /*db50*/  ISETP.NE.U32.AND.EX P0, PT, RZ, RZ, PT, P0 ;  /* 0x000000ffff00720c */ /* 0x000fe20003f05100 */
[----:B-----5:R-:W-:Y:S01]  /*db60*/  IMAD.MOV.U32 R47, RZ, RZ, 0x3ff71547 ;  /* 0x3ff71547ff2f7424 */ /* 0x020fe200078e00ff */
[----:B0-----:R-:W-:-:S08]  /*db70*/  DFMA R38, R34, -|R32|, 1 ;  /* 0x3ff000002226742b */ /* 0x001fd00000000c20 */
[----:B------:R-:W-:Y:S02]  /*db80*/  DFMA R44, R38, R38, R38 ;  /* 0x00000026262c722b */ /* 0x000fe40000000026 */
[----:B-1----:R-:W-:-:S06]  /*db90*/  DFMA R38, R36, -0.5, R32 ;  /* 0xbfe000002426782b */ /* 0x002fcc0000000020 */
        /* <DEDUP_REMOVED lines=139> */
[----:B------:R-:W-:Y:S02]  /*e450*/  IMAD.MOV.U32 R20, RZ, RZ, R22 ;  /* 0x000000ffff147224 */ /* 0x000fe400078e0016 */
[----:B------:R-:W-:-:S07]  /*e460*/  IMAD.MOV.U32 R21, RZ, RZ, R23 ;  /* 0x000000ffff157224 */ /* 0x000fce00078e0017 */
.L_x_641:
[----:B------:R-:W-:Y:S05]  /*e470*/  BSYNC.RECONVERGENT B2 ;  /* 0x0000000000027941 */ /* 0x000fea0003800200 */
.L_x_640:
        /* <DEDUP_REMOVED lines=12> */
[----:B------:R-:W-:Y:S05]  /*e540*/  CALL.REL.NOINC `($_Z6calacpPdS_S_S_S_S_iS_S_S_S_P17curandStateXORWOWdS_$__internal_accurate_pow) ;  /* 0x000000b800287944 */ /* 0x000fea0003c00000 */
[----:B------:R-:W-:Y:S05]  /*e550*/  BSYNC.RECONVERGENT B0 ;  /* 0x0000000000007941 */ /* 0x000fea0003800200 */
.L_x_642:
        /* <DEDUP_REMOVED lines=8> */
.L_x_639:
        /* <DEDUP_REMOVED lines=9> */
.L_x_635:
[----:B------:R-:W-:-:S11]  /*e670*/  DADD R38, R32, R32 ;  /* 0x0000000020267229 */ /* 0x000fd60000000020 */
.L_x_632:
[----:B------:R-:W-:Y:S05]  /*e680*/  BSYNC.RECONVERGENT B1 ;  /* 0x0000000000017941 */ /* 0x000fea0003800200 */
.L_x_627:
[----:B------:R-:W2:Y:S01]  /*e690*/  LDG.E.64 R20, desc[UR4][R12.64] ;  /* 0x000000040c147981 */ /* 0x000ea2000c1e1b00 */
[----:B------:R-:W0:Y:S01]  /*e6a0*/  LDCU UR6, c[0x0][0x3e4] ;  /* 0x00007c80ff0677ac */ /* 0x000e220008000800 */
[----:B------:R-:W1:Y:S01]  /*e6b0*/  LDC.64 R24, c[0x0][0x3e0] ;  /* 0x0000f800ff187b82 */ /* 0x000e620000000a00 */
[----:B------:R-:W-:Y:S01]  /*e6c0*/  IMAD.MOV.U32 R22, RZ, RZ, 0x1 ;  /* 0x00000001ff167424 */ /* 0x000fe200078e00ff */
[----:B------:R-:W-:Y:S01]  /*e6d0*/  BSSY.RECONVERGENT B1, `(.L_x_643) ;  /* 0x0000017000017945 */ /* 0x000fe20003800200 */
[----:B0-----:R-:W1:Y:S04]  /*e6e0*/  MUFU.RCP64H R23, UR6 ;  /* 0x0000000600177d08 */ /* 0x001e680008001800 */
        /* <DEDUP_REMOVED lines=21> */
.L_x_644:
[----:B------:R-:W-:Y:S05]  /*e840*/  BSYNC.RECONVERGENT B1 ;  /* 0x0000000000017941 */ /* 0x000fea0003800200 */
.L_x_643:
        /* <DEDUP_REMOVED lines=99> */
.L_x_649:
[----:B------:R-:W-:Y:S05]  /*ee80*/  BSYNC.RECONVERGENT B2 ;  /* 0x0000000000027941 */ /* 0x000fea0003800200 */
.L_x_648:
[----:B------:R-:W-:Y:S05]  /*ee90*/  BRA `(.L_x_650) ;  /* 0x00000020005c7947 */ /* 0x000fea0003800000 */
.L_x_647:
        /* <DEDUP_REMOVED lines=13> */
[----:B------:R-:W-:Y:S01]  /*ef70*/  @!P0 IMAD.MOV.U32 R22, RZ, RZ, R40 ;  /* 0x000000ffff168224 */ /* 0x000fe200078e0028 */
[----:B------:R-:W-:Y:S01]  /*ef80*/  MUFU.RCP64H R41, R35 ;  /* 0x0000002300297308 */ /* 0x000fe20000001800 */
[----:B------:R-:W-:Y:S01]  /*ef90*/  IMAD.MOV.U32 R40, RZ, RZ, RZ ;  /* 0x000000ffff287224 */ /* 0x000fe200078e00ff */
        /* <DEDUP_REMOVED lines=66> */
[----:B------:R-:W-:-:S06]  /*f3c0*/  DADD R30, R28, R30 ;  /* 0x000000001c1e7229 */ /* 0x000fcc000000001e */
[----:B------:R-:W-:Y:S01]  /*f3d0*/  DADD R20, R26, R20 ;  /* 0x000000001a147229 */ /* 0x000fe20000000014 */
[C---:B------:R-:W-:Y:S02]  /*f3e0*/  VIADD R26, R3.reuse, 0xfffffc01 ;  /* 0xfffffc01031a7836 */ /* 0x040fe40000000000 */
[----:B------:R-:W-:-:S05]  /*f3f0*/  @P1 VIADD R26, R3, 0xfffffc02 ;  /* 0xfffffc02031a1836 */ /* 0x000fca0000000000 */
        /* <DEDUP_REMOVED lines=70> */
[----:B------:R-:W-:-:S08]  /*f860*/  DFMA R28, R42, R42, R42 ;  /* 0x0000002a2a1c722b */ /* 0x000fd0000000002a */
[----:B------:R-:W-:Y:S01]  /*f870*/  DFMA R28, R40, R28, R40 ;  /* 0x0000001c281c722b */ /* 0x000fe20000000028 */
[----:B------:R-:W-:Y:S02]  /*f880*/  IMAD R31, R26, 0x100000, R37 ;  /* 0x001000001a1f7824 */ /* 0x000fe400078e0225 */
[----:B------:R-:W-:Y:S02]  /*f890*/  IMAD.MOV.U32 R40, RZ, RZ, -0x57ecfc2b ;  /* 0xa81303d5ff287424 */ /* 0x000fe400078e00ff */
[----:B------:R-:W-:Y:S02]  /*f8a0*/  IMAD.MOV.U32 R41, RZ, RZ, 0x3f73c25d ;  /* 0x3f73c25dff297424 */ /* 0x000fe400078e00ff */
        /* <DEDUP_REMOVED lines=14> */
.L_x_652:
[----:B------:R-:W-:Y:S05]  /*f990*/  BSYNC.RECONVERGENT B0 ;  /* 0x0000000000007941 */ /* 0x000fea0003800200 */
.L_x_651:
        /* <DEDUP_REMOVED lines=53> */
.L_x_646:
        /* <DEDUP_REMOVED lines=99> */
.L_x_656:
[----:B------:R-:W-:Y:S05]  /*10320*/  BSYNC.RECONVERGENT B2 ;  /* 0x0000000000027941 */ /* 0x000fea0003800200 */
.L_x_655:
[----:B------:R-:W-:Y:S05]  /*10330*/  BRA `(.L_x_650) ;  /* 0x0000000c00347947 */ /* 0x000fea0003800000 */
.L_x_654:
        /* <DEDUP_REMOVED lines=13> */
[--C-:B------:R-:W-:Y:S01]  /*10410*/  DADD R40, -RZ, |R34|.reuse ;  /* 0x00000000ff287229 */ /* 0x100fe20000000522 */
[----:B------:R-:W1:Y:S01]  /*10420*/  FRND.F64 R42, R42 ;  /* 0x0000002a002a7313 */ /* 0x000e620000301800 */
[----:B------:R-:W-:Y:S01]  /*10430*/  UMOV UR6, 0x33145c07 ;  /* 0x33145c0700067882 */ /* 0x000fe20000000000 */
[----:B------:R-:W-:Y:S01]  /*10440*/  UMOV UR7, 0x3ca1a626 ;  /* 0x3ca1a62600077882 */ /* 0x000fe20000000000 */
[----:B------:R-:W-:Y:S01]  /*10450*/  LOP3.LUT R3, R44, 0x1, RZ, 0xc0, !PT ;  /* 0x000000012c037812 */ /* 0x000fe200078ec0ff */
[----:B------:R-:W-:Y:S01]  /*10460*/  UMOV UR8, 0x69ce2bdf ;  /* 0x69ce2bdf00087882 */ /* 0x000fe20000000000 */
[----:B------:R-:W-:Y:S01]  /*10470*/  IMAD.MOV.U32 R40, RZ, RZ, RZ ;  /* 0x000000ffff287224 */ /* 0x000fe200078e00ff */
[----:B------:R-:W-:Y:S01]  /*10480*/  UMOV UR9, 0x3e5ade15 ;  /* 0x3e5ade1500097882 */ /* 0x000fe20000000000 */
[----:B------:R-:W-:Y:S01]  /*10490*/  ISETP.NE.U32.AND P0, PT, R3, 0x1, PT ;  /* 0x000000010300780c */ /* 0x000fe20003f05070 */
[----:B0-----:R-:W-:Y:S01]  /*104a0*/  IMAD.MOV.U32 R48, RZ, RZ, 0x20fd8164 ;  /* 0x20fd8164ff307424 */ /* 0x001fe200078e00ff */
[----:B------:R-:W0:Y:S01]  /*104b0*/  MUFU.RCP64H R41, R41 ;  /* 0x0000002900297308 */ /* 0x000e220000001800 */
[----:B------:R-:W-:Y:S01]  /*104c0*/  IMAD.MOV.U32 R3, RZ, RZ, 0x3da8ff83 ;  /* 0x3da8ff83ff037424 */ /* 0x000fe200078e00ff */
[----:B------:R-:W-:Y:S01]  /*104d0*/  ISETP.NE.U32.AND.EX P0, PT, RZ, RZ, PT, P0 ;  /* 0x000000ffff00720c */ /* 0x000fe20003f05100 */
[----:B------:R-:W-:Y:S01]  /*104e0*/  BSSY.RECONVERGENT B2, `(.L_x_658) ;  /* 0x0000092000027945 */ /* 0x000fe20003800200 */
[----:B-1----:R-:W-:-:S02]  /*104f0*/  DFMA R36, R42, -0.5, R34 ;  /* 0xbfe000002a24782b */ /* 0x002fc40000000022 */
[----:B------:R-:W-:Y:S02]  /*10500*/  FSEL R48, R48, -8.06006814911005101289e+34, !P0 ;  /* 0xf9785eba30307808 */ /* 0x000fe40004000000 */
[----:B------:R-:W-:-:S04]  /*10510*/  FSEL R49, -R3, 0.11223486810922622681, !P0 ;  /* 0x3de5db6503317808 */ /* 0x000fc80004000100 */
[----:B------:R-:W-:Y:S01]  /*10520*/  DMUL R46, R36, UR6 ;  /* 0x00000006242e7c28 */ /* 0x000fe20008000000 */
[----:B------:R-:W-:Y:S01]  /*10530*/  UMOV UR6, 0x54442d18 ;  /* 0x54442d1800067882 */ /* 0x000fe20000000000 */
[----:B------:R-:W-:Y:S01]  /*10540*/  UMOV UR7, 0x400921fb ;  /* 0x400921fb00077882 */ /* 0x000fe20000000000 */
[----:B0-----:R-:W-:-:S05]  /*10550*/  DFMA R50, R40, -|R34|, 1 ;  /* 0x3ff000002832742b */ /* 0x001fca0000000c22 */
[----:B------:R-:W-:Y:S01]  /*10560*/  DFMA R36, R36, UR6, R46 ;  /* 0x0000000624247c2b */ /* 0x000fe2000800002e */
[----:B------:R-:W-:Y:S01]  /*10570*/  UMOV UR6, 0x7c38a637 ;  /* 0x7c38a63700067882 */ /* 0x000fe20000000000 */
[----:B------:R-:W-:Y:S01]  /*10580*/  IMAD.MOV.U32 R46, RZ, RZ, -0x57ecfc2b ;  /* 0xa81303d5ff2e7424 */ /* 0x000fe200078e00ff */
[----:B------:R-:W-:Y:S01]  /*10590*/  DFMA R50, R50, R50, R50 ;  /* 0x000000323232722b */ /* 0x000fe20000000032 */
[----:B------:R-:W-:Y:S01]  /*105a0*/  IMAD.MOV.U32 R47, RZ, RZ, 0x3f73c25d ;  /* 0x3f73c25dff2f7424 */ /* 0x000fe200078e00ff */
[----:B------:R-:W-:-:S03]  /*105b0*/  UMOV UR7, 0x3f64bee4 ;  /* 0x3f64bee400077882 */ /* 0x000fc60000000000 */
[----:B------:R-:W-:-:S03]  /*105c0*/  DMUL R42, R36, R36 ;  /* 0x00000024242a7228 */ /* 0x000fc60000000000 */
[----:B------:R-:W-:-:S08]  /*105d0*/  DFMA R40, R40, R50, R40 ;  /* 0x000000322828722b */ /* 0x000fd00000000028 */
[----:B------:R-:W-:Y:S01]  /*105e0*/  DFMA R46, R40, -UR6, R46 ;  /* 0x80000006282e7c2b */ /* 0x000fe2000800002e */
        /* <DEDUP_REMOVED lines=14> */
[----:B--2---:R-:W-:-:S08]  /*106d0*/  DFMA R20, R42, R48, R20 ;  /* 0x000000302a14722b */ /* 0x004fd00000000014 */
[----:B------:R-:W-:Y:S01]  /*106e0*/  DFMA R22, R42, R20, R22 ;  /* 0x000000142a16722b */ /* 0x000fe20000000016 */
[----:B------:R-:W-:Y:S02]  /*106f0*/  IMAD.MOV.U32 R20, RZ, RZ, 0x652b82fe ;  /* 0x652b82feff147424 */ /* 0x000fe400078e00ff */
[----:B------:R-:W-:-:S05]  /*10700*/  IMAD.MOV.U32 R21, RZ, RZ, 0x3ff71547 ;  /* 0x3ff71547ff157424 */ /* 0x000fca00078e00ff */
[----:B---3--:R-:W-:Y:S02]  /*10710*/  DFMA R24, R42, R22, R24 ;  /* 0x000000162a18722b */ /* 0x008fe40000000018 */
[----:B------:R-:W-:-:S06]  /*10720*/  DFMA R20, |R34|, R20, 6.75539944105574400000e+15 ;  /* 0x433800002214742b */ /* 0x000fcc0000000214 */
[----:B------:R-:W-:Y:S02]  /*10730*/  DFMA R26, R42, R24, R26 ;  /* 0x000000182a1a722b */ /* 0x000fe4000000001a */
[----:B------:R-:W-:Y:S02]  /*10740*/  DADD R22, R20, -6.75539944105574400000e+15 ;  /* 0xc338000014167429 */ /* 0x000fe40000000000 */
[----:B------:R-:W-:-:S04]  /*10750*/  IABS R3, R20 ;  /* 0x0000001400037213 */ /* 0x000fc80000000000 */
[----:B----4-:R-:W-:Y:S02]  /*10760*/  DFMA R26, R42, R26, R28 ;  /* 0x0000001a2a1a722b */ /* 0x010fe4000000001c */
        /* <DEDUP_REMOVED lines=15> */
[----:B------:R-:W-:-:S02]  /*10860*/  DFMA R36, R36, R26, R36 ;  /* 0x0000001a2424722b */ /* 0x000fc40000000024 */
[----:B------:R-:W-:Y:S02]  /*10870*/  DFMA R26, R42, R26, 1 ;  /* 0x3ff000002a1a742b */ /* 0x000fe4000000001a */
[----:B------:R-:W-:Y:S01]  /*10880*/  DFMA R24, R22, UR8, R24 ;  /* 0x0000000816187c2b */ /* 0x000fe20008000018 */
[----:B------:R-:W-:Y:S01]  /*10890*/  UMOV UR8, 0x62401315 ;  /* 0x6240131500087882 */ /* 0x000fe20000000000 */
[----:B------:R-:W-:Y:S01]  /*108a0*/  DFMA R46, R40, R46, UR6 ;  /* 0x00000006282e7e2b */ /* 0x000fe2000800002e */
[----:B------:R-:W-:Y:S01]  /*108b0*/  UMOV UR9, 0x3ec71dee ;  /* 0x3ec71dee00097882 */ /* 0x000fe20000000000 */
[----:B------:R-:W-:Y:S01]  /*108c0*/  UMOV UR6, 0x69ab4b7f ;  /* 0x69ab4b7f00067882 */ /* 0x000fe20000000000 */
[----:B------:R-:W-:-:S03]  /*108d0*/  UMOV UR7, 0x3f2e13ce ;  /* 0x3f2e13ce00077882 */ /* 0x000fc60000000000 */
[----:B------:R-:W-:Y:S01]  /*108e0*/  DFMA R24, R22, R24, UR8 ;  /* 0x0000000816187e2b */ /* 0x000fe20008000018 */
[----:B------:R-:W-:Y:S01]  /*108f0*/  UMOV UR8, 0x7c89eb71 ;  /* 0x7c89eb7100087882 */ /* 0x000fe20000000000 */
[----:B------:R-:W-:Y:S01]  /*10900*/  DFMA R46, R40, R46, -UR6 ;  /* 0x80000006282e7e2b */ /* 0x000fe2000800002e */
[----:B------:R-:W-:Y:S01]  /*10910*/  UMOV UR9, 0x3efa0199 ;  /* 0x3efa019900097882 */ /* 0x000fe20000000000 */
[----:B------:R-:W-:Y:S01]  /*10920*/  UMOV UR6, 0x8ecf8a01 ;  /* 0x8ecf8a0100067882 */ /* 0x000fe20000000000 */
[----:B------:R-:W-:Y:S01]  /*10930*/  UMOV UR7, 0x3f65f726 ;  /* 0x3f65f72600077882 */ /* 0x000fe20000000000 */
[----:B------:R-:W-:Y:S02]  /*10940*/  FSEL R28, R26, R36, !P0 ;  /* 0x000000241a1c7208 */ /* 0x000fe40004000000 */
[----:B------:R-:W-:Y:S01]  /*10950*/  DFMA R24, R22, R24, UR8 ;  /* 0x0000000816187e2b */ /* 0x000fe20008000018 */
[----:B------:R-:W-:Y:S01]  /*10960*/  UMOV UR8, 0x14761f65 ;  /* 0x14761f6500087882 */ /* 0x000fe20000000000 */
[----:B------:R-:W-:Y:S01]  /*10970*/  DFMA R46, R40, R46, -UR6 ;  /* 0x80000006282e7e2b */ /* 0x000fe2000800002e */
[----:B------:R-:W-:Y:S01]  /*10980*/  UMOV UR9, 0x3f2a01a0 ;  /* 0x3f2a01a000097882 */ /* 0x000fe20000000000 */
[----:B------:R-:W-:Y:S01]  /*10990*/  UMOV UR6, 0x1c71ace0 ;  /* 0x1c71ace000067882 */ /* 0x000fe20000000000 */
[----:B------:R-:W-:Y:S01]  /*109a0*/  UMOV UR7, 0x3f6c71c7 ;  /* 0x3f6c71c700077882 */ /* 0x000fe20000000000 */
[----:B------:R-:W-:-:S02]  /*109b0*/  FSEL R29, R27, R37, !P0 ;  /* 0x000000251b1d7208 */ /* 0x000fc40004000000 */
[----:B------:R-:W-:Y:S01]  /*109c0*/  DFMA R24, R22, R24, UR8 ;  /* 0x0000000816187e2b */ /* 0x000fe20008000018 */
[----:B------:R-:W-:Y:S01]  /*109d0*/  UMOV UR8, 0x1852b7af ;  /* 0x1852b7af00087882 */ /* 0x000fe20000000000 */
[----:B------:R-:W-:Y:S01]  /*109e0*/  DFMA R46, R40, R46, UR6 ;  /* 0x00000006282e7e2b */ /* 0x000fe2000800002e */
[----:B------:R-:W-:Y:S01]  /*109f0*/  UMOV UR9, 0x3f56c16c ;  /* 0x3f56c16c00097882 */ /* 0x000fe20000000000 */
[----:B------:R-:W-:Y:S01]  /*10a00*/  UMOV UR6, 0x55555556 ;  /* 0x5555555600067882 */ /* 0x000fe20000000000 */
[----:B------:R-:W-:Y:S01]  /*10a10*/  UMOV UR7, 0x3fb55555 ;  /* 0x3fb5555500077882 */ /* 0x000fe20000000000 */
[----:B------:R-:W-:Y:S02]  /*10a20*/  LOP3.LUT P0, RZ, R44, 0x2, RZ, 0xc0, !PT ;  /* 0x000000022cff7812 */ /* 0x000fe4000780c0ff */
[----:B------:R-:W-:Y:S02]  /*10a30*/  DFMA R26, R22, R24, UR8 ;  /* 0x00000008161a7e2b */ /* 0x000fe40008000018 */
[----:B------:R-:W-:-:S02]  /*10a40*/  DADD R24, RZ, -R28 ;  /* 0x00000000ff187229 */ /* 0x000fc4000000081c */
[----:B------:R-:W-:Y:S01]  /*10a50*/  DFMA R46, R40, R46, UR6 ;  /* 0x00000006282e7e2b */ /* 0x000fe2000800002e */
[----:B------:R-:W-:Y:S01]  /*10a60*/  UMOV UR6, 0x11122322 ;  /* 0x1112232200067882 */ /* 0x000fe20000000000 */
[----:B------:R-:W-:Y:S02]  /*10a70*/  UMOV UR7, 0x3f811111 ;  /* 0x3f81111100077882 */ /* 0x000fe40000000000 */
[----:B------:R-:W-:Y:S01]  /*10a80*/  DFMA R26, R22, R26, UR6 ;  /* 0x00000006161a7e2b */ /* 0x000fe2000800001a */
[----:B------:R-:W-:Y:S01]  /*10a90*/  UMOV UR6, 0x555502a1 ;  /* 0x555502a100067882 */ /* 0x000fe20000000000 */
[----:B------:R-:W-:Y:S02]  /*10aa0*/  UMOV UR7, 0x3fa55555 ;  /* 0x3fa5555500077882 */ /* 0x000fe40000000000 */
[----:B------:R-:W-:Y:S01]  /*10ab0*/  DMUL R46, R40, R46 ;  /* 0x0000002e282e7228 */ /* 0x000fe20000000000 */
[----:B------:R-:W-:Y:S02]  /*10ac0*/  FSEL R24, R28, R24, !P0 ;  /* 0x000000181c187208 */ /* 0x000fe40004000000 */
[----:B------:R-:W-:Y:S01]  /*10ad0*/  FSEL R25, R29, R25, !P0 ;  /* 0x000000191d197208 */ /* 0x000fe20004000000 */
[----:B------:R-:W-:Y:S01]  /*10ae0*/  DFMA R26, R22, R26, UR6 ;  /* 0x00000006161a7e2b */ /* 0x000fe2000800001a */
[----:B------:R-:W-:Y:S01]  /*10af0*/  UMOV UR6, 0x55555511 ;  /* 0x5555551100067882 */ /* 0x000fe20000000000 */
[----:B------:R-:W-:Y:S01]  /*10b00*/  UMOV UR7, 0x3fc55555 ;  /* 0x3fc5555500077882 */ /* 0x000fe20000000000 */
[----:B------:R-:W-:-:S02]  /*10b10*/  ISETP.GT.AND P0, PT, R3, 0x3fe, PT ;  /* 0x000003fe0300780c */ /* 0x000fc40003f04270 */
[----:B------:R-:W-:-:S03]  /*10b20*/  DFMA R46, R24, R46, R24 ;  /* 0x0000002e182e722b */ /* 0x000fc60000000018 */
[----:B------:R-:W-:Y:S01]  /*10b30*/  DFMA R24, R22, R26, UR6 ;  /* 0x0000000616187e2b */ /* 0x000fe2000800001a */
[----:B------:R-:W-:Y:S01]  /*10b40*/  UMOV UR6, 0xb ;  /* 0x0000000b00067882 */ /* 0x000fe20000000000 */
[----:B------:R-:W-:-:S03]  /*10b50*/  UMOV UR7, 0x3fe00000 ;  /* 0x3fe0000000077882 */ /* 0x000fc60000000000 */
[----:B------:R-:W-:-:S03]  /*10b60*/  DMUL R26, R46, |R34| ;  /* 0x400000222e1a7228 */ /* 0x000fc60000000000 */
[C---:B------:R-:W-:Y:S01]  /*10b70*/  DFMA R28, R22.reuse, R24, UR6 ;  /* 0x00000006161c7e2b */ /* 0x040fe20008000018 */
[C---:B------:R-:W-:Y:S01]  /*10b80*/  @P0 VIADD R31, R20.reuse, 0x7fe ;  /* 0x000007fe141f0836 */ /* 0x040fe20000000000 */
[----:B------:R-:W-:Y:S01]  /*10b90*/  @!P0 LEA R3, R20, 0x3ff00000, 0x14 ;  /* 0x3ff0000014038811 */ /* 0x000fe200078ea0ff */
[----:B------:R-:W0:Y:S01]  /*10ba0*/  MUFU.RCP64H R25, R27 ;  /* 0x0000001b00197308 */ /* 0x000e220000001800 */
[----:B------:R-:W-:Y:S01]  /*10bb0*/  IMAD.MOV.U32 R24, RZ, RZ, 0x1 ;  /* 0x00000001ff187424 */ /* 0x000fe200078e00ff */
[----:B------:R-:W-:Y:S01]  /*10bc0*/  UMOV UR6, 0x6f814637 ;  /* 0x6f81463700067882 */ /* 0x000fe20000000000 */
[----:B------:R-:W-:Y:S01]  /*10bd0*/  @P0 IMAD.SHL.U32 R21, R31, 0x80000, RZ ;  /* 0x000800001f150824 */ /* 0x000fe200078e00ff */
[----:B------:R-:W-:Y:S01]  /*10be0*/  UMOV UR7, 0x3c9a6a0d ;  /* 0x3c9a6a0d00077882 */ /* 0x000fe20000000000 */
[----:B------:R-:W-:Y:S01]  /*10bf0*/  DFMA R28, R22, R28, 1 ;  /* 0x3ff00000161c742b */ /* 0x000fe2000000001c */
[----:B------:R-:W-:Y:S02]  /*10c00*/  @P0 IMAD.MOV.U32 R20, RZ, RZ, RZ ;  /* 0x000000ffff140224 */ /* 0x000fe400078e00ff */
[----:B------:R-:W-:-:S05]  /*10c10*/  @P0 LOP3.LUT R21, R21, 0xfff00000, RZ, 0xc0, !PT ;  /* 0xfff0000015150812 */ /* 0x000fca00078ec0ff */
[----:B------:R-:W-:Y:S01]  /*10c20*/  DFMA R22, R22, R28, 1 ;  /* 0x3ff000001616742b */ /* 0x000fe2000000001c */
[----:B------:R-:W-:Y:S01]  /*10c30*/  @P0 IMAD R3, R31, 0x100000, -R21 ;  /* 0x001000001f030824 */ /* 0x000fe200078e0a15 */
[----:B0-----:R-:W-:-:S06]  /*10c40*/  DFMA R28, -R26, R24, 1 ;  /* 0x3ff000001a1c742b */ /* 0x001fcc0000000118 */
[----:B------:R-:W-:Y:S01]  /*10c50*/  @P0 DMUL R22, R22, R20 ;  /* 0x0000001416160228 */ /* 0x000fe20000000000 */
[----:B------:R-:W-:Y:S01]  /*10c60*/  IMAD.MOV.U32 R20, RZ, RZ, RZ ;  /* 0x000000ffff147224 */ /* 0x000fe200078e00ff */
[----:B------:R-:W-:Y:S01]  /*10c70*/  DFMA R28, R28, R28, R28 ;  /* 0x0000001c1c1c722b */ /* 0x000fe2000000001c */
[----:B------:R-:W-:-:S06]  /*10c80*/  IMAD.MOV.U32 R21, RZ, RZ, R3 ;  /* 0x000000ffff157224 */ /* 0x000fcc00078e0003 */
[----:B------:R-:W-:Y:S02]  /*10c90*/  DMUL R20, R20, R22 ;  /* 0x0000001614147228 */ /* 0x000fe40000000000 */
[----:B------:R-:W-:-:S06]  /*10ca0*/  DFMA R28, R24, R28, R24 ;  /* 0x0000001c181c722b */ /* 0x000fcc0000000018 */
[----:B------:R-:W-:Y:S01]  /*10cb0*/  DMUL R22, R20, -UR6 ;  /* 0x8000000614167c28 */ /* 0x000fe20008000000 */
[----:B------:R-:W-:Y:S01]  /*10cc0*/  UMOV UR6, 0x1ff62706 ;  /* 0x1ff6270600067882 */ /* 0x000fe20000000000 */
[----:B------:R-:W-:Y:S01]  /*10cd0*/  DFMA R24, -R26, R28, 1 ;  /* 0x3ff000001a18742b */ /* 0x000fe2000000011c */
[----:B------:R-:W-:-:S05]  /*10ce0*/  UMOV UR7, 0x3ff40d93 ;  /* 0x3ff40d9300077882 */ /* 0x000fca0000000000 */
[----:B------:R-:W-:Y:S02]  /*10cf0*/  DFMA R30, R20, UR6, R22 ;  /* 0x00000006141e7c2b */ /* 0x000fe40008000016 */
[----:B------:R-:W-:-:S08]  /*10d00*/  DFMA R24, R28, R24, R28 ;  /* 0x000000181c18722b */ /* 0x000fd0000000001c */
[----:B------:R-:W-:Y:S01]  /*10d10*/  DMUL R20, R30, R24 ;  /* 0x000000181e147228 */ /* 0x000fe20000000000 */
[----:B------:R-:W-:-:S07]  /*10d20*/  FSETP.GEU.AND P1, PT, |R31|, 6.5827683646048100446e-37, PT ;  /* 0x036000001f00780b */ /* 0x000fce0003f2e200 */
        /* <DEDUP_REMOVED lines=13> */
.L_x_659:
[----:B------:R-:W-:Y:S05]  /*10e00*/  BSYNC.RECONVERGENT B2 ;  /* 0x0000000000027941 */ /* 0x000fea0003800200 */
.L_x_658:
        /* <DEDUP_REMOVED lines=14> */
.L_x_660:
        /* <DEDUP_REMOVED lines=8> */
.L_x_657:
        /* <DEDUP_REMOVED lines=9> */
.L_x_653:
[----:B------:R-:W-:-:S11]  /*11000*/  DADD R22, R34, R34 ;  /* 0x0000000022167229 */ /* 0x000fd60000000022 */
.L_x_650:
[----:B------:R-:W-:Y:S05]  /*11010*/  BSYNC.RECONVERGENT B1 ;  /* 0x0000000000017941 */ /* 0x000fea0003800200 */
.L_x_645:
[----:B------:R-:W2:Y:S01]  /*11020*/  LDG.E.64 R20, desc[UR4][R14.64] ;  /* 0x000000040e147981 */ /* 0x000ea2000c1e1b00 */
[----:B------:R-:W0:Y:S01]  /*11030*/  LDCU UR6, c[0x0][0x3e4] ;  /* 0x00007c80ff0677ac */ /* 0x000e220008000800 */
[----:B------:R-:W1:Y:S01]  /*11040*/  LDC.64 R26, c[0x0][0x3e0] ;  /* 0x0000f800ff1a7b82 */ /* 0x000e620000000a00 */
[----:B------:R-:W-:Y:S01]  /*11050*/  IMAD.MOV.U32 R24, RZ, RZ, 0x1 ;  /* 0x00000001ff187424 */ /* 0x000fe200078e00ff */
[----:B------:R-:W-:Y:S01]  /*11060*/  BSSY.RECONVERGENT B1, `(.L_x_661) ;  /* 0x0000018000017945 */ /* 0x000fe20003800200 */
[----:B------:R-:W-:Y:S01]  /*11070*/  DMUL R38, R22, R38 ;  /* 0x0000002616267228 */ /* 0x000fe20000000000 */
[----:B0-----:R-:W1:Y:S03]  /*11080*/  MUFU.RCP64H R25, UR6 ;  /* 0x0000000600197d08 */ /* 0x001e660008001800 */
        /* <DEDUP_REMOVED lines=21> */
.L_x_662:
[----:B------:R-:W-:Y:S05]  /*111e0*/  BSYNC.RECONVERGENT B1 ;  /* 0x0000000000017941 */ /* 0x000fea0003800200 */
.L_x_661:
        /* <DEDUP_REMOVED lines=99> */
.L_x_667:
[----:B------:R-:W-:Y:S05]  /*11820*/  BSYNC.RECONVERGENT B2 ;  /* 0x0000000000027941 */ /* 0x000fea0003800200 */
.L_x_666:
[----:B------:R-:W-:Y:S05]  /*11830*/  BRA `(.L_x_668) ;  /* 0x00000020005c7947 */ /* 0x000fea0003800000 */
.L_x_665:
        /* <DEDUP_REMOVED lines=42> */
[-C--:B------:R-:W-:Y:S02]  /*11ae0*/  DFMA R24, R24, -R22.reuse, R26 ;  /* 0x800000161818722b */ /* 0x080fe4000000001a */
[----:B------:R-:W-:-:S03]  /*11af0*/  DMUL R26, R22, R22 ;  /* 0x00000016161a7228 */ /* 0x000fc60000000000 */
        /* <DEDUP_REMOVED lines=8> */
[----:B------:R-:W-:-:S03]  /*11b80*/  DFMA R46, R22, R26, -R28 ;  /* 0x0000001a162e722b */ /* 0x000fc6000000081c */
[----:B------:R-:W-:Y:S01]  /*11b90*/  DFMA R40, R30, R20, UR6 ;  /* 0x000000061e287e2b */ /* 0x000fe20008000014 */
[----:B------:R-:W-:Y:S01]  /*11ba0*/  UMOV UR6, 0x55555555 ;  /* 0x5555555500067882 */ /* 0x000fe20000000000 */
[----:B------:R-:W-:-:S03]  /*11bb0*/  UMOV UR7, 0x3fb55555 ;  /* 0x3fb5555500077882 */ /* 0x000fc60000000000 */
[----:B------:R-:W-:-:S03]  /*11bc0*/  DFMA R46, R24, R26, R46 ;  /* 0x0000001a182e722b */ /* 0x000fc6000000002e */
        /* <DEDUP_REMOVED lines=11> */
[----:B------:R-:W-:-:S05]  /*11c80*/  DFMA R44, R22, R30, R44 ;  /* 0x0000001e162c722b */ /* 0x000fca000000002c */
[----:B------:R-:W-:-:S03]  /*11c90*/  DADD R30, R20, R40 ;  /* 0x00000000141e7229 */ /* 0x000fc60000000028 */
[----:B------:R-:W-:-:S05]  /*11ca0*/  DFMA R44, R22, R44, R46 ;  /* 0x0000002c162c722b */ /* 0x000fca000000002e */
        /* <DEDUP_REMOVED lines=10> */
[----:B------:R-:W-:Y:S02]  /*11d50*/  DADD R26, R44, R26 ;  /* 0x000000002c1a7229 */ /* 0x000fe4000000001a */
[----:B------:R-:W-:-:S04]  /*11d60*/  DFMA R44, R42, -R36, 1 ;  /* 0x3ff000002a2c742b */ /* 0x000fc80000000824 */
[----:B------:R-:W-:-:S08]  /*11d70*/  DADD R22, R28, R22 ;  /* 0x000000001c167229 */ /* 0x000fd00000000016 */
[----:B------:R-:W-:Y:S01]  /*11d80*/  DADD R22, R26, R22 ;  /* 0x000000001a167229 */ /* 0x000fe20000000016 */
[C---:B------:R-:W-:Y:S02]  /*11d90*/  VIADD R26, R3.reuse, 0xfffffc01 ;  /* 0xfffffc01031a7836 */ /* 0x040fe40000000000 */
[----:B------:R-:W-:-:S05]  /*11da0*/  @P1 VIADD R26, R3, 0xfffffc02 ;  /* 0xfffffc02031a1836 */ /* 0x000fca0000000000 */
[----:B------:R-:W-:Y:S01]  /*11db0*/  DADD R24, R24, R22 ;  /* 0x0000000018187229 */ /* 0x000fe20000000016 */
[----:B------:R-:W-:Y:S01]  /*11dc0*/  LOP3.LUT R22, R26, 0x80000000, RZ, 0x3c, !PT ;  /* 0x800000001a167812 */ /* 0x000fe200078e3cff */
[----:B------:R-:W-:-:S06]  /*11dd0*/  IMAD.MOV.U32 R23, RZ, RZ, 0x43300000 ;  /* 0x43300000ff177424 */ /* 0x000fcc00078e00ff */
[----:B------:R-:W-:Y:S02]  /*11de0*/  DADD R26, R20, R24 ;  /* 0x00000000141a7229 */ /* 0x000fe40000000018 */
[----:B------:R-:W-:Y:S01]  /*11df0*/  DADD R28, R22, -UR6 ;  /* 0x80000006161c7e29 */ /* 0x000fe20008000000 */
[----:B------:R-:W-:Y:S01]  /*11e00*/  UMOV UR6, 0xfefa39ef ;  /* 0xfefa39ef00067882 */ /* 0x000fe20000000000 */
[----:B------:R-:W-:-:S04]  /*11e10*/  UMOV UR7, 0x3fe62e42 ;  /* 0x3fe62e4200077882 */ /* 0x000fc80000000000 */
[--C-:B------:R-:W-:Y:S02]  /*11e20*/  DADD R20, R20, -R26.reuse ;  /* 0x0000000014147229 */ /* 0x100fe4000000081a */
[----:B------:R-:W-:-:S06]  /*11e30*/  DFMA R22, R28, UR6, R26 ;  /* 0x000000061c167c2b */ /* 0x000fcc000800001a */
[----:B------:R-:W-:Y:S02]  /*11e40*/  DADD R20, R24, R20 ;  /* 0x0000000018147229 */ /* 0x000fe40000000014 */
[----:B------:R-:W-:-:S08]  /*11e50*/  DFMA R30, R28, -UR6, R22 ;  /* 0x800000061c1e7c2b */ /* 0x000fd00008000016 */
        /* <DEDUP_REMOVED lines=13> */
[----:B------:R-:W-:Y:S02]  /*11f30*/  DADD R20, R24, -R36 ;  /* 0x0000000018147229 */ /* 0x000fe40000000824 */
[----:B------:R-:W-:-:S06]  /*11f40*/  DADD R28, R28, -R24 ;  /* 0x000000001c1c7229 */ /* 0x000fcc0000000818 */
[----:B------:R-:W-:Y:S02]  /*11f50*/  DADD R24, R24, -R20 ;  /* 0x0000000018187229 */ /* 0x000fe40000000814 */
[----:B------:R-:W-:-:S06]  /*11f60*/  DADD R22, R22, R28 ;  /* 0x0000000016167229 */ /* 0x000fcc000000001c */
        /* <DEDUP_REMOVED lines=60> */
.L_x_670:
[----:B------:R-:W-:Y:S05]  /*12330*/  BSYNC.RECONVERGENT B0 ;  /* 0x0000000000007941 */ /* 0x000fea0003800200 */
.L_x_669:
        /* <DEDUP_REMOVED lines=53> */
.L_x_664:
        /* <DEDUP_REMOVED lines=99> */
.L_x_674:
[----:B------:R-:W-:Y:S05]  /*12cc0*/  BSYNC.RECONVERGENT B2 ;  /* 0x0000000000027941 */ /* 0x000fea0003800200 */
.L_x_673:
[----:B------:R-:W-:Y:S05]  /*12cd0*/  BRA `(.L_x_668) ;  /* 0x0000000c00347947 */ /* 0x000fea0003800000 */
.L_x_672:
        /* <DEDUP_REMOVED lines=12> */
[----:B------:R-:W4:Y:S01]  /*12da0*/  LDG.E.128.CONSTANT R28, desc[UR4][R50.64+0x20] ;  /* 0x00002004321c7981 */ /* 0x000f22000c1e9d00 */
[----:B------:R-:W0:Y:S01]  /*12db0*/  FRND.F64 R40, R44 ;  /* 0x0000002c00287313 */ /* 0x000e220000301800 */
[--C-:B------:R-:W-:Y:S01]  /*12dc0*/  DADD R42, -RZ, |R36|.reuse ;  /* 0x00000000ff2a7229 */ /* 0x100fe20000000524 */
[----:B------:R-:W-:Y:S01]  /*12dd0*/  UMOV UR6, 0x33145c07 ;  /* 0x33145c0700067882 */ /* 0x000fe20000000000 */
[----:B------:R-:W-:Y:S01]  /*12de0*/  UMOV UR7, 0x3ca1a626 ;  /* 0x3ca1a62600077882 */ /* 0x000fe20000000000 */
[----:B------:R-:W-:Y:S01]  /*12df0*/  LOP3.LUT R3, R46, 0x1, RZ, 0xc0, !PT ;  /* 0x000000012e037812 */ /* 0x000fe200078ec0ff */
[----:B------:R-:W-:Y:S01]  /*12e00*/  UMOV UR8, 0xfefa39ef ;  /* 0xfefa39ef00087882 */ /* 0x000fe20000000000 */
[----:B------:R-:W-:Y:S01]  /*12e10*/  UMOV UR9, 0x3fe62e42 ;  /* 0x3fe62e4200097882 */ /* 0x000fe20000000000 */
[----:B------:R-:W-:Y:S01]  /*12e20*/  IMAD.MOV.U32 R42, RZ, RZ, RZ ;  /* 0x000000ffff2a7224 */ /* 0x000fe200078e00ff */
[----:B------:R-:W-:Y:S01]  /*12e30*/  ISETP.NE.U32.AND P0, PT, R3, 0x1, PT ;  /* 0x000000010300780c */ /* 0x000fe20003f05070 */
[----:B------:R-:W-:Y:S01]  /*12e40*/  IMAD.MOV.U32 R3, RZ, RZ, 0x3da8ff83 ;  /* 0x3da8ff83ff037424 */ /* 0x000fe200078e00ff */
[----:B------:R-:W-:Y:S01]  /*12e50*/  BSSY.RECONVERGENT B2, `(.L_x_676) ;  /* 0x0000095000027945 */ /* 0x000fe20003800200 */
[----:B------:R-:W1:Y:S01]  /*12e60*/  MUFU.RCP64H R43, R43 ;  /* 0x0000002b002b7308 */ /* 0x000e620000001800 */
[----:B------:R-:W-:Y:S01]  /*12e70*/  ISETP.NE.U32.AND.EX P0, PT, RZ, RZ, PT, P0 ;  /* 0x000000ffff00720c */ /* 0x000fe20003f05100 */
[----:B0-----:R-:W-:-:S08]  /*12e80*/  DFMA R40, R40, -0.5, R36 ;  /* 0xbfe000002828782b */ /* 0x001fd00000000024 */
[----:B------:R-:W-:Y:S01]  /*12e90*/  DMUL R48, R40, UR6 ;  /* 0x0000000628307c28 */ /* 0x000fe20008000000 */
[----:B------:R-:W-:Y:S01]  /*12ea0*/  UMOV UR6, 0x54442d18 ;  /* 0x54442d1800067882 */ /* 0x000fe20000000000 */
[----:B------:R-:W-:Y:S01]  /*12eb0*/  UMOV UR7, 0x400921fb ;  /* 0x400921fb00077882 */ /* 0x000fe20000000000 */
[----:B-1----:R-:W-:-:S05]  /*12ec0*/  DFMA R52, R42, -|R36|, 1 ;  /* 0x3ff000002a34742b */ /* 0x002fca0000000c24 */
[----:B------:R-:W-:Y:S01]  /*12ed0*/  DFMA R40, R40, UR6, R48 ;  /* 0x0000000628287c2b */ /* 0x000fe20008000030 */
[----:B------:R-:W-:Y:S01]  /*12ee0*/  UMOV UR6, 0x7c38a637 ;  /* 0x7c38a63700067882 */ /* 0x000fe20000000000 */
[----:B------:R-:W-:Y:S01]  /*12ef0*/  IMAD.MOV.U32 R48, RZ, RZ, 0x20fd8164 ;  /* 0x20fd8164ff307424 */ /* 0x000fe200078e00ff */
[----:B------:R-:W-:Y:S01]  /*12f00*/  FSEL R49, -R3, 0.11223486810922622681, !P0 ;  /* 0x3de5db6503317808 */ /* 0x000fe20004000100 */
[----:B------:R-:W-:Y:S01]  /*12f10*/  UMOV UR7, 0x3f64bee4 ;  /* 0x3f64bee400077882 */ /* 0x000fe20000000000 */
[----:B------:R-:W-:Y:S02]  /*12f20*/  DFMA R52, R52, R52, R52 ;  /* 0x000000343434722b */ /* 0x000fe40000000034 */
[----:B------:R-:W-:Y:S01]  /*12f30*/  FSEL R48, R48, -8.06006814911005101289e+34, !P0 ;  /* 0xf9785eba30307808 */ /* 0x000fe20004000000 */
[----:B------:R-:W-:-:S05]  /*12f40*/  DMUL R44, R40, R40 ;  /* 0x00000028282c7228 */ /* 0x000fca0000000000 */
[----:B------:R-:W-:-:S03]  /*12f50*/  DFMA R42, R42, R52, R42 ;  /* 0x000000342a2a722b */ /* 0x000fc6000000002a */
[----:B--2---:R-:W-:Y:S01]  /*12f60*/  DFMA R20, R44, R48, R20 ;  /* 0x000000302c14722b */ /* 0x004fe20000000014 */
[----:B------:R-:W-:Y:S02]  /*12f70*/  IMAD.MOV.U32 R48, RZ, RZ, -0x57ecfc2b ;  /* 0xa81303d5ff307424 */ /* 0x000fe400078e00ff */
[----:B------:R-:W-:-:S05]  /*12f80*/  IMAD.MOV.U32 R49, RZ, RZ, 0x3f73c25d ;  /* 0x3f73c25dff317424 */ /* 0x000fca00078e00ff */
[----:B------:R-:W-:Y:S02]  /*12f90*/  DFMA R20, R44, R20, R22 ;  /* 0x000000142c14722b */ /* 0x000fe40000000016 */
[----:B------:R-:W-:Y:S01]  /*12fa0*/  DFMA R48, R42, -UR6, R48 ;  /* 0x800000062a307c2b */ /* 0x000fe20008000030 */
[----:B------:R-:W-:Y:S01]  /*12fb0*/  UMOV UR6, 0xa96cfc72 ;  /* 0xa96cfc7200067882 */ /* 0x000fe20000000000 */
[----:B------:R-:W-:-:S04]  /*12fc0*/  UMOV UR7, 0x3f6b7c37 ;  /* 0x3f6b7c3700077882 */ /* 0x000fc80000000000 */
[----:B---3--:R-:W-:Y:S02]  /*12fd0*/  DFMA R24, R44, R20, R24 ;  /* 0x000000142c18722b */ /* 0x008fe40000000018 */
[----:B------:R-:W-:Y:S01]  /*12fe0*/  DFMA R48, R42, R48, -UR6 ;  /* 0x800000062a307e2b */ /* 0x000fe20008000030 */
[----:B------:R-:W-:Y:S01]  /*12ff0*/  UMOV UR6, 0xbde1e324 ;  /* 0xbde1e32400067882 */ /* 0x000fe20000000000 */
[----:B------:R-:W-:Y:S01]  /*13000*/  UMOV UR7, 0x3f35a85a ;  /* 0x3f35a85a00077882 */ /* 0x000fe20000000000 */
[----:B------:R-:W-:Y:S02]  /*13010*/  IMAD.MOV.U32 R20, RZ, RZ, 0x652b82fe ;  /* 0x652b82feff147424 */ /* 0x000fe400078e00ff */
[----:B------:R-:W-:Y:S01]  /*13020*/  IMAD.MOV.U32 R21, RZ, RZ, 0x3ff71547 ;  /* 0x3ff71547ff157424 */ /* 0x000fe200078e00ff */
[----:B------:R-:W-:Y:S02]  /*13030*/  DFMA R26, R44, R24, R26 ;  /* 0x000000182c1a722b */ /* 0x000fe4000000001a */
[----:B------:R-:W-:Y:S01]  /*13040*/  DFMA R48, R42, R48, UR6 ;  /* 0x000000062a307e2b */ /* 0x000fe20008000030 */
[----:B------:R-:W-:Y:S01]  /*13050*/  UMOV UR6, 0xf07b3f05 ;  /* 0xf07b3f0500067882 */ /* 0x000fe20000000000 */
[----:B------:R-:W-:Y:S01]  /*13060*/  UMOV UR7, 0x3f4a8b28 ;  /* 0x3f4a8b2800077882 */ /* 0x000fe20000000000 */
[----:B------:R-:W-:-:S03]  /*13070*/  DFMA R20, |R36|, R20, 6.75539944105574400000e+15 ;  /* 0x433800002414742b */ /* 0x000fc60000000214 */
[----:B----4-:R-:W-:Y:S02]  /*13080*/  DFMA R26, R44, R26, R28 ;  /* 0x0000001a2c1a722b */ /* 0x010fe4000000001c */
[----:B------:R-:W-:Y:S01]  /*13090*/  DFMA R48, R42, R48, UR6 ;  /* 0x000000062a307e2b */ /* 0x000fe20008000030 */
[----:B------:R-:W-:Y:S01]  /*130a0*/  UMOV UR6, 0xd45a282f ;  /* 0xd45a282f00067882 */ /* 0x000fe20000000000 */
[----:B------:R-:W-:Y:S01]  /*130b0*/  UMOV UR7, 0x3f0a15d1 ;  /* 0x3f0a15d100077882 */ /* 0x000fe20000000000 */
[----:B------:R-:W-:Y:S01]  /*130c0*/  DADD R22, R20, -6.75539944105574400000e+15 ;  /* 0xc338000014167429 */ /* 0x000fe20000000000 */
[----:B------:R-:W-:Y:S01]  /*130d0*/  IMAD.MOV.U32 R28, RZ, RZ, -0x35dec16 ;  /* 0xfca213eaff1c7424 */ /* 0x000fe200078e00ff */
[----:B------:R-:W-:Y:S01]  /*130e0*/  IABS R3, R20 ;  /* 0x0000001400037213 */ /* 0x000fe20000000000 */
[----:B------:R-:W-:Y:S01]  /*130f0*/  IMAD.MOV.U32 R29, RZ, RZ, 0x3e928af3 ;  /* 0x3e928af3ff1d7424 */ /* 0x000fe200078e00ff */
[----:B------:R-:W-:Y:S02]  /*13100*/  DFMA R26, R44, R26, R30 ;  /* 0x0000001a2c1a722b */ /* 0x000fe4000000001e */
[----:B------:R-:W-:Y:S01]  /*13110*/  DFMA R24, R42, R48, -UR6 ;  /* 0x800000062a187e2b */ /* 0x000fe20008000030 */
[----:B------:R-:W-:Y:S01]  /*13120*/  UMOV UR6, 0x468cb5be ;  /* 0x468cb5be00067882 */ /* 0x000fe20000000000 */
[----:B------:R-:W-:Y:S01]  /*13130*/  DFMA R48, R22, -UR8, |R36| ;  /* 0x8000000816307c2b */ /* 0x000fe20008000424 */
[----:B------:R-:W-:Y:S01]  /*13140*/  UMOV UR7, 0x3f4367d3 ;  /* 0x3f4367d300077882 */ /* 0x000fe20000000000 */
[----:B------:R-:W-:Y:S01]  /*13150*/  UMOV UR8, 0x69ce2bdf ;  /* 0x69ce2bdf00087882 */ /* 0x000fe20000000000 */
[----:B------:R-:W-:Y:S01]  /*13160*/  UMOV UR9, 0x3e5ade15 ;  /* 0x3e5ade1500097882 */ /* 0x000fe20000000000 */
[----:B------:R-:W-:-:S02]  /*13170*/  DFMA R40, R40, R26, R40 ;  /* 0x0000001a2828722b */ /* 0x000fc40000000028 */
[----:B------:R-:W-:Y:S01]  /*13180*/  DFMA R24, R42, R24, -UR6 ;  /* 0x800000062a187e2b */ /* 0x000fe20008000018 */
[----:B------:R-:W-:Y:S01]  /*13190*/  UMOV UR6, 0x3b39803f ;  /* 0x3b39803f00067882 */ /* 0x000fe20000000000 */
[----:B------:R-:W-:Y:S01]  /*131a0*/  UMOV UR7, 0x3c7abc9e ;  /* 0x3c7abc9e00077882 */ /* 0x000fe20000000000 */
[----:B------:R-:W-:Y:S02]  /*131b0*/  DFMA R26, R44, R26, 1 ;  /* 0x3ff000002c1a742b */ /* 0x000fe4000000001a */
[----:B------:R-:W-:Y:S01]  /*131c0*/  DFMA R22, R22, -UR6, R48 ;  /* 0x8000000616167c2b */ /* 0x000fe20008000030 */
[----:B------:R-:W-:Y:S01]  /*131d0*/  UMOV UR6, 0xe9f1005 ;  /* 0x0e9f100500067882 */ /* 0x000fe20000000000 */
[----:B------:R-:W-:Y:S02]  /*131e0*/  UMOV UR7, 0x3f12471b ;  /* 0x3f12471b00077882 */ /* 0x000fe40000000000 */
[----:B------:R-:W-:Y:S01]  /*131f0*/  DFMA R24, R42, R24, UR6 ;  /* 0x000000062a187e2b */ /* 0x000fe20008000018 */
[----:B------:R-:W-:Y:S01]  /*13200*/  UMOV UR6, 0x4744d5c4 ;  /* 0x4744d5c400067882 */ /* 0x000fe20000000000 */
[----:B------:R-:W-:-:S02]  /*13210*/  UMOV UR7, 0x3f49b100 ;  /* 0x3f49b10000077882 */ /* 0x000fc40000000000 */
[----:B------:R-:W-:Y:S01]  /*13220*/  DFMA R28, R22, UR8, R28 ;  /* 0x00000008161c7c2b */ /* 0x000fe2000800001c */
[----:B------:R-:W-:Y:S01]  /*13230*/  UMOV UR8, 0x62401315 ;  /* 0x6240131500087882 */ /* 0x000fe20000000000 */
[----:B------:R-:W-:Y:S01]  /*13240*/  UMOV UR9, 0x3ec71dee ;  /* 0x3ec71dee00097882 */ /* 0x000fe20000000000 */
[----:B------:R-:W-:Y:S01]  /*13250*/  FSEL R26, R26, R40, !P0 ;  /* 0x000000281a1a7208 */ /* 0x000fe20004000000 */
[----:B------:R-:W-:Y:S01]  /*13260*/  DFMA R24, R42, R24, UR6 ;  /* 0x000000062a187e2b */ /* 0x000fe20008000018 */
[----:B------:R-:W-:Y:S01]  /*13270*/  UMOV UR6, 0x69ab4b7f ;  /* 0x69ab4b7f00067882 */ /* 0x000fe20000000000 */
[----:B------:R-:W-:Y:S01]  /*13280*/  UMOV UR7, 0x3f2e13ce ;  /* 0x3f2e13ce00077882 */ /* 0x000fe20000000000 */
[----:B------:R-:W-:Y:S01]  /*13290*/  FSEL R27, R27, R41, !P0 ;  /* 0x000000291b1b7208 */ /* 0x000fe20004000000 */
[----:B------:R-:W-:Y:S01]  /*132a0*/  DFMA R28, R22, R28, UR8 ;  /* 0x00000008161c7e2b */ /* 0x000fe2000800001c */
[----:B------:R-:W-:Y:S01]  /*132b0*/  UMOV UR8, 0x7c89eb71 ;  /* 0x7c89eb7100087882 */ /* 0x000fe20000000000 */
[----:B------:R-:W-:Y:S01]  /*132c0*/  UMOV UR9, 0x3efa0199 ;  /* 0x3efa019900097882 */ /* 0x000fe20000000000 */
[----:B------:R-:W-:Y:S01]  /*132d0*/  LOP3.LUT P0, RZ, R46, 0x2, RZ, 0xc0, !PT ;  /* 0x000000022eff7812 */ /* 0x000fe2000780c0ff */
[----:B------:R-:W-:Y:S01]  /*132e0*/  DFMA R24, R42, R24, -UR6 ;  /* 0x800000062a187e2b */ /* 0x000fe20008000018 */
[----:B------:R-:W-:Y:S01]  /*132f0*/  UMOV UR6, 0x8ecf8a01 ;  /* 0x8ecf8a0100067882 */ /* 0x000fe20000000000 */
[----:B------:R-:W-:-:S02]  /*13300*/  UMOV UR7, 0x3f65f726 ;  /* 0x3f65f72600077882 */ /* 0x000fc40000000000 */
[----:B------:R-:W-:Y:S01]  /*13310*/  DFMA R28, R22, R28, UR8 ;  /* 0x00000008161c7e2b */ /* 0x000fe2000800001c */
[----:B------:R-:W-:Y:S01]  /*13320*/  UMOV UR8, 0x14761f65 ;  /* 0x14761f6500087882 */ /* 0x000fe20000000000 */
[----:B------:R-:W-:Y:S02]  /*13330*/  UMOV UR9, 0x3f2a01a0 ;  /* 0x3f2a01a000097882 */ /* 0x000fe40000000000 */
[----:B------:R-:W-:Y:S01]  /*13340*/  DFMA R24, R42, R24, -UR6 ;  /* 0x800000062a187e2b */ /* 0x000fe20008000018 */
[----:B------:R-:W-:Y:S01]  /*13350*/  UMOV UR6, 0x1c71ace0 ;  /* 0x1c71ace000067882 */ /* 0x000fe20000000000 */
[----:B------:R-:W-:Y:S02]  /*13360*/  UMOV UR7, 0x3f6c71c7 ;  /* 0x3f6c71c700077882 */ /* 0x000fe40000000000 */
[----:B------:R-:W-:Y:S01]  /*13370*/  DFMA R30, R22, R28, UR8 ;  /* 0x00000008161e7e2b */ /* 0x000fe2000800001c */
[----:B------:R-:W-:Y:S01]  /*13380*/  UMOV UR8, 0x1852b7af ;  /* 0x1852b7af00087882 */ /* 0x000fe20000000000 */
[----:B------:R-:W-:-:S02]  /*13390*/  UMOV UR9, 0x3f56c16c ;  /* 0x3f56c16c00097882 */ /* 0x000fc40000000000 */
[----:B------:R-:W-:Y:S01]  /*133a0*/  DFMA R28, R42, R24, UR6 ;  /* 0x000000062a1c7e2b */ /* 0x000fe20008000018 */
[----:B------:R-:W-:Y:S01]  /*133b0*/  UMOV UR6, 0x55555556 ;  /* 0x5555555600067882 */ /* 0x000fe20000000000 */
[----:B------:R-:W-:Y:S01]  /*133c0*/  UMOV UR7, 0x3fb55555 ;  /* 0x3fb5555500077882 */ /* 0x000fe20000000000 */
[----:B------:R-:W-:Y:S02]  /*133d0*/  DADD R24, RZ, -R26 ;  /* 0x00000000ff187229 */ /* 0x000fe4000000081a */
[----:B------:R-:W-:-:S03]  /*133e0*/  DFMA R30, R22, R30, UR8 ;  /* 0x00000008161e7e2b */ /* 0x000fc6000800001e */
[----:B------:R-:W-:Y:S01]  /*133f0*/  DFMA R28, R42, R28, UR6 ;  /* 0x000000062a1c7e2b */ /* 0x000fe2000800001c */
[----:B------:R-:W-:Y:S01]  /*13400*/  UMOV UR6, 0x11122322 ;  /* 0x1112232200067882 */ /* 0x000fe20000000000 */
[----:B------:R-:W-:-:S03]  /*13410*/  UMOV UR7, 0x3f811111 ;  /* 0x3f81111100077882 */ /* 0x000fc60000000000 */
[----:B------:R-:W-:Y:S01]  /*13420*/  DFMA R30, R22, R30, UR6 ;  /* 0x00000006161e7e2b */ /* 0x000fe2000800001e */
[----:B------:R-:W-:Y:S01]  /*13430*/  FSEL R24, R26, R24, !P0 ;  /* 0x000000181a187208 */ /* 0x000fe20004000000 */
[----:B------:R-:W-:Y:S01]  /*13440*/  UMOV UR6, 0x555502a1 ;  /* 0x555502a100067882 */ /* 0x000fe20000000000 */
[----:B------:R-:W-:Y:S01]  /*13450*/  DMUL R28, R42, R28 ;  /* 0x0000001c2a1c7228 */ /* 0x000fe20000000000 */
[----:B------:R-:W-:Y:S01]  /*13460*/  FSEL R25, R27, R25, !P0 ;  /* 0x000000191b197208 */ /* 0x000fe20004000000 */
[----:B------:R-:W-:Y:S01]  /*13470*/  UMOV UR7, 0x3fa55555 ;  /* 0x3fa5555500077882 */ /* 0x000fe20000000000 */
[----:B------:R-:W-:Y:S02]  /*13480*/  ISETP.GT.AND P0, PT, R3, 0x3fe, PT ;  /* 0x000003fe0300780c */ /* 0x000fe40003f04270 */
[----:B------:R-:W-:Y:S01]  /*13490*/  DFMA R30, R22, R30, UR6 ;  /* 0x00000006161e7e2b */ /* 0x000fe2000800001e */
[----:B------:R-:W-:Y:S01]  /*134a0*/  UMOV UR6, 0x55555511 ;  /* 0x5555551100067882 */ /* 0x000fe20000000000 */
[----:B------:R-:W-:Y:S01]  /*134b0*/  UMOV UR7, 0x3fc55555 ;  /* 0x3fc5555500077882 */ /* 0x000fe20000000000 */
[----:B------:R-:W-:Y:S01]  /*134c0*/  DFMA R26, R24, R28, R24 ;  /* 0x0000001c181a722b */ /* 0x000fe20000000018 */
[----:B------:R-:W-:-:S04]  /*134d0*/  IMAD.MOV.U32 R24, RZ, RZ, 0x1 ;  /* 0x00000001ff187424 */ /* 0x000fc800078e00ff */
[----:B------:R-:W-:Y:S01]  /*134e0*/  DFMA R30, R22, R30, UR6 ;  /* 0x00000006161e7e2b */ /* 0x000fe2000800001e */
[----:B------:R-:W-:Y:S01]  /*134f0*/  UMOV UR6, 0xb ;  /* 0x0000000b00067882 */ /* 0x000fe20000000000 */
[----:B------:R-:W-:Y:S01]  /*13500*/  UMOV UR7, 0x3fe00000 ;  /* 0x3fe0000000077882 */ /* 0x000fe20000000000 */
[----:B------:R-:W-:Y:S01]  /*13510*/  DMUL R26, R26, |R36| ;  /* 0x400000241a1a7228 */ /* 0x000fe20000000000 */
[C---:B------:R-:W-:Y:S01]  /*13520*/  @P0 VIADD R41, R20.reuse, 0x7fe ;  /* 0x000007fe14290836 */ /* 0x040fe20000000000 */
[----:B------:R-:W-:Y:S01]  /*13530*/  @!P0 LEA R3, R20, 0x3ff00000, 0x14 ;  /* 0x3ff0000014038811 */ /* 0x000fe200078ea0ff */
[----:B------:R-:W-:Y:S02]  /*13540*/  @P0 IMAD.MOV.U32 R20, RZ, RZ, RZ ;  /* 0x000000ffff140224 */ /* 0x000fe400078e00ff */
[----:B------:R-:W-:Y:S01]  /*13550*/  DFMA R30, R22, R30, UR6 ;  /* 0x00000006161e7e2b */ /* 0x000fe2000800001e */
[----:B------:R-:W0:Y:S01]  /*13560*/  MUFU.RCP64H R25, R27 ;  /* 0x0000001b00197308 */ /* 0x000e220000001800 */
[----:B------:R-:W-:Y:S01]  /*13570*/  @P0 IMAD.SHL.U32 R21, R41, 0x80000, RZ ;  /* 0x0008000029150824 */ /* 0x000fe200078e00ff */
[----:B------:R-:W-:Y:S01]  /*13580*/  UMOV UR6, 0x6f814637 ;  /* 0x6f81463700067882 */ /* 0x000fe20000000000 */
[----:B------:R-:W-:-:S03]  /*13590*/  UMOV UR7, 0x3c9a6a0d ;  /* 0x3c9a6a0d00077882 */ /* 0x000fc60000000000 */
[----:B------:R-:W-:Y:S01]  /*135a0*/  @P0 LOP3.LUT R21, R21, 0xfff00000, RZ, 0xc0, !PT ;  /* 0xfff0000015150812 */ /* 0x000fe200078ec0ff */
[----:B------:R-:W-:-:S04]  /*135b0*/  DFMA R30, R22, R30, 1 ;  /* 0x3ff00000161e742b */ /* 0x000fc8000000001e */
[----:B------:R-:W-:-:S04]  /*135c0*/  @P0 IMAD R3, R41, 0x100000, -R21 ;  /* 0x0010000029030824 */ /* 0x000fc800078e0a15 */
[----:B------:R-:W-:Y:S02]  /*135d0*/  DFMA R22, R22, R30, 1 ;  /* 0x3ff000001616742b */ /* 0x000fe4000000001e */
[----:B0-----:R-:W-:-:S06]  /*135e0*/  DFMA R28, -R26, R24, 1 ;  /* 0x3ff000001a1c742b */ /* 0x001fcc0000000118 */
[----:B------:R-:W-:Y:S02]  /*135f0*/  @P0 DMUL R22, R22, R20 ;  /* 0x0000001416160228 */ /* 0x000fe40000000000 */
[----:B------:R-:W-:Y:S01]  /*13600*/  DFMA R28, R28, R28, R28 ;  /* 0x0000001c1c1c722b */ /* 0x000fe2000000001c */
[----:B------:R-:W-:Y:S02]  /*13610*/  IMAD.MOV.U32 R20, RZ, RZ, RZ ;  /* 0x000000ffff147224 */ /* 0x000fe400078e00ff */
[----:B------:R-:W-:-:S05]  /*13620*/  IMAD.MOV.U32 R21, RZ, RZ, R3 ;  /* 0x000000ffff157224 */ /* 0x000fca00078e0003 */
[----:B------:R-:W-:Y:S02]  /*13630*/  DFMA R28, R24, R28, R24 ;  /* 0x0000001c181c722b */ /* 0x000fe40000000018 */
[----:B------:R-:W-:-:S06]  /*13640*/  DMUL R20, R20, R22 ;  /* 0x0000001614147228 */ /* 0x000fcc0000000000 */
[----:B------:R-:W-:Y:S02]  /*13650*/  DFMA R24, -R26, R28, 1 ;  /* 0x3ff000001a18742b */ /* 0x000fe4000000011c */
[----:B------:R-:W-:Y:S01]  /*13660*/  DMUL R22, R20, -UR6 ;  /* 0x8000000614167c28 */ /* 0x000fe20008000000 */
[----:B------:R-:W-:Y:S01]  /*13670*/  UMOV UR6, 0x1ff62706 ;  /* 0x1ff6270600067882 */ /* 0x000fe20000000000 */
[----:B------:R-:W-:-:S04]  /*13680*/  UMOV UR7, 0x3ff40d93 ;  /* 0x3ff40d9300077882 */ /* 0x000fc80000000000 */
[----:B------:R-:W-:Y:S02]  /*13690*/  DFMA R24, R28, R24, R28 ;  /* 0x000000181c18722b */ /* 0x000fe4000000001c */
[----:B------:R-:W-:-:S08]  /*136a0*/  DFMA R30, R20, UR6, R22 ;  /* 0x00000006141e7c2b */ /* 0x000fd00008000016 */
[----:B------:R-:W-:Y:S02]  /*136b0*/  DMUL R20, R30, R24 ;  /* 0x000000181e147228 */ /* 0x000fe40000000000 */
[----:B------:R-:W-:-:S06]  /*136c0*/  FSETP.GEU.AND P1, PT, |R31|, 6.5827683646048100446e-37, PT ;  /* 0x036000001f00780b */ /* 0x000fcc0003f2e200 */
        /* <DEDUP_REMOVED lines=13> */
.L_x_677:
[----:B------:R-:W-:Y:S05]  /*137a0*/  BSYNC.RECONVERGENT B2 ;  /* 0x0000000000027941 */ /* 0x000fea0003800200 */
.L_x_676:
        /* <DEDUP_REMOVED lines=14> */
.L_x_678:
        /* <DEDUP_REMOVED lines=8> */
.L_x_675:
        /* <DEDUP_REMOVED lines=9> */
.L_x_671:
[----:B------:R-:W-:-:S11]  /*139a0*/  DADD R22, R36, R36 ;  /* 0x0000000024167229 */ /* 0x000fd60000000024 */
.L_x_668:
[----:B------:R-:W-:Y:S05]  /*139b0*/  BSYNC.RECONVERGENT B1 ;  /* 0x0000000000017941 */ /* 0x000fea0003800200 */
.L_x_663:
        /* <DEDUP_REMOVED lines=102> */
.L_x_683:
[----:B------:R-:W-:Y:S05]  /*14020*/  BSYNC.RECONVERGENT B2 ;  /* 0x0000000000027941 */ /* 0x000fea0003800200 */
.L_x_682:
[----:B------:R-:W-:Y:S05]  /*14030*/  BRA `(.L_x_684) ;  /* 0x00000020005c7947 */ /* 0x000fea0003800000 */
.L_x_681:
        /* <DEDUP_REMOVED lines=175> */
.L_x_686:
[----:B------:R-:W-:Y:S05]  /*14b30*/  BSYNC.RECONVERGENT B0 ;  /* 0x0000000000007941 */ /* 0x000fea0003800200 */
.L_x_685:
        /* <DEDUP_REMOVED lines=53> */
.L_x_680:
        /* <DEDUP_REMOVED lines=99> */
.L_x_690:
[----:B------:R-:W-:Y:S05]  /*154c0*/  BSYNC.RECONVERGENT B2 ;  /* 0x0000000000027941 */ /* 0x000fea0003800200 */
.L_x_689:
[----:B------:R-:W-:Y:S05]  /*154d0*/  BRA `(.L_x_684) ;  /* 0x0000000c00347947 */ /* 0x000fea0003800000 */
.L_x_688:
        /* <DEDUP_REMOVED lines=14> */
[----:B------:R-:W1:Y:S01]  /*155c0*/  FRND.F64 R34, R40 ;  /* 0x0000002800227313 */ /* 0x000e620000301800 */
[----:B------:R-:W-:Y:S01]  /*155d0*/  IMAD.MOV.U32 R32, RZ, RZ, RZ ;  /* 0x000000ffff207224 */ /* 0x000fe200078e00ff */
[----:B------:R-:W-:Y:S01]  /*155e0*/  UMOV UR6, 0x33145c07 ;  /* 0x33145c0700067882 */ /* 0x000fe20000000000 */
[----:B------:R-:W-:Y:S01]  /*155f0*/  UMOV UR7, 0x3ca1a626 ;  /* 0x3ca1a62600077882 */ /* 0x000fe20000000000 */
[----:B------:R-:W-:Y:S01]  /*15600*/  LOP3.LUT R3, R44, 0x1, RZ, 0xc0, !PT ;  /* 0x000000012c037812 */ /* 0x000fe200078ec0ff */
[----:B------:R-:W-:Y:S01]  /*15610*/  UMOV UR8, 0x69ce2bdf ;  /* 0x69ce2bdf00087882 */ /* 0x000fe20000000000 */
[----:B------:R-:W-:Y:S01]  /*15620*/  UMOV UR9, 0x3e5ade15 ;  /* 0x3e5ade1500097882 */ /* 0x000fe20000000000 */
[----:B------:R-:W-:Y:S01]  /*15630*/  BSSY.RECONVERGENT B2, `(.L_x_692) ;  /* 0x0000097000027945 */ /* 0x000fe20003800200 */
[----:B------:R-:W5:Y:S01]  /*15640*/  MUFU.RCP64H R33, R51 ;  /* 0x0000003300217308 */ /* 0x000f620000001800 */
[----:B0-----:R-:W-:Y:S01]  /*15650*/  IMAD.MOV.U32 R46, RZ, RZ, -0x57ecfc2b ;  /* 0xa81303d5ff2e7424 */ /* 0x001fe200078e00ff */
[----:B------:R-:W-:Y:S01]  /*15660*/  ISETP.NE.U32.AND P0, PT, R3, 0x1, PT ;  /* 0x000000010300780c */ /* 0x000fe20003f05070 */
[----:B------:R-:W-:-:S02]  /*15670*/  IMAD.MOV.U32 R47, RZ, RZ, 0x3f73c25d ;  /* 0x3f73c25dff2f7424 */ /* 0x000fc400078e00ff */
[----:B------:R-:W-:Y:S01]  /*15680*/  IMAD.MOV.U32 R3, RZ, RZ, 0x3da8ff83 ;  /* 0x3da8ff83ff037424 */ /* 0x000fe200078e00ff */
[----:B------:R-:W-:Y:S01]  /*15690*/  ISETP.NE.U32.AND.EX P0, PT, RZ, RZ, PT, P0 ;  /* 0x000000ffff00720c */ /* 0x000fe20003f05100 */
[----:B-1----:R-:W-:Y:S02]  /*156a0*/  DFMA R34, R34, -0.5, R36 ;  /* 0xbfe000002222782b */ /* 0x002fe40000000024 */
[----:B-----5:R-:W-:-:S08]  /*156b0*/  DFMA R42, -|R36|, R32, 1 ;  /* 0x3ff00000242a742b */ /* 0x020fd00000000320 */
[----:B------:R-:W-:Y:S02]  /*156c0*/  DFMA R48, R42, R42, R42 ;  /* 0x0000002a2a30722b */ /* 0x000fe4000000002a */
[----:B------:R-:W-:Y:S01]  /*156d0*/  DMUL R42, R34, UR6 ;  /* 0x00000006222a7c28 */ /* 0x000fe20008000000 */
[----:B------:R-:W-:Y:S01]  /*156e0*/  UMOV UR6, 0x54442d18 ;  /* 0x54442d1800067882 */ /* 0x000fe20000000000 */
[----:B------:R-:W-:-:S04]  /*156f0*/  UMOV UR7, 0x400921fb ;  /* 0x400921fb00077882 */ /* 0x000fc80000000000 */
[----:B------:R-:W-:Y:S02]  /*15700*/  DFMA R32, R32, R48, R32 ;  /* 0x000000302020722b */ /* 0x000fe40000000020 */
[----:B------:R-:W-:Y:S01]  /*15710*/  DFMA R34, R34, UR6, R42 ;  /* 0x0000000622227c2b */ /* 0x000fe2000800002a */
[----:B------:R-:W-:Y:S01]  /*15720*/  UMOV UR6, 0x7c38a637 ;  /* 0x7c38a63700067882 */ /* 0x000fe20000000000 */
[----:B------:R-:W-:Y:S01]  /*15730*/  UMOV UR7, 0x3f64bee4 ;  /* 0x3f64bee400077882 */ /* 0x000fe20000000000 */
[----:B------:R-:W-:Y:S01]  /*15740*/  IMAD.MOV.U32 R48, RZ, RZ, 0x20fd8164 ;  /* 0x20fd8164ff307424 */ /* 0x000fe200078e00ff */
[----:B------:R-:W-:Y:S02]  /*15750*/  FSEL R49, -R3, 0.11223486810922622681, !P0 ;  /* 0x3de5db6503317808 */ /* 0x000fe40004000100 */
[----:B------:R-:W-:Y:S01]  /*15760*/  DFMA R42, R32, -UR6, R46 ;  /* 0x80000006202a7c2b */ /* 0x000fe2000800002e */
[----:B------:R-:W-:Y:S01]  /*15770*/  UMOV UR6, 0xa96cfc72 ;  /* 0xa96cfc7200067882 */ /* 0x000fe20000000000 */
[----:B------:R-:W-:Y:S01]  /*15780*/  UMOV UR7, 0x3f6b7c37 ;  /* 0x3f6b7c3700077882 */ /* 0x000fe20000000000 */
[----:B------:R-:W-:Y:S01]  /*15790*/  DMUL R40, R34, R34 ;  /* 0x0000002222287228 */ /* 0x000fe20000000000 */
[----:B------:R-:W-:-:S04]  /*157a0*/  FSEL R48, R48, -8.06006814911005101289e+34, !P0 ;  /* 0xf9785eba30307808 */ /* 0x000fc80004000000 */
        /* <DEDUP_REMOVED lines=12> */
[----:B--2---:R-:W-:Y:S01]  /*15870*/  DFMA R42, R40, R48, R20 ;  /* 0x00000030282a722b */ /* 0x004fe20000000014 */
[----:B------:R-:W-:Y:S02]  /*15880*/  IMAD.MOV.U32 R20, RZ, RZ, 0x652b82fe ;  /* 0x652b82feff147424 */ /* 0x000fe400078e00ff */
[----:B------:R-:W-:-:S05]  /*15890*/  IMAD.MOV.U32 R21, RZ, RZ, 0x3ff71547 ;  /* 0x3ff71547ff157424 */ /* 0x000fca00078e00ff */
[----:B------:R-:W-:Y:S02]  /*158a0*/  DFMA R42, R40, R42, R22 ;  /* 0x0000002a282a722b */ /* 0x000fe40000000016 */
[----:B------:R-:W-:-:S06]  /*158b0*/  DFMA R20, |R36|, R20, 6.75539944105574400000e+15 ;  /* 0x433800002414742b */ /* 0x000fcc0000000214 */
[----:B---3--:R-:W-:Y:S02]  /*158c0*/  DFMA R42, R40, R42, R24 ;  /* 0x0000002a282a722b */ /* 0x008fe40000000018 */
[----:B------:R-:W-:Y:S02]  /*158d0*/  DADD R22, R20, -6.75539944105574400000e+15 ;  /* 0xc338000014167429 */ /* 0x000fe40000000000 */
[----:B------:R-:W-:-:S04]  /*158e0*/  IABS R3, R20 ;  /* 0x0000001400037213 */ /* 0x000fc80000000000 */
[----:B------:R-:W-:Y:S02]  /*158f0*/  DFMA R26, R40, R42, R26 ;  /* 0x0000002a281a722b */ /* 0x000fe4000000001a */
[----:B------:R-:W-:Y:S01]  /*15900*/  DFMA R48, R22, -UR6, |R36| ;  /* 0x8000000616307c2b */ /* 0x000fe20008000424 */
[----:B------:R-:W-:Y:S01]  /*15910*/  UMOV UR6, 0x468cb5be ;  /* 0x468cb5be00067882 */ /* 0x000fe20000000000 */
[----:B------:R-:W-:Y:S01]  /*15920*/  UMOV UR7, 0x3f4367d3 ;  /* 0x3f4367d300077882 */ /* 0x000fe20000000000 */
[----:B------:R-:W-:Y:S01]  /*15930*/  IMAD.MOV.U32 R42, RZ, RZ, -0x35dec16 ;  /* 0xfca213eaff2a7424 */ /* 0x000fe200078e00ff */
[----:B------:R-:W-:Y:S01]  /*15940*/  DFMA R24, R32, R46, -UR6 ;  /* 0x8000000620187e2b */ /* 0x000fe2000800002e */
[----:B------:R-:W-:Y:S01]  /*15950*/  UMOV UR6, 0x3b39803f ;  /* 0x3b39803f00067882 */ /* 0x000fe20000000000 */
[----:B------:R-:W-:Y:S01]  /*15960*/  UMOV UR7, 0x3c7abc9e ;  /* 0x3c7abc9e00077882 */ /* 0x000fe20000000000 */
[----:B------:R-:W-:Y:S01]  /*15970*/  IMAD.MOV.U32 R43, RZ, RZ, 0x3e928af3 ;  /* 0x3e928af3ff2b7424 */ /* 0x000fe200078e00ff */
[----:B------:R-:W-:Y:S01]  /*15980*/  DFMA R22, R22, -UR6, R48 ;  /* 0x8000000616167c2b */ /* 0x000fe20008000030 */
[----:B------:R-:W-:Y:S01]  /*15990*/  UMOV UR6, 0xe9f1005 ;  /* 0x0e9f100500067882 */ /* 0x000fe20000000000 */
[----:B------:R-:W-:Y:S01]  /*159a0*/  UMOV UR7, 0x3f12471b ;  /* 0x3f12471b00077882 */ /* 0x000fe20000000000 */
[----:B----4-:R-:W-:-:S02]  /*159b0*/  DFMA R26, R40, R26, R28 ;  /* 0x0000001a281a722b */ /* 0x010fc4000000001c */
[----:B------:R-:W-:Y:S01]  /*159c0*/  DFMA R24, R32, R24, UR6 ;  /* 0x0000000620187e2b */ /* 0x000fe20008000018 */
[----:B------:R-:W-:Y:S01]  /*159d0*/  UMOV UR6, 0x4744d5c4 ;  /* 0x4744d5c400067882 */ /* 0x000fe20000000000 */
[----:B------:R-:W-:Y:S01]  /*159e0*/  UMOV UR7, 0x3f49b100 ;  /* 0x3f49b10000077882 */ /* 0x000fe20000000000 */
[----:B------:R-:W-:Y:S01]  /*159f0*/  DFMA R28, R22, UR8, R42 ;  /* 0x00000008161c7c2b */ /* 0x000fe2000800002a */
[----:B------:R-:W-:Y:S01]  /*15a00*/  UMOV UR8, 0x62401315 ;  /* 0x6240131500087882 */ /* 0x000fe20000000000 */
[----:B------:R-:W-:Y:S01]  /*15a10*/  UMOV UR9, 0x3ec71dee ;  /* 0x3ec71dee00097882 */ /* 0x000fe20000000000 */
[----:B------:R-:W-:Y:S02]  /*15a20*/  DFMA R26, R40, R26, R30 ;  /* 0x0000001a281a722b */ /* 0x000fe4000000001e */
[----:B------:R-:W-:Y:S01]  /*15a30*/  DFMA R24, R32, R24, UR6 ;  /* 0x0000000620187e2b */ /* 0x000fe20008000018 */
[----:B------:R-:W-:Y:S01]  /*15a40*/  UMOV UR6, 0x69ab4b7f ;  /* 0x69ab4b7f00067882 */ /* 0x000fe20000000000 */
[----:B------:R-:W-:Y:S01]  /*15a50*/  UMOV UR7, 0x3f2e13ce ;  /* 0x3f2e13ce00077882 */ /* 0x000fe20000000000 */
[----:B------:R-:W-:Y:S01]  /*15a60*/  DFMA R28, R22, R28, UR8 ;  /* 0x00000008161c7e2b */ /* 0x000fe2000800001c */
[----:B------:R-:W-:Y:S01]  /*15a70*/  UMOV UR8, 0x7c89eb71 ;  /* 0x7c89eb7100087882 */ /* 0x000fe20000000000 */
[----:B------:R-:W-:Y:S01]  /*15a80*/  UMOV UR9, 0x3efa0199 ;  /* 0x3efa019900097882 */ /* 0x000fe20000000000 */
[----:B------:R-:W-:-:S02]  /*15a90*/  DFMA R34, R34, R26, R34 ;  /* 0x0000001a2222722b */ /* 0x000fc40000000022 */
[----:B------:R-:W-:Y:S01]  /*15aa0*/  DFMA R24, R32, R24, -UR6 ;  /* 0x8000000620187e2b */ /* 0x000fe20008000018 */
[----:B------:R-:W-:Y:S01]  /*15ab0*/  UMOV UR6, 0x8ecf8a01 ;  /* 0x8ecf8a0100067882 */ /* 0x000fe20000000000 */
[----:B------:R-:W-:Y:S01]  /*15ac0*/  UMOV UR7, 0x3f65f726 ;  /* 0x3f65f72600077882 */ /* 0x000fe20000000000 */
[----:B------:R-:W-:Y:S01]  /*15ad0*/  DFMA R28, R22, R28, UR8 ;  /* 0x00000008161c7e2b */ /* 0x000fe2000800001c */
[----:B------:R-:W-:Y:S01]  /*15ae0*/  UMOV UR8, 0x14761f65 ;  /* 0x14761f6500087882 */ /* 0x000fe20000000000 */
[----:B------:R-:W-:Y:S01]  /*15af0*/  DFMA R26, R40, R26, 1 ;  /* 0x3ff00000281a742b */ /* 0x000fe2000000001a */
[----:B------:R-:W-:Y:S02]  /*15b00*/  UMOV UR9, 0x3f2a01a0 ;  /* 0x3f2a01a000097882 */ /* 0x000fe40000000000 */
[----:B------:R-:W-:Y:S01]  /*15b10*/  DFMA R24, R32, R24, -UR6 ;  /* 0x8000000620187e2b */ /* 0x000fe20008000018 */
[----:B------:R-:W-:Y:S01]  /*15b20*/  UMOV UR6, 0x1c71ace0 ;  /* 0x1c71ace000067882 */ /* 0x000fe20000000000 */
[----:B------:R-:W-:Y:S01]  /*15b30*/  UMOV UR7, 0x3f6c71c7 ;  /* 0x3f6c71c700077882 */ /* 0x000fe20000000000 */
[----:B------:R-:W-:Y:S01]  /*15b40*/  DFMA R30, R22, R28, UR8 ;  /* 0x00000008161e7e2b */ /* 0x000fe2000800001c */
[----:B------:R-:W-:Y:S01]  /*15b50*/  UMOV UR8, 0x1852b7af ;  /* 0x1852b7af00087882 */ /* 0x000fe20000000000 */
[----:B------:R-:W-:-:S02]  /*15b60*/  UMOV UR9, 0x3f56c16c ;  /* 0x3f56c16c00097882 */ /* 0x000fc40000000000 */
[----:B------:R-:W-:Y:S01]  /*15b70*/  FSEL R26, R26, R34, !P0 ;  /* 0x000000221a1a7208 */ /* 0x000fe20004000000 */
[----:B------:R-:W-:Y:S01]  /*15b80*/  DFMA R28, R32, R24, UR6 ;  /* 0x00000006201c7e2b */ /* 0x000fe20008000018 */
[----:B------:R-:W-:Y:S01]  /*15b90*/  FSEL R27, R27, R35, !P0 ;  /* 0x000000231b1b7208 */ /* 0x000fe20004000000 */
[----:B------:R-:W-:Y:S01]  /*15ba0*/  UMOV UR6, 0x55555556 ;  /* 0x5555555600067882 */ /* 0x000fe20000000000 */
[----:B------:R-:W-:Y:S01]  /*15bb0*/  UMOV UR7, 0x3fb55555 ;  /* 0x3fb5555500077882 */ /* 0x000fe20000000000 */
[----:B------:R-:W-:Y:S01]  /*15bc0*/  DFMA R30, R22, R30, UR8 ;  /* 0x00000008161e7e2b */ /* 0x000fe2000800001e */
[----:B------:R-:W-:Y:S02]  /*15bd0*/  LOP3.LUT P0, RZ, R44, 0x2, RZ, 0xc0, !PT ;  /* 0x000000022cff7812 */ /* 0x000fe4000780c0ff */
[----:B------:R-:W-:Y:S02]  /*15be0*/  DADD R24, RZ, -R26 ;  /* 0x00000000ff187229 */ /* 0x000fe4000000081a */
[----:B------:R-:W-:Y:S01]  /*15bf0*/  DFMA R28, R32, R28, UR6 ;  /* 0x00000006201c7e2b */ /* 0x000fe2000800001c */
[----:B------:R-:W-:Y:S01]  /*15c00*/  UMOV UR6, 0x11122322 ;  /* 0x1112232200067882 */ /* 0x000fe20000000000 */
[----:B------:R-:W-:-:S02]  /*15c10*/  UMOV UR7, 0x3f811111 ;  /* 0x3f81111100077882 */ /* 0x000fc40000000000 */
        /* <DEDUP_REMOVED lines=10> */
[----:B------:R-:W-:Y:S01]  /*15cc0*/  DFMA R26, R24, R28, R24 ;  /* 0x0000001c181a722b */ /* 0x000fe20000000018 */
[----:B------:R-:W-:Y:S02]  /*15cd0*/  IMAD.MOV.U32 R24, RZ, RZ, 0x1 ;  /* 0x00000001ff187424 */ /* 0x000fe400078e00ff */
[----:B------:R-:W-:Y:S01]  /*15ce0*/  DFMA R30, R22, R30, UR6 ;  /* 0x00000006161e7e2b */ /* 0x000fe2000800001e */
[----:B------:R-:W-:Y:S01]  /*15cf0*/  UMOV UR6, 0xb ;  /* 0x0000000b00067882 */ /* 0x000fe20000000000 */
[----:B------:R-:W-:-:S03]  /*15d00*/  UMOV UR7, 0x3fe00000 ;  /* 0x3fe0000000077882 */ /* 0x000fc60000000000 */
[----:B------:R-:W-:-:S03]  /*15d10*/  DMUL R26, |R36|, R26 ;  /* 0x0000001a241a7228 */ /* 0x000fc60000000200 */
[C---:B------:R-:W-:Y:S01]  /*15d20*/  DFMA R30, R22.reuse, R30, UR6 ;  /* 0x00000006161e7e2b */ /* 0x040fe2000800001e */
[C---:B------:R-:W-:Y:S01]  /*15d30*/  @P0 VIADD R33, R20.reuse, 0x7fe ;  /* 0x000007fe14210836 */ /* 0x040fe20000000000 */
[----:B------:R-:W-:Y:S01]  /*15d40*/  @!P0 LEA R3, R20, 0x3ff00000, 0x14 ;  /* 0x3ff0000014038811 */ /* 0x000fe200078ea0ff */
[----:B------:R-:W0:Y:S01]  /*15d50*/  MUFU.RCP64H R25, R27 ;  /* 0x0000001b00197308 */ /* 0x000e220000001800 */
[----:B------:R-:W-:Y:S01]  /*15d60*/  @P0 IMAD.MOV.U32 R20, RZ, RZ, RZ ;  /* 0x000000ffff140224 */ /* 0x000fe200078e00ff */
[----:B------:R-:W-:Y:S01]  /*15d70*/  UMOV UR6, 0x6f814637 ;  /* 0x6f81463700067882 */ /* 0x000fe20000000000 */
[----:B------:R-:W-:Y:S01]  /*15d80*/  @P0 IMAD.SHL.U32 R21, R33, 0x80000, RZ ;  /* 0x0008000021150824 */ /* 0x000fe200078e00ff */
[----:B------:R-:W-:Y:S01]  /*15d90*/  UMOV UR7, 0x3c9a6a0d ;  /* 0x3c9a6a0d00077882 */ /* 0x000fe20000000000 */
[----:B------:R-:W-:-:S03]  /*15da0*/  DFMA R30, R22, R30, 1 ;  /* 0x3ff00000161e742b */ /* 0x000fc6000000001e */
        /* <DEDUP_REMOVED lines=31> */
.L_x_693:
[----:B------:R-:W-:Y:S05]  /*15fa0*/  BSYNC.RECONVERGENT B2 ;  /* 0x0000000000027941 */ /* 0x000fea0003800200 */
.L_x_692:
        /* <DEDUP_REMOVED lines=14> */
.L_x_694:
        /* <DEDUP_REMOVED lines=8> */
.L_x_691:
        /* <DEDUP_REMOVED lines=9> */
.L_x_687:
[----:B------:R-:W-:-:S11]  /*161a0*/  DADD R22, R36, R36 ;  /* 0x0000000024167229 */ /* 0x000fd60000000024 */
.L_x_684:
[----:B------:R-:W-:Y:S05]  /*161b0*/  BSYNC.RECONVERGENT B1 ;  /* 0x0000000000017941 */ /* 0x000fea0003800200 */
.L_x_679:
        /* <DEDUP_REMOVED lines=18> */
[----:B------:R-:W-:Y:S05]  /*162e0*/  CALL.REL.NOINC `($__internal_9_$__cuda_sm20_div_rn_f64_full) ;  /* 0x0000003400287944 */ /* 0x000fea0003c00000 */
[----:B------:R-:W-:Y:S02]  /*162f0*/  IMAD.MOV.U32 R20, RZ, RZ, R22 ;  /* 0x000000ffff147224 */ /* 0x000fe400078e0016 */
[----:B------:R-:W-:-:S07]  /*16300*/  IMAD.MOV.U32 R21, RZ, RZ, R23 ;  /* 0x000000ffff157224 */ /* 0x000fce00078e0017 */
.L_x_696:
[----:B------:R-:W-:Y:S05]  /*16310*/  BSYNC.RECONVERGENT B1 ;  /* 0x0000000000017941 */ /* 0x000fea0003800200 */
.L_x_695:
[----:B------:R-:W-:Y:S06]  /*16320*/  BAR.SYNC.DEFER_BLOCKING 0x0 ;  /* 0x0000000000007b1d */ /* 0x000fec0000010000 */
[----:B------:R-:W0:Y:S02]  /*16330*/  LDCU UR6, c[0x0][0x3e4] ;  /* 0x00007c80ff0677ac */ /* 0x000e240008000800 */
[----:B------:R-:W1:Y:S01]  /*16340*/  LDC.64 R24, c[0x0][0x3e0] ;  /* 0x0000f800ff187b82 */ /* 0x000e620000000a00 */
[----:B------:R-:W2:Y:S04]  /*16350*/  LDG.E.64 R26, desc[UR4][R10.64] ;  /* 0x000000040a1a7981 */ /* 0x000ea8000c1e1b00 */
[----:B------:R3:W5:Y:S01]  /*16360*/  LDG.E.64 R28, desc[UR4][R18.64] ;  /* 0x00000004121c7981 */ /* 0x000762000c1e1b00 */
        /* <DEDUP_REMOVED lines=14> */
[----:B---3--:R-:W-:Y:S05]  /*16450*/  @P0 BRA P1, `(.L_x_698) ;  /* 0x00000000001c0947 */ /* 0x008fea0000800000 */
[----:B------:R-:W0:Y:S01]  /*16460*/  LDCU.64 UR6, c[0x0][0x3e0] ;  /* 0x00007c00ff0677ac */ /* 0x000e220008000a00 */
[----:B------:R-:W-:Y:S01]  /*16470*/  IMAD.MOV.U32 R25, RZ, RZ, R26 ;  /* 0x000000ffff197224 */ /* 0x000fe200078e001a */
[----:B------:R-:W-:Y:S01]  /*16480*/  MOV R3, 0x164d0 ;  /* 0x000164d000037802 */ /* 0x000fe20000000f00 */
[----:B------:R-:W-:Y:S02]  /*16490*/  IMAD.MOV.U32 R24, RZ, RZ, R27 ;  /* 0x000000ffff187224 */ /* 0x000fe400078e001b */
[----:B0-----:R-:W-:Y:S02]  /*164a0*/  IMAD.U32 R22, RZ, RZ, UR6 ;  /* 0x00000006ff167e24 */ /* 0x001fe4000f8e00ff */
[----:B------:R-:W-:-:S07]  /*164b0*/  IMAD.U32 R23, RZ, RZ, UR7 ;  /* 0x00000007ff177e24 */ /* 0x000fce000f8e00ff */
[----:B-----5:R-:W-:Y:S05]  /*164c0*/  CALL.REL.NOINC `($__internal_9_$__cuda_sm20_div_rn_f64_full) ;  /* 0x0000003000b07944 */ /* 0x020fea0003c00000 */
.L_x_698:
[----:B------:R-:W-:Y:S05]  /*164d0*/  BSYNC.RECONVERGENT B1 ;  /* 0x0000000000017941 */ /* 0x000fea0003800200 */
.L_x_697:
        /* <DEDUP_REMOVED lines=26> */
.L_x_701:
        /* <DEDUP_REMOVED lines=12> */
.L_x_700:
[----:B------:R-:W-:Y:S05]  /*16740*/  BSYNC.RECONVERGENT B0 ;  /* 0x0000000000007941 */ /* 0x000fea0003800200 */
.L_x_699:
        /* <DEDUP_REMOVED lines=19> */
.L_x_704:
        /* <DEDUP_REMOVED lines=11> */
.L_x_703:
[----:B------:R-:W-:Y:S05]  /*16930*/  BSYNC.RECONVERGENT B0 ;  /* 0x0000000000007941 */ /* 0x000fea0003800200 */
.L_x_702:
[----:B------:R-:W2:Y:S01]  /*16940*/  LDG.E.64 R26, desc[UR4][R12.64] ;  /* 0x000000040c1a7981 */ /* 0x000ea2000c1e1b00 */
[----:B------:R-:W0:Y:S01]  /*16950*/  LDCU UR6, c[0x0][0x3e4] ;  /* 0x00007c80ff0677ac */ /* 0x000e220008000800 */
[----:B------:R-:W1:Y:S02]  /*16960*/  LDC.64 R34, c[0x0][0x3e0] ;  /* 0x0000f800ff227b82 */ /* 0x000e640000000a00 */
[----:B------:R3:W5:Y:S01]  /*16970*/  LDG.E.64 R32, desc[UR4][R6.64] ;  /* 0x0000000406207981 */ /* 0x000762000c1e1b00 */
        /* <DEDUP_REMOVED lines=8> */
[----:B0-----:R-:W1:Y:S02]  /*16a00*/  MUFU.RCP64H R23, UR6 ;  /* 0x0000000600177d08 */ /* 0x001e640008001800 */
        /* <DEDUP_REMOVED lines=19> */
.L_x_706:
[----:B------:R-:W-:Y:S05]  /*16b40*/  BSYNC.RECONVERGENT B1 ;  /* 0x0000000000017941 */ /* 0x000fea0003800200 */
.L_x_705:
        /* <DEDUP_REMOVED lines=26> */
.L_x_709:
        /* <DEDUP_REMOVED lines=12> */
.L_x_708:
[----:B------:R-:W-:Y:S05]  /*16db0*/  BSYNC.RECONVERGENT B0 ;  /* 0x0000000000007941 */ /* 0x000fea0003800200 */
.L_x_707:
        /* <DEDUP_REMOVED lines=19> */
.L_x_712:
        /* <DEDUP_REMOVED lines=11> */
.L_x_711:
[----:B------:R-:W-:Y:S05]  /*16fa0*/  BSYNC.RECONVERGENT B0 ;  /* 0x0000000000007941 */ /* 0x000fea0003800200 */
.L_x_710:
        /* <DEDUP_REMOVED lines=12> */
[----:B0-----:R-:W1:Y:S05]  /*17070*/  MUFU.RCP64H R23, UR6 ;  /* 0x0000000600177d08 */ /* 0x001e6a0008001800 */
[----:B------:R-:W-:-:S02]  /*17080*/  DMUL R28, R28, R24 ;  /* 0x000000181c1c7228 */ /* 0x000fc40000000000 */
        /* <DEDUP_REMOVED lines=19> */
.L_x_714:
[----:B------:R-:W-:Y:S05]  /*171c0*/  BSYNC.RECONVERGENT B1 ;  /* 0x0000000000017941 */ /* 0x000fea0003800200 */
.L_x_713:
        /* <DEDUP_REMOVED lines=26> */
.L_x_717:
        /* <DEDUP_REMOVED lines=13> */
.L_x_716:
[----:B------:R-:W-:Y:S05]  /*17440*/  BSYNC.RECONVERGENT B0 ;  /* 0x0000000000007941 */ /* 0x000fea0003800200 */
.L_x_715:
        /* <DEDUP_REMOVED lines=19> */
.L_x_720:
        /* <DEDUP_REMOVED lines=11> */
.L_x_719:
[----:B------:R-:W-:Y:S05]  /*17630*/  BSYNC.RECONVERGENT B0 ;  /* 0x0000000000007941 */ /* 0x000fea0003800200 */
.L_x_718:
[----:B------:R-:W0:Y:S01]  /*17640*/  MUFU.RCP64H R25, R21 ;  /* 0x0000001500197308 */ /* 0x000e220000001800 */
[----:B------:R-:W-:Y:S01]  /*17650*/  IMAD.MOV.U32 R24, RZ, RZ, 0x1 ;  /* 0x00000001ff187424 */ /* 0x000fe200078e00ff */
[----:B------:R-:W-:Y:S01]  /*17660*/  DSETP.NEU.AND P1, PT, R32, RZ, PT ;  /* 0x000000ff2000722a */ /* 0x000fe20003f2d000 */
[----:B------:R-:W-:Y:S01]  /*17670*/  BSSY.RECONVERGENT B1, `(.L_x_721) ;  /* 0x0000019000017945 */ /* 0x000fe20003800200 */
[----:B------:R-:W-:-:S04]  /*17680*/  DSETP.NEU.AND P0, PT, R30, 1, PT ;  /* 0x3ff000001e00742a */ /* 0x000fc80003f0d000 */
[----:B------:R-:W-:Y:S01]  /*17690*/  FSEL R3, R23, 1.875, P1 ;  /* 0x3ff0000017037808 */ /* 0x000fe20000800000 */
[----:B0-----:R-:W-:-:S08]  /*176a0*/  DFMA R26, R24, -R20, 1 ;  /* 0x3ff00000181a742b */ /* 0x001fd00000000814 */
[----:B------:R-:W-:-:S08]  /*176b0*/  DFMA R26, R26, R26, R26 ;  /* 0x0000001a1a1a722b */ /* 0x000fd0000000001a */
[----:B------:R-:W-:Y:S01]  /*176c0*/  DFMA R26, R24, R26, R24 ;  /* 0x0000001a181a722b */ /* 0x000fe20000000018 */
[----:B------:R-:W-:Y:S02]  /*176d0*/  FSEL R24, R22, RZ, P1 ;  /* 0x000000ff16187208 */ /* 0x000fe40000800000 */
[----:B------:R-:W-:Y:S02]  /*176e0*/  FSEL R25, R3, 1.875, P0 ;  /* 0x3ff0000003197808 */ /* 0x000fe40000000000 */
[----:B------:R-:W-:-:S03]  /*176f0*/  FSEL R24, R24, RZ, P0 ;  /* 0x000000ff18187208 */ /* 0x000fc60000000000 */
[----:B------:R-:W-:-:S03]  /*17700*/  DFMA R22, R26, -R20, 1 ;  /* 0x3ff000001a16742b */ /* 0x000fc60000000814 */
[----:B------:R-:W-:-:S05]  /*17710*/  DMUL R28, R28, R24 ;  /* 0x000000181c1c7228 */ /* 0x000fca0000000000 */
[----:B------:R-:W-:-:S05]  /*17720*/  DFMA R22, R26, R22, R26 ;  /* 0x000000161a16722b */ /* 0x000fca000000001a */
[----:B------:R-:W-:-:S03]  /*17730*/  FSETP.GEU.AND P1, PT, |R29|, 6.5827683646048100446e-37, PT ;  /* 0x036000001d00780b */ /* 0x000fc60003f2e200 */
        /* <DEDUP_REMOVED lines=12> */
.L_x_722:
[----:B------:R-:W-:Y:S05]  /*17800*/  BSYNC.RECONVERGENT B1 ;  /* 0x0000000000017941 */ /* 0x000fea0003800200 */
.L_x_721:
[----:B------:R-:W-:Y:S01]  /*17810*/  BAR.SYNC.DEFER_BLOCKING 0x0 ;  /* 0x0000000000007b1d */ /* 0x000fe20000010000 */
[----:B------:R-:W-:Y:S01]  /*17820*/  ISETP.GT.AND P0, PT, R23, 0xfffff, PT ;  /* 0x000fffff1700780c */ /* 0x000fe20003f04270 */
[----:B------:R-:W-:Y:S02]  /*17830*/  IMAD.MOV.U32 R20, RZ, RZ, R22 ;  /* 0x000000ffff147224 */ /* 0x000fe400078e0016 */
[--C-:B------:R-:W-:Y:S02]  /*17840*/  IMAD.MOV.U32 R21, RZ, RZ, R23.reuse ;  /* 0x000000ffff157224 */ /* 0x100fe400078e0017 */
[----:B------:R-:W-:Y:S01]  /*17850*/  IMAD.MOV.U32 R3, RZ, RZ, R23 ;  /* 0x000000ffff037224 */ /* 0x000fe200078e0017 */
[----:B------:R-:W-:Y:S01]  /*17860*/  BSSY.RECONVERGENT B0, `(.L_x_723) ;  /* 0x0000050000007945 */ /* 0x000fe20003800200 */
[----:B------:R-:W-:-:S06]  /*17870*/  IMAD.MOV.U32 R28, RZ, RZ, -0x3ff ;  /* 0xfffffc01ff1c7424 */ /* 0x000fcc00078e00ff */
        /* <DEDUP_REMOVED lines=8> */
[----:B------:R-:W-:Y:S01]  /*17900*/  IMAD.MOV.U32 R32, RZ, RZ, -0x748574fc ;  /* 0x8b7a8b04ff207424 */ /* 0x000fe200078e00ff */
[----:B------:R-:W-:Y:S01]  /*17910*/  UMOV UR6, 0x3ae80f1e ;  /* 0x3ae80f1e00067882 */ /* 0x000fe20000000000 */
[----:B------:R-:W-:Y:S01]  /*17920*/  IMAD.MOV.U32 R33, RZ, RZ, 0x3ed0ee25 ;  /* 0x3ed0ee25ff217424 */ /* 0x000fe200078e00ff */
        /* <DEDUP_REMOVED lines=61> */
.L_x_724:
[----:B------:R-:W-:Y:S01]  /*17d00*/  IMAD.MOV.U32 R22, RZ, RZ, 0x0 ;  /* 0x00000000ff167424 */ /* 0x000fe200078e00ff */
[----:B------:R-:W-:Y:S01]  /*17d10*/  LOP3.LUT P0, RZ, R21, 0x7fffffff, RZ, 0xc0, !PT ;  /* 0x7fffffff15ff7812 */ /* 0x000fe2000780c0ff */
[----:B------:R-:W-:-:S06]  /*17d20*/  IMAD.MOV.U32 R23, RZ, RZ, 0x7ff00000 ;  /* 0x7ff00000ff177424 */ /* 0x000fcc00078e00ff */
[----:B------:R-:W-:-:S10]  /*17d30*/  DFMA R22, R20, R22, +INF ;  /* 0x7ff000001416742b */ /* 0x000fd40000000016 */
[----:B------:R-:W-:Y:S02]  /*17d40*/  FSEL R20, R22, RZ, P0 ;  /* 0x000000ff16147208 */ /* 0x000fe40000000000 */
[----:B------:R-:W-:-:S07]  /*17d50*/  FSEL R21, R23, -QNAN , P0 ;  /* 0xfff0000017157808 */ /* 0x000fce0000000000 */
.L_x_725:
[----:B------:R-:W-:Y:S05]  /*17d60*/  BSYNC.RECONVERGENT B0 ;  /* 0x0000000000007941 */ /* 0x000fea0003800200 */
.L_x_723:
[----:B------:R-:W0:Y:S02]  /*17d70*/  LDC.64 R22, c[0x0][0x3b8] ;  /* 0x0000ee00ff167b82 */ /* 0x000e240000000a00 */
[----:B0-----:R-:W-:-:S06]  /*17d80*/  IMAD.WIDE R22, R0, 0x8, R22 ;  /* 0x0000000800167825 */ /* 0x001fcc00078e0216 */
[----:B------:R-:W2:Y:S01]  /*17d90*/  LDG.E.64 R22, desc[UR4][R22.64] ;  /* 0x0000000416167981 */ /* 0x000ea2000c1e1b00 */
[----:B------:R-:W-:Y:S01]  /*17da0*/  BSSY.RECONVERGENT B0, `(.L_x_726) ;  /* 0x0000053000007945 */ /* 0x000fe20003800200 */
[----:B--2---:R-:W-:Y:S01]  /*17db0*/  ISETP.GT.AND P0, PT, R23, 0xfffff, PT ;  /* 0x000fffff1700780c */ /* 0x004fe20003f04270 */
[----:B------:R-:W-:Y:S02]  /*17dc0*/  IMAD.MOV.U32 R24, RZ, RZ, R22 ;  /* 0x000000ffff187224 */ /* 0x000fe400078e0016 */
[--C-:B------:R-:W-:Y:S02]  /*17dd0*/  IMAD.MOV.U32 R25, RZ, RZ, R23.reuse ;  /* 0x000000ffff197224 */ /* 0x100fe400078e0017 */
[----:B------:R-:W-:-:S08]  /*17de0*/  IMAD.MOV.U32 R30, RZ, RZ, R23 ;  /* 0x000000ffff1e7224 */ /* 0x000fd000078e0017 */
        /* <DEDUP_REMOVED lines=72> */
.L_x_727:
[----:B------:R-:W-:Y:S01]  /*18270*/  IMAD.MOV.U32 R22, RZ, RZ, 0x0 ;  /* 0x00000000ff167424 */ /* 0x000fe200078e00ff */
[----:B------:R-:W-:Y:S01]  /*18280*/  LOP3.LUT P0, RZ, R25, 0x7fffffff, RZ, 0xc0, !PT ;  /* 0x7fffffff19ff7812 */ /* 0x000fe2000780c0ff */
[----:B------:R-:W-:-:S06]  /*18290*/  IMAD.MOV.U32 R23, RZ, RZ, 0x7ff00000 ;  /* 0x7ff00000ff177424 */ /* 0x000fcc00078e00ff */
[----:B------:R-:W-:-:S10]  /*182a0*/  DFMA R22, R24, R22, +INF ;  /* 0x7ff000001816742b */ /* 0x000fd40000000016 */
[----:B------:R-:W-:Y:S02]  /*182b0*/  FSEL R22, R22, RZ, P0 ;  /* 0x000000ff16167208 */ /* 0x000fe40000000000 */
[----:B------:R-:W-:-:S07]  /*182c0*/  FSEL R23, R23, -QNAN , P0 ;  /* 0xfff0000017177808 */ /* 0x000fce0000000000 */
.L_x_728:
[----:B------:R-:W-:Y:S05]  /*182d0*/  BSYNC.RECONVERGENT B0 ;  /* 0x0000000000007941 */ /* 0x000fea0003800200 */
.L_x_726:
[----:B------:R-:W-:Y:S01]  /*182e0*/  ISETP.GT.AND P0, PT, R17, 0xfffff, PT ;  /* 0x000fffff1100780c */ /* 0x000fe20003f04270 */
[----:B------:R-:W-:Y:S01]  /*182f0*/  IMAD.MOV.U32 R28, RZ, RZ, R17 ;  /* 0x000000ffff1c7224 */ /* 0x000fe200078e0011 */
[----:B------:R-:W-:Y:S01]  /*18300*/  BSSY.RECONVERGENT B0, `(.L_x_729) ;  /* 0x0000052000007945 */ /* 0x000fe20003800200 */
[----:B------:R-:W-:Y:S01]  /*18310*/  IMAD.MOV.U32 R24, RZ, RZ, R16 ;  /* 0x000000ffff187224 */ /* 0x000fe200078e0010 */
[----:B------:R-:W-:-:S09]  /*18320*/  DADD R20, R22, R20 ;  /* 0x0000000016147229 */ /* 0x000fd20000000014 */
        /* <DEDUP_REMOVED lines=73> */
.L_x_730:
[----:B------:R-:W-:Y:S01]  /*187c0*/  IMAD.MOV.U32 R22, RZ, RZ, 0x0 ;  /* 0x00000000ff167424 */ /* 0x000fe200078e00ff */
[----:B------:R-:W-:Y:S01]  /*187d0*/  LOP3.LUT P0, RZ, R17, 0x7fffffff, RZ, 0xc0, !PT ;  /* 0x7fffffff11ff7812 */ /* 0x000fe2000780c0ff */
[----:B------:R-:W-:-:S06]  /*187e0*/  IMAD.MOV.U32 R23, RZ, RZ, 0x7ff00000 ;  /* 0x7ff00000ff177424 */ /* 0x000fcc00078e00ff */
[----:B------:R-:W-:-:S10]  /*187f0*/  DFMA R22, R16, R22, +INF ;  /* 0x7ff000001016742b */ /* 0x000fd40000000016 */
[----:B------:R-:W-:Y:S02]  /*18800*/  FSEL R16, R22, RZ, P0 ;  /* 0x000000ff16107208 */ /* 0x000fe40000000000 */
[----:B------:R-:W-:-:S07]  /*18810*/  FSEL R17, R23, -QNAN , P0 ;  /* 0xfff0000017117808 */ /* 0x000fce0000000000 */
.L_x_731:
[----:B------:R-:W-:Y:S05]  /*18820*/  BSYNC.RECONVERGENT B0 ;  /* 0x0000000000007941 */ /* 0x000fea0003800200 */
.L_x_729:
[----:B------:R-:W0:Y:S02]  /*18830*/  LDC.64 R22, c[0x0][0x3c0] ;  /* 0x0000f000ff167b82 */ /* 0x000e240000000a00 */
[----:B0-----:R-:W-:-:S06]  /*18840*/  IMAD.WIDE R22, R0, 0x8, R22 ;  /* 0x0000000800167825 */ /* 0x001fcc00078e0216 */
[----:B------:R-:W2:Y:S01]  /*18850*/  LDG.E.64 R22, desc[UR4][R22.64] ;  /* 0x0000000416167981 */ /* 0x000ea2000c1e1b00 */
[----:B------:R-:W-:Y:S01]  /*18860*/  BSSY.RECONVERGENT B0, `(.L_x_732) ;  /* 0x0000055000007945 */ /* 0x000fe20003800200 */
[----:B------:R-:W-:Y:S01]  /*18870*/  DADD R20, R20, -R16 ;  /* 0x0000000014147229 */ /* 0x000fe20000000810 */
[----:B------:R-:W-:Y:S01]  /*18880*/  IMAD.MOV.U32 R28, RZ, RZ, -0x3ff ;  /* 0xfffffc01ff1c7424 */ /* 0x000fe200078e00ff */
[----:B--2---:R-:W-:Y:S01]  /*18890*/  ISETP.GT.AND P0, PT, R23, 0xfffff, PT ;  /* 0x000fffff1700780c */ /* 0x004fe20003f04270 */
[--C-:B------:R-:W-:Y:S02]  /*188a0*/  IMAD.MOV.U32 R24, RZ, RZ, R22.reuse ;  /* 0x000000ffff187224 */ /* 0x100fe400078e0016 */
[--C-:B------:R-:W-:Y:S02]  /*188b0*/  IMAD.MOV.U32 R25, RZ, RZ, R23.reuse ;  /* 0x000000ffff197224 */ /* 0x100fe400078e0017 */
[----:B------:R-:W-:Y:S02]  /*188c0*/  IMAD.MOV.U32 R3, RZ, RZ, R23 ;  /* 0x000000ffff037224 */ /* 0x000fe400078e0017 */
[----:B------:R-:W-:-:S06]  /*188d0*/  IMAD.MOV.U32 R16, RZ, RZ, R22 ;  /* 0x000000ffff107224 */ /* 0x000fcc00078e0016 */
        /* <DEDUP_REMOVED lines=71> */
.L_x_733:
[----:B------:R-:W-:Y:S01]  /*18d50*/  IMAD.MOV.U32 R16, RZ, RZ, 0x0 ;  /* 0x00000000ff107424 */ /* 0x000fe200078e00ff */
[----:B------:R-:W-:Y:S01]  /*18d60*/  LOP3.LUT P0, RZ, R25, 0x7fffffff, RZ, 0xc0, !PT ;  /* 0x7fffffff19ff7812 */ /* 0x000fe2000780c0ff */
[----:B------:R-:W-:-:S06]  /*18d70*/  IMAD.MOV.U32 R17, RZ, RZ, 0x7ff00000 ;  /* 0x7ff00000ff117424 */ /* 0x000fcc00078e00ff */
[----:B------:R-:W-:-:S10]  /*18d80*/  DFMA R16, R24, R16, +INF ;  /* 0x7ff000001810742b */ /* 0x000fd40000000010 */
[----:B------:R-:W-:Y:S02]  /*18d90*/  FSEL R16, R16, RZ, P0 ;  /* 0x000000ff10107208 */ /* 0x000fe40000000000 */
[----:B------:R-:W-:-:S07]  /*18da0*/  FSEL R17, R17, -QNAN , P0 ;  /* 0xfff0000011117808 */ /* 0x000fce0000000000 */
.L_x_734:
[----:B------:R-:W-:Y:S05]  /*18db0*/  BSYNC.RECONVERGENT B0 ;  /* 0x0000000000007941 */ /* 0x000fea0003800200 */
.L_x_732:
[----:B------:R-:W-:Y:S01]  /*18dc0*/  SHF.R.U32.HI R22, RZ, 0x2, R5 ;  /* 0x00000002ff167819 */ /* 0x000fe20000011605 */
[----:B------:R-:W-:Y:S01]  /*18dd0*/  IMAD.SHL.U32 R3, R2, 0x10, RZ ;  /* 0x0000001002037824 */ /* 0x000fe200078e00ff */
[----:B------:R-:W0:Y:S01]  /*18de0*/  LDC.64 R24, c[0x0][0x3c8] ;  /* 0x0000f200ff187b82 */ /* 0x000e220000000a00 */
[----:B------:R-:W-:Y:S01]  /*18df0*/  DADD R16, R20, -R16 ;  /* 0x0000000014107229 */ /* 0x000fe20000000810 */
[----:B------:R-:W-:Y:S01]  /*18e00*/  LOP3.LUT R22, R22, R5, RZ, 0x3c, !PT ;  /* 0x0000000516167212 */ /* 0x000fe200078e3cff */
[----:B------:R-:W-:Y:S01]  /*18e10*/  BSSY.RECONVERGENT B0, `(.L_x_735) ;  /* 0x0000061000007945 */ /* 0x000fe20003800200 */
[----:B------:R-:W-:-:S03]  /*18e20*/  IMAD.MOV.U32 R27, RZ, RZ, -0x3ff ;  /* 0xfffffc01ff1b7424 */ /* 0x000fc600078e00ff */
[----:B------:R-:W-:-:S05]  /*18e30*/  IMAD.SHL.U32 R5, R22, 0x2, RZ ;  /* 0x0000000216057824 */ /* 0x000fca00078e00ff */
[----:B------:R-:W-:Y:S01]  /*18e40*/  LOP3.LUT R3, R2, R3, R5, 0x96, !PT ;  /* 0x0000000302037212 */ /* 0x000fe200078e9605 */
[----:B------:R-:W-:-:S03]  /*18e50*/  IMAD.MOV.U32 R2, RZ, RZ, 0x2f800000 ;  /* 0x2f800000ff027424 */ /* 0x000fc600078e00ff */
[----:B------:R-:W-:-:S04]  /*18e60*/  LOP3.LUT R3, R3, R22, RZ, 0x3c, !PT ;  /* 0x0000001603037212 */ /* 0x000fc800078e3cff */
[----:B------:R-:W-:Y:S02]  /*18e70*/  IADD3 R3, PT, PT, R4, 0x587c5, R3 ;  /* 0x000587c504037810 */ /* 0x000fe40007ffe003 */
[----:B------:R-:W1:Y:S02]  /*18e80*/  LDC.64 R4, c[0x0][0x3d0] ;  /* 0x0000f400ff047b82 */ /* 0x000e640000000a00 */
[----:B------:R-:W-:Y:S01]  /*18e90*/  I2FP.F32.U32 R3, R3 ;  /* 0x0000000300037245 */ /* 0x000fe20000201000 */
[----:B0-----:R-:W-:-:S04]  /*18ea0*/  IMAD.WIDE R20, R0, 0x8, R24 ;  /* 0x0000000800147825 */ /* 0x001fc800078e0218 */
[----:B------:R-:W-:-:S06]  /*18eb0*/  FFMA R3, R3, R2, 1.1641532182693481445e-10 ;  /* 0x2f00000003037423 */ /* 0x000fcc0000000002 */
[----:B------:R-:W0:Y:S01]  /*18ec0*/  F2F.F64.F32 R2, R3 ;  /* 0x0000000300027310 */ /* 0x000e220000201800 */
[----:B-1----:R-:W-:Y:S01]  /*18ed0*/  IMAD.WIDE R4, R0, 0x8, R4 ;  /* 0x0000000800047825 */ /* 0x002fe200078e0204 */
[----:B0-----:R-:W-:-:S03]  /*18ee0*/  ISETP.GT.AND P0, PT, R3, 0xfffff, PT ;  /* 0x000fffff0300780c */ /* 0x001fc60003f04270 */
[----:B------:R-:W-:Y:S01]  /*18ef0*/  IMAD.MOV.U32 R22, RZ, RZ, R2 ;  /* 0x000000ffff167224 */ /* 0x000fe200078e0002 */
[----:B------:R0:W-:Y:S01]  /*18f00*/  STG.E.64 desc[UR4][R4.64], R16 ;  /* 0x0000001004007986 */ /* 0x0001e2000c101b04 */
[--C-:B------:R-:W-:Y:S02]  /*18f10*/  IMAD.MOV.U32 R23, RZ, RZ, R3.reuse ;  /* 0x000000ffff177224 */ /* 0x100fe400078e0003 */
[----:B------:R-:W-:Y:S01]  /*18f20*/  IMAD.MOV.U32 R26, RZ, RZ, R3 ;  /* 0x000000ffff1a7224 */ /* 0x000fe200078e0003 */
[----:B------:R0:W-:Y:S05]  /*18f30*/  STG.E.64 desc[UR4][R20.64], R2 ;  /* 0x0000000214007986 */ /* 0x0001ea000c101b04 */
[----:B------:R-:W-:Y:S01]  /*18f40*/  @!P0 DMUL R22, R2, 1.80143985094819840000e+16 ;  /* 0x4350000002168828 */ /* 0x000fe20000000000 */
[----:B------:R-:W-:-:S09]  /*18f50*/  @!P0 IMAD.MOV.U32 R27, RZ, RZ, -0x435 ;  /* 0xfffffbcbff1b8424 */ /* 0x000fd200078e00ff */
[----:B------:R-:W-:-:S04]  /*18f60*/  @!P0 IMAD.MOV.U32 R26, RZ, RZ, R23 ;  /* 0x000000ffff1a8224 */ /* 0x000fc800078e0017 */
[----:B------:R-:W-:-:S05]  /*18f70*/  VIADD R24, R26, 0xffffffff ;  /* 0xffffffff1a187836 */ /* 0x000fca0000000000 */
[----:B------:R-:W-:Y:S01]  /*18f80*/  ISETP.GT.U32.AND P1, PT, R24, 0x7feffffe, PT ;  /* 0x7feffffe1800780c */ /* 0x000fe20003f24070 */
[----:B------:R-:W-:Y:S02]  /*18f90*/  IMAD.MOV.U32 R24, RZ, RZ, R2 ;  /* 0x000000ffff187224 */ /* 0x000fe400078e0002 */
[----:B------:R-:W-:-:S10]  /*18fa0*/  @!P0 IMAD.MOV.U32 R24, RZ, RZ, R22 ;  /* 0x000000ffff188224 */ /* 0x000fd400078e0016 */
[----:B0-----:R-:W-:Y:S05]  /*18fb0*/  @P1 BRA `(.L_x_736) ;  /* 0x0000000400001947 */ /* 0x001fea0003800000 */
[----:B------:R-:W-:Y:S01]  /*18fc0*/  LOP3.LUT R16, R26, 0xfffff, RZ, 0xc0, !PT ;  /* 0x000fffff1a107812 */ /* 0x000fe200078ec0ff */
[----:B------:R-:W-:Y:S01]  /*18fd0*/  IMAD.MOV.U32 R20, RZ, RZ, RZ ;  /* 0x000000ffff147224 */ /* 0x000fe200078e00ff */
[----:B------:R-:W-:Y:S01]  /*18fe0*/  UMOV UR6, 0x3ae80f1e ;  /* 0x3ae80f1e00067882 */ /* 0x000fe20000000000 */
[----:B------:R-:W-:Y:S01]  /*18ff0*/  IMAD.MOV.U32 R30, RZ, RZ, -0x748574fc ;  /* 0x8b7a8b04ff1e7424 */ /* 0x000fe200078e00ff */
[----:B------:R-:W-:Y:S01]  /*19000*/  LOP3.LUT R25, R16, 0x3ff00000, RZ, 0xfc, !PT ;  /* 0x3ff0000010197812 */ /* 0x000fe200078efcff */
[----:B------:R-:W-:Y:S01]  /*19010*/  IMAD.MOV.U32 R31, RZ, RZ, 0x3ed0ee25 ;  /* 0x3ed0ee25ff1f7424 */ /* 0x000fe200078e00ff */
[----:B------:R-:W-:Y:S01]  /*19020*/  UMOV UR7, 0x3eb1380b ;  /* 0x3eb1380b00077882 */ /* 0x000fe20000000000 */
[----:B------:R-:W-:Y:S01]  /*19030*/  UMOV UR8, 0x80000000 ;  /* 0x8000000000087882 */ /* 0x000fe20000000000 */
[----:B------:R-:W-:Y:S01]  /*19040*/  ISETP.GE.U32.AND P0, PT, R25, 0x3ff6a09f, PT ;  /* 0x3ff6a09f1900780c */ /* 0x000fe20003f06070 */
[----:B------:R-:W-:-:S12]  /*19050*/  UMOV UR9, 0x43300000 ;  /* 0x4330000000097882 */ /* 0x000fd80000000000 */
        /* <DEDUP_REMOVED lines=14> */
[----:B------:R-:W-:Y:S01]  /*19140*/  LEA.HI R30, R26, R27, RZ, 0xc ;  /* 0x0000001b1a1e7211 */ /* 0x000fe200078f60ff */
[----:B------:R-:W-:Y:S01]  /*19150*/  DADD R26, R24, -R16 ;  /* 0x00000000181a7229 */ /* 0x000fe20000000810 */
[----:B------:R-:W-:-:S03]  /*19160*/  IMAD.MOV.U32 R31, RZ, RZ, 0x43300000 ;  /* 0x43300000ff1f7424 */ /* 0x000fc600078e00ff */
        /* <DEDUP_REMOVED lines=37> */
.L_x_736:
[----:B------:R-:W-:Y:S01]  /*193c0*/  IMAD.MOV.U32 R16, RZ, RZ, 0x0 ;  /* 0x00000000ff107424 */ /* 0x000fe200078e00ff */
[----:B------:R-:W-:Y:S01]  /*193d0*/  LOP3.LUT P0, RZ, R23, 0x7fffffff, RZ, 0xc0, !PT ;  /* 0x7fffffff17ff7812 */ /* 0x000fe2000780c0ff */
[----:B------:R-:W-:-:S06]  /*193e0*/  IMAD.MOV.U32 R17, RZ, RZ, 0x7ff00000 ;  /* 0x7ff00000ff117424 */ /* 0x000fcc00078e00ff */
[----:B------:R-:W-:-:S10]  /*193f0*/  DFMA R16, R22, R16, +INF ;  /* 0x7ff000001610742b */ /* 0x000fd40000000010 */
[----:B------:R-:W-:Y:S02]  /*19400*/  FSEL R24, R16, RZ, P0 ;  /* 0x000000ff10187208 */ /* 0x000fe40000000000 */
[----:B------:R-:W-:-:S07]  /*19410*/  FSEL R25, R17, -QNAN , P0 ;  /* 0xfff0000011197808 */ /* 0x000fce0000000000 */
.L_x_737:
[----:B------:R-:W-:Y:S05]  /*19420*/  BSYNC.RECONVERGENT B0 ;  /* 0x0000000000007941 */ /* 0x000fea0003800200 */
.L_x_735:
[----:B------:R-:W2:Y:S02]  /*19430*/  LDG.E.64 R4, desc[UR4][R4.64] ;  /* 0x0000000404047981 */ /* 0x000ea4000c1e1b00 */
[----:B--2---:R-:W-:-:S14]  /*19440*/  DSETP.GEU.AND P0, PT, R24, R4, PT ;  /* 0x000000041800722a */ /* 0x004fdc0003f0e000 */
[----:B------:R-:W-:Y:S05]  /*19450*/  @P0 EXIT ;  /* 0x000000000000094d */ /* 0x000fea0003800000 */
[----:B------:R-:W2:Y:S01]  /*19460*/  LDG.E.64 R10, desc[UR4][R10.64] ;  /* 0x000000040a0a7981 */ /* 0x000ea2000c1e1b00 */
[----:B------:R-:W0:Y:S03]  /*19470*/  LDC.64 R16, c[0x0][0x3e8] ;  /* 0x0000fa00ff107b82 */ /* 0x000e260000000a00 */
[----:B--2---:R-:W-:Y:S04]  /*19480*/  STG.E.64 desc[UR4][R18.64], R10 ;  /* 0x0000000a12007986 */ /* 0x004fe8000c101b04 */
[----:B------:R-:W2:Y:S01]  /*19490*/  LDG.E.64 R12, desc[UR4][R12.64] ;  /* 0x000000040c0c7981 */ /* 0x000ea2000c1e1b00 */
[----:B------:R-:W-:Y:S01]  /*194a0*/  DSETP.GT.AND P0, PT, R4, R2, PT ;  /* 0x000000020400722a */ /* 0x000fe20003f04000 */
[----:B0-----:R-:W-:-:S02]  /*194b0*/  IMAD.WIDE R2, R0, 0x8, R16 ;  /* 0x0000000800027825 */ /* 0x001fc400078e0210 */
[----:B--2---:R-:W-:Y:S04]  /*194c0*/  STG.E.64 desc[UR4][R6.64], R12 ;  /* 0x0000000c06007986 */ /* 0x004fe8000c101b04 */
[----:B------:R-:W2:Y:S01]  /*194d0*/  LDG.E.64 R14, desc[UR4][R14.64] ;  /* 0x000000040e0e7981 */ /* 0x000ea2000c1e1b00 */
[----:B------:R-:W-:Y:S01]  /*194e0*/  FSEL R5, RZ, 1.875, !P0 ;  /* 0x3ff00000ff057808 */ /* 0x000fe20004000000 */
[----:B------:R-:W-:Y:S02]  /*194f0*/  IMAD.MOV.U32 R4, RZ, RZ, RZ ;  /* 0x000000ffff047224 */ /* 0x000fe400078e00ff */
[----:B--2---:R-:W-:Y:S04]  /*19500*/  STG.E.64 desc[UR4][R8.64], R14 ;  /* 0x0000000e08007986 */ /* 0x004fe8000c101b04 */
[----:B------:R-:W-:Y:S01]  /*19510*/  STG.E.64 desc[UR4][R2.64], R4 ;  /* 0x0000000402007986 */ /* 0x000fe2000c101b04 */
[----:B------:R-:W-:Y:S05]  /*19520*/  EXIT ;  /* 0x000000000000794d */ /* 0x000fea0003800000 */
        .weak           $__internal_8_$__cuda_sm20_dblrcp_rn_slowpath_v3
        .type           $__internal_8_$__cuda_sm20_dblrcp_rn_slowpath_v3,@function
        .size           $__internal_8_$__cuda_sm20_dblrcp_rn_slowpath_v3,($__internal_9_$__cuda_sm20_div_rn_f64_full - $__internal_8_$__cuda_sm20_dblrcp_rn_slowpath_v3)
$__internal_8_$__cuda_sm20_dblrcp_rn_slowpath_v3:
        /* <DEDUP_REMOVED lines=11> */
[----:B------:R-:W-:Y:S02]  /*195e0*/  VIADD R23, R21, 0xc0200000 ;  /* 0xc020000015177836 */ /* 0x000fe40000000000 */
[----:B------:R-:W-:Y:S02]  /*195f0*/  IMAD.MOV.U32 R22, RZ, RZ, R20 ;  /* 0x000000ffff167224 */ /* 0x000fe400078e0014 */
[----:B------:R-:W0:Y:S04]  /*19600*/  MUFU.RCP64H R25, R23 ;  /* 0x0000001700197308 */ /* 0x000e280000001800 */
        /* <DEDUP_REMOVED lines=10> */
.L_x_741:
[----:B------:R-:W-:-:S06]  /*196b0*/  DMUL R20, R20, 8.11296384146066816958e+31 ;  /* 0x4690000014147828 */ /* 0x000fcc0000000000 */
        /* <DEDUP_REMOVED lines=8> */
.L_x_739:
[----:B------:R-:W-:Y:S01]  /*19740*/  LOP3.LUT R23, R21, 0x80000, RZ, 0xfc, !PT ;  /* 0x0008000015177812 */ /* 0x000fe200078efcff */
[----:B------:R-:W-:-:S07]  /*19750*/  IMAD.MOV.U32 R22, RZ, RZ, R20 ;  /* 0x000000ffff167224 */ /* 0x000fce00078e0014 */
.L_x_740:
[----:B------:R-:W-:Y:S05]  /*19760*/  BSYNC.RECONVERGENT B0 ;  /* 0x0000000000007941 */ /* 0x000fea0003800200 */
.L_x_738:
[----:B------:R-:W-:-:S04]  /*19770*/  IMAD.MOV.U32 R29, RZ, RZ, 0x0 ;  /* 0x00000000ff1d7424 */ /* 0x000fc800078e00ff */
[----:B------:R-:W-:Y:S05]  /*19780*/  RET.REL.NODEC R28 `(_Z6calacpPdS_S_S_S_S_iS_S_S_S_P17curandStateXORWOWdS_) ;  /* 0xfffffe681c1c7950 */ /* 0x000fea0003c3ffff */
        .weak           $__internal_9_$__cuda_sm20_div_rn_f64_full
        .type           $__internal_9_$__cuda_sm20_div_rn_f64_full,@function
        .size           $__internal_9_$__cuda_sm20_div_rn_f64_full,($_Z6calacpPdS_S_S_S_S_iS_S_S_S_P17curandStateXORWOWdS_$__internal_accurate_pow - $__internal_9_$__cuda_sm20_div_rn_f64_full)
$__internal_9_$__cuda_sm20_div_rn_f64_full:
[C---:B------:R-:W-:Y:S01]  /*19790*/  FSETP.GEU.AND P0, PT, |R23|.reuse, 1.469367938527859385e-39, PT ;  /* 0x001000001700780b */ /* 0x040fe20003f0e200 */
[--C-:B------:R-:W-:Y:S01]  /*197a0*/  IMAD.MOV.U32 R40, RZ, RZ, R22.reuse ;  /* 0x000000ffff287224 */ /* 0x100fe200078e0016 */
[----:B------:R-:W-:Y:S01]  /*197b0*/  LOP3.LUT R26, R23, 0x800fffff, RZ, 0xc0, !PT ;  /* 0x800fffff171a7812 */ /* 0x000fe200078ec0ff */
[----:B------:R-:W-:Y:S01]  /*197c0*/  IMAD.MOV.U32 R41, RZ, RZ, R23 ;  /* 0x000000ffff297224 */ /* 0x000fe200078e0017 */
[----:B------:R-:W-:Y:S01]  /*197d0*/  BSSY.RECONVERGENT B0, `(.L_x_742) ;  /* 0x000005c000007945 */ /* 0x000fe20003800200 */
[----:B------:R-:W-:Y:S01]  /*197e0*/  IMAD.MOV.U32 R42, RZ, RZ, R22 ;  /* 0x000000ffff2a7224 */ /* 0x000fe200078e0016 */
[----:B------:R-:W-:Y:S01]  /*197f0*/  LOP3.LUT R43, R26, 0x3ff00000, RZ, 0xfc, !PT ;  /* 0x3ff000001a2b7812 */ /* 0x000fe200078efcff */
[----:B------:R-:W-:Y:S02]  /*19800*/  IMAD.MOV.U32 R45, RZ, RZ, R24 ;  /* 0x000000ffff2d7224 */ /* 0x000fe400078e0018 */
[----:B------:R-:W-:Y:S02]  /*19810*/  IMAD.MOV.U32 R50, RZ, RZ, 0x1 ;  /* 0x00000001ff327424 */ /* 0x000fe400078e00ff */
[----:B------:R-:W-:Y:S01]  /*19820*/  IMAD.MOV.U32 R44, RZ, RZ, R25 ;  /* 0x000000ffff2c7224 */ /* 0x000fe200078e0019 */
[C---:B------:R-:W-:Y:S01]  /*19830*/  FSETP.GEU.AND P2, PT, |R45|.reuse, 1.469367938527859385e-39, PT ;  /* 0x001000002d00780b */ /* 0x040fe20003f4e200 */
[----:B------:R-:W-:Y:S01]  /*19840*/  @!P0 DMUL R42, R40, 8.98846567431157953865e+307 ;  /* 0x7fe00000282a8828 */ /* 0x000fe20000000000 */
[----:B------:R-:W-:Y:S01]  /*19850*/  LOP3.LUT R22, R45, 0x7ff00000, RZ, 0xc0, !PT ;  /* 0x7ff000002d167812 */ /* 0x000fe200078ec0ff */
[----:B------:R-:W-:Y:S01]  /*19860*/  IMAD.MOV.U32 R46, RZ, RZ, R44 ;  /* 0x000000ffff2e7224 */ /* 0x000fe200078e002c */
[----:B------:R-:W-:Y:S01]  /*19870*/  LOP3.LUT R25, R23, 0x7ff00000, RZ, 0xc0, !PT ;  /* 0x7ff0000017197812 */ /* 0x000fe200078ec0ff */
[----:B------:R-:W-:-:S02]  /*19880*/  IMAD.MOV.U32 R23, RZ, RZ, 0x1ca00000 ;  /* 0x1ca00000ff177424 */ /* 0x000fc400078e00ff */
[----:B------:R-:W0:Y:S01]  /*19890*/  MUFU.RCP64H R51, R43 ;  /* 0x0000002b00337308 */ /* 0x000e220000001800 */
[----:B------:R-:W-:-:S03]  /*198a0*/  ISETP.GE.U32.AND P1, PT, R22, R25, PT ;  /* 0x000000191600720c */ /* 0x000fc60003f26070 */
[----:B------:R-:W-:Y:S02]  /*198b0*/  @!P0 LOP3.LUT R25, R43, 0x7ff00000, RZ, 0xc0, !PT ;  /* 0x7ff000002b198812 */ /* 0x000fe400078ec0ff */
[----:B------:R-:W-:Y:S01]  /*198c0*/  @!P2 LOP3.LUT R24, R41, 0x7ff00000, RZ, 0xc0, !PT ;  /* 0x7ff000002918a812 */ /* 0x000fe200078ec0ff */
[----:B------:R-:W-:-:S03]  /*198d0*/  @!P2 IMAD.MOV.U32 R48, RZ, RZ, RZ ;  /* 0x000000ffff30a224 */ /* 0x000fc600078e00ff */
[----:B------:R-:W-:-:S04]  /*198e0*/  @!P2 ISETP.GE.U32.AND P3, PT, R22, R24, PT ;  /* 0x000000181600a20c */ /* 0x000fc80003f66070 */
[----:B------:R-:W-:Y:S01]  /*198f0*/  @!P2 SEL R24, R23, 0x63400000, !P3 ;  /* 0x634000001718a807 */ /* 0x000fe20005800000 */
[----:B0-----:R-:W-:-:S03]  /*19900*/  DFMA R26, R50, -R42, 1 ;  /* 0x3ff00000321a742b */ /* 0x001fc6000000082a */
[----:B------:R-:W-:-:S04]  /*19910*/  @!P2 LOP3.LUT R24, R24, 0x80000000, R45, 0xf8, !PT ;  /* 0x800000001818a812 */ /* 0x000fc800078ef82d */
[----:B------:R-:W-:Y:S01]  /*19920*/  @!P2 LOP3.LUT R49, R24, 0x100000, RZ, 0xfc, !PT ;  /* 0x001000001831a812 */ /* 0x000fe200078efcff */
[----:B------:R-:W-:Y:S01]  /*19930*/  IMAD.MOV.U32 R24, RZ, RZ, R22 ;  /* 0x000000ffff187224 */ /* 0x000fe200078e0016 */
[----:B------:R-:W-:-:S08]  /*19940*/  DFMA R26, R26, R26, R26 ;  /* 0x0000001a1a1a722b */ /* 0x000fd0000000001a */
[----:B------:R-:W-:Y:S01]  /*19950*/  DFMA R50, R50, R26, R50 ;  /* 0x0000001a3232722b */ /* 0x000fe20000000032 */
[----:B------:R-:W-:-:S04]  /*19960*/  SEL R26, R23, 0x63400000, !P1 ;  /* 0x63400000171a7807 */ /* 0x000fc80004800000 */
[----:B------:R-:W-:-:S03]  /*19970*/  LOP3.LUT R47, R26, 0x800fffff, R45, 0xf8, !PT ;  /* 0x800fffff1a2f7812 */ /* 0x000fc600078ef82d */
[----:B------:R-:W-:-:S03]  /*19980*/  DFMA R26, R50, -R42, 1 ;  /* 0x3ff00000321a742b */ /* 0x000fc6000000082a */
[----:B------:R-:W-:-:S05]  /*19990*/  @!P2 DFMA R46, R46, 2, -R48 ;  /* 0x400000002e2ea82b */ /* 0x000fca0000000830 */
[----:B------:R-:W-:Y:S01]  /*199a0*/  DFMA R50, R50, R26, R50 ;  /* 0x0000001a3232722b */ /* 0x000fe20000000032 */
[----:B------:R-:W-:-:S04]  /*199b0*/  VIADD R27, R25, 0xffffffff ;  /* 0xffffffff191b7836 */ /* 0x000fc80000000000 */
        /* <DEDUP_REMOVED lines=10> */
[----:B------:R-:W-:Y:S01]  /*19a60*/  ISETP.GE.U32.AND P0, PT, R22, R24, PT ;  /* 0x000000181600720c */ /* 0x000fe20003f06070 */
[----:B------:R-:W-:Y:S01]  /*19a70*/  IMAD.MOV.U32 R24, RZ, RZ, RZ ;  /* 0x000000ffff187224 */ /* 0x000fe200078e00ff */
        /* <DEDUP_REMOVED lines=25> */
.L_x_743:
        /* <DEDUP_REMOVED lines=17> */
.L_x_746:
[----:B------:R-:W-:Y:S01]  /*19d20*/  LOP3.LUT R22, R41, 0x80000, RZ, 0xfc, !PT ;  /* 0x0008000029167812 */ /* 0x000fe200078efcff */
[----:B------:R-:W-:-:S04]  /*19d30*/  IMAD.MOV.U32 R48, RZ, RZ, R40 ;  /* 0x000000ffff307224 */ /* 0x000fc800078e0028 */
[----:B------:R-:W-:Y:S01]  /*19d40*/  IMAD.MOV.U32 R49, RZ, RZ, R22 ;  /* 0x000000ffff317224 */ /* 0x000fe200078e0016 */
[----:B------:R-:W-:Y:S06]  /*19d50*/  BRA `(.L_x_744) ;  /* 0x00000000000c7947 */ /* 0x000fec0003800000 */
.L_x_745:
[----:B------:R-:W-:Y:S01]  /*19d60*/  LOP3.LUT R22, R45, 0x80000, RZ, 0xfc, !PT ;  /* 0x000800002d167812 */ /* 0x000fe200078efcff */
[----:B------:R-:W-:-:S04]  /*19d70*/  IMAD.MOV.U32 R48, RZ, RZ, R44 ;  /* 0x000000ffff307224 */ /* 0x000fc800078e002c */
[----:B------:R-:W-:-:S07]  /*19d80*/  IMAD.MOV.U32 R49, RZ, RZ, R22 ;  /* 0x000000ffff317224 */ /* 0x000fce00078e0016 */
.L_x_744:
[----:B------:R-:W-:Y:S05]  /*19d90*/  BSYNC.RECONVERGENT B0 ;  /* 0x0000000000007941 */ /* 0x000fea0003800200 */
.L_x_742:
[----:B------:R-:W-:Y:S02]  /*19da0*/  IMAD.MOV.U32 R24, RZ, RZ, R3 ;  /* 0x000000ffff187224 */ /* 0x000fe400078e0003 */
[----:B------:R-:W-:Y:S02]  /*19db0*/  IMAD.MOV.U32 R25, RZ, RZ, 0x0 ;  /* 0x00000000ff197424 */ /* 0x000fe400078e00ff */
[----:B------:R-:W-:Y:S02]  /*19dc0*/  IMAD.MOV.U32 R22, RZ, RZ, R48 ;  /* 0x000000ffff167224 */ /* 0x000fe400078e0030 */
[----:B------:R-:W-:Y:S01]  /*19dd0*/  IMAD.MOV.U32 R23, RZ, RZ, R49 ;  /* 0x000000ffff177224 */ /* 0x000fe200078e0031 */
[----:B------:R-:W-:Y:S06]  /*19de0*/  RET.REL.NODEC R24 `(_Z6calacpPdS_S_S_S_S_iS_S_S_S_P17curandStateXORWOWdS_) ;  /* 0xfffffe6018847950 */ /* 0x000fec0003c3ffff */
        .type           $_Z6calacpPdS_S_S_S_S_iS_S_S_S_P17curandStateXORWOWdS_$__internal_accurate_pow,@function
        .size           $_Z6calacpPdS_S_S_S_S_iS_S_S_S_P17curandStateXORWOWdS_$__internal_accurate_pow,(.L_x_880 - $_Z6calacpPdS_S_S_S_S_iS_S_S_S_P17curandStateXORWOWdS_$__internal_accurate_pow)
$_Z6calacpPdS_S_S_S_S_iS_S_S_S_P17curandStateXORWOWdS_$__internal_accurate_pow:
[----:B------:R-:W-:Y:S01]  /*19df0*/  ISETP.GT.U32.AND P0, PT, R22, 0xfffff, PT ;  /* 0x000fffff1600780c */ /* 0x000fe20003f04070 */
[----:B------:R-:W-:Y:S01]  /*19e00*/  IMAD.MOV.U32 R26, RZ, RZ, R25 ;  /* 0x000000ffff1a7224 */ /* 0x000fe200078e0019 */
[----:B------:R-:W-:Y:S01]  /*19e10*/  UMOV UR6, 0x7d2cafe2 ;  /* 0x7d2cafe200067882 */ /* 0x000fe20000000000 */
[----:B------:R-:W-:Y:S01]  /*19e20*/  IMAD.MOV.U32 R27, RZ, RZ, R22 ;  /* 0x000000ffff1b7224 */ /* 0x000fe200078e0016 */
[----:B------:R-:W-:Y:S01]  /*19e30*/  UMOV UR7, 0x3eb0f5ff ;  /* 0x3eb0f5ff00077882 */ /* 0x000fe20000000000 */
[----:B------:R-:W-:Y:S01]  /*19e40*/  UMOV UR8, 0x3b39803f ;  /* 0x3b39803f00087882 */ /* 0x000fe20000000000 */
[----:B------:R-:W-:-:S07]  /*19e50*/  UMOV UR9, 0x3c7abc9e ;  /* 0x3c7abc9e00097882 */ /* 0x000fce0000000000 */
[----:B------:R-:W-:Y:S01]  /*19e60*/  @!P0 DMUL R40, R26, 1.80143985094819840000e+16 ;  /* 0x435000001a288828 */ /* 0x000fe20000000000 */
[--C-:B------:R-:W-:Y:S01]  /*19e70*/  IMAD.MOV.U32 R26, RZ, RZ, R22.reuse ;  /* 0x000000ffff1a7224 */ /* 0x100fe200078e0016 */
[----:B------:R-:W-:-:S08]  /*19e80*/  SHF.R.U32.HI R22, RZ, 0x14, R22 ;  /* 0x00000014ff167819 */ /* 0x000fd00000011616 */
[----:B------:R-:W-:Y:S01]  /*19e90*/  @!P0 IMAD.MOV.U32 R26, RZ, RZ, R41 ;  /* 0x000000ffff1a8224 */ /* 0x000fe200078e0029 */
[----:B------:R-:W-:Y:S01]  /*19ea0*/  @!P0 LEA.HI R22, R41, 0xffffffca, RZ, 0xc ;  /* 0xffffffca29168811 */ /* 0x000fe200078f60ff */
[----:B------:R-:W-:-:S03]  /*19eb0*/  @!P0 IMAD.MOV.U32 R25, RZ, RZ, R40 ;  /* 0x000000ffff198224 */ /* 0x000fc600078e0028 */
[----:B------:R-:W-:Y:S01]  /*19ec0*/  LOP3.LUT R26, R26, 0x800fffff, RZ, 0xc0, !PT ;  /* 0x800fffff1a1a7812 */ /* 0x000fe200078ec0ff */
[----:B------:R-:W-:-:S03]  /*19ed0*/  IMAD.MOV.U32 R48, RZ, RZ, R25 ;  /* 0x000000ffff307224 */ /* 0x000fc600078e0019 */
[----:B------:R-:W-:-:S04]  /*19ee0*/  LOP3.LUT R26, R26, 0x3ff00000, RZ, 0xfc, !PT ;  /* 0x3ff000001a1a7812 */ /* 0x000fc800078efcff */
[----:B------:R-:W-:Y:S01]  /*19ef0*/  ISETP.GE.U32.AND P2, PT, R26, 0x3ff6a09f, PT ;  /* 0x3ff6a09f1a00780c */ /* 0x000fe20003f46070 */
[----:B------:R-:W-:Y:S02]  /*19f00*/  IMAD.MOV.U32 R49, RZ, RZ, R26 ;  /* 0x000000ffff317224 */ /* 0x000fe400078e001a */
[----:B------:R-:W-:-:S10]  /*19f10*/  IMAD.MOV.U32 R26, RZ, RZ, RZ ;  /* 0x000000ffff1a7224 */ /* 0x000fd400078e00ff */
[----:B------:R-:W-:-:S04]  /*19f20*/  @P2 VIADD R25, R49, 0xfff00000 ;  /* 0xfff0000031192836 */ /* 0x000fc80000000000 */
[----:B------:R-:W-:Y:S02]  /*19f30*/  @P2 IMAD.MOV.U32 R49, RZ, RZ, R25 ;  /* 0x000000ffff312224 */ /* 0x000fe400078e0019 */
[C---:B------:R-:W-:Y:S02]  /*19f40*/  VIADD R25, R22.reuse, 0xfffffc01 ;  /* 0xfffffc0116197836 */ /* 0x040fe40000000000 */
[----:B------:R-:W-:Y:S02]  /*19f50*/  @P2 VIADD R25, R22, 0xfffffc02 ;  /* 0xfffffc0216192836 */ /* 0x000fe40000000000 */
        /* <DEDUP_REMOVED lines=36> */
[----:B------:R-:W-:-:S08]  /*1a1a0*/  DFMA R52, R44, R42, UR6 ;  /* 0x000000062c347e2b */ /* 0x000fd0000800002a */
[----:B------:R-:W-:Y:S01]  /*1a1b0*/  DADD R50, -R52, UR6 ;  /* 0x0000000634327e29 */ /* 0x000fe20008000100 */
[----:B------:R-:W-:Y:S01]  /*1a1c0*/  UMOV UR6, 0xb9e7b0 ;  /* 0x00b9e7b000067882 */ /* 0x000fe20000000000 */
[----:B------:R-:W-:-:S06]  /*1a1d0*/  UMOV UR7, 0x3c46a4cb ;  /* 0x3c46a4cb00077882 */ /* 0x000fcc0000000000 */
[----:B------:R-:W-:Y:S02]  /*1a1e0*/  DFMA R50, R44, R42, R50 ;  /* 0x0000002a2c32722b */ /* 0x000fe40000000032 */
[C---:B------:R-:W-:Y:S02]  /*1a1f0*/  DFMA R42, R54.reuse, R54, -R48 ;  /* 0x00000036362a722b */ /* 0x040fe40000000830 */
[----:B------:R-:W-:-:S04]  /*1a200*/  DMUL R44, R54, R48 ;  /* 0x00000030362c7228 */ /* 0x000fc80000000000 */
[----:B------:R-:W-:Y:S01]  /*1a210*/  DADD R50, R50, -UR6 ;  /* 0x8000000632327e29 */ /* 0x000fe20008000000 */
[----:B------:R-:W-:Y:S01]  /*1a220*/  UMOV UR6, 0x80000000 ;  /* 0x8000000000067882 */ /* 0x000fe20000000000 */
[C---:B------:R-:W-:Y:S01]  /*1a230*/  DFMA R46, R54.reuse, R46, R42 ;  /* 0x0000002e362e722b */ /* 0x040fe2000000002a */
[----:B------:R-:W-:Y:S01]  /*1a240*/  UMOV UR7, 0x43300000 ;  /* 0x4330000000077882 */ /* 0x000fe20000000000 */
        /* <DEDUP_REMOVED lines=16> */
[----:B------:R-:W-:Y:S01]  /*1a350*/  LOP3.LUT R44, R25, 0x80000000, RZ, 0x3c, !PT ;  /* 0x80000000192c7812 */ /* 0x000fe200078e3cff */
[----:B------:R-:W-:Y:S02]  /*1a360*/  IMAD.MOV.U32 R45, RZ, RZ, 0x43300000 ;  /* 0x43300000ff2d7424 */ /* 0x000fe400078e00ff */
[----:B------:R-:W-:-:S04]  /*1a370*/  IMAD.MOV.U32 R25, RZ, RZ, R23 ;  /* 0x000000ffff197224 */ /* 0x000fc800078e0017 */
[----:B------:R-:W-:Y:S01]  /*1a380*/  DADD R40, R46, R54 ;  /* 0x000000002e287229 */ /* 0x000fe20000000036 */
[C---:B------:R-:W-:Y:S01]  /*1a390*/  IMAD.SHL.U32 R23, R25.reuse, 0x2, RZ ;  /* 0x0000000219177824 */ /* 0x040fe200078e00ff */
[----:B------:R-:W-:Y:S01]  /*1a3a0*/  DADD R44, R44, -UR6 ;  /* 0x800000062c2c7e29 */ /* 0x000fe20008000000 */
[----:B------:R-:W-:Y:S01]  /*1a3b0*/  UMOV UR6, 0xfefa39ef ;  /* 0xfefa39ef00067882 */ /* 0x000fe20000000000 */
[----:B------:R-:W-:Y:S01]  /*1a3c0*/  UMOV UR7, 0x3fe62e42 ;  /* 0x3fe62e4200077882 */ /* 0x000fe20000000000 */
[----:B------:R-:W-:Y:S02]  /*1a3d0*/  LOP3.LUT R22, R25, 0xff0fffff, RZ, 0xc0, !PT ;  /* 0xff0fffff19167812 */ /* 0x000fe400078ec0ff */
[----:B------:R-:W-:Y:S01]  /*1a3e0*/  ISETP.GT.U32.AND P0, PT, R23, -0x2000001, PT ;  /* 0xfdffffff1700780c */ /* 0x000fe20003f04070 */
[----:B------:R-:W-:-:S03]  /*1a3f0*/  DADD R40, R26, R40 ;  /* 0x000000001a287229 */ /* 0x000fc60000000028 */
[----:B------:R-:W-:-:S05]  /*1a400*/  SEL R25, R22, R25, P0 ;  /* 0x0000001916197207 */ /* 0x000fca0000000000 */
        /* <DEDUP_REMOVED lines=8> */
[----:B------:R-:W-:Y:S02]  /*1a490*/  IMAD.MOV.U32 R42, RZ, RZ, 0x652b82fe ;  /* 0x652b82feff2a7424 */ /* 0x000fe400078e00ff */
[----:B------:R-:W-:-:S05]  /*1a4a0*/  IMAD.MOV.U32 R43, RZ, RZ, 0x3ff71547 ;  /* 0x3ff71547ff2b7424 */ /* 0x000fca00078e00ff */
[----:B------:R-:W-:-:S08]  /*1a4b0*/  DADD R40, R26, R44 ;  /* 0x000000001a287229 */ /* 0x000fd0000000002c */
        /* <DEDUP_REMOVED lines=61> */
.L_x_747:
[----:B------:R-:W-:Y:S01]  /*1a890*/  DFMA R26, R26, R40, R40 ;  /* 0x000000281a1a722b */ /* 0x000fe20000000028 */
[----:B------:R-:W-:Y:S01]  /*1a8a0*/  IMAD.MOV.U32 R24, RZ, RZ, R3 ;  /* 0x000000ffff187224 */ /* 0x000fe200078e0003 */
[----:B------:R-:W-:Y:S01]  /*1a8b0*/  DSETP.NEU.AND P0, PT, |R40|, +INF , PT ;  /* 0x7ff000002800742a */ /* 0x000fe20003f0d200 */
[----:B------:R-:W-:-:S07]  /*1a8c0*/  IMAD.MOV.U32 R25, RZ, RZ, 0x0 ;  /* 0x00000000ff197424 */ /* 0x000fce00078e00ff */
[----:B------:R-:W-:Y:S02]  /*1a8d0*/  FSEL R23, R40, R26, !P0 ;  /* 0x0000001a28177208 */ /* 0x000fe40004000000 */
[----:B------:R-:W-:Y:S01]  /*1a8e0*/  FSEL R22, R41, R27, !P0 ;  /* 0x0000001b29167208 */ /* 0x000fe20004000000 */
[----:B------:R-:W-:Y:S06]  /*1a8f0*/  RET.REL.NODEC R24 `(_Z6calacpPdS_S_S_S_S_iS_S_S_S_P17curandStateXORWOWdS_) ;  /* 0xfffffe5418c07950 */ /* 0x000fec0003c3ffff */
.L_x_748:
        /* <DEDUP_REMOVED lines=16> */
.L_x_880:


//--------------------- .text._Z7c_gammadPdS_iP17curandStateXORWOW --------------------------
	.section	.text._Z7c_gammadPdS_iP17curandStateXORWOW,"ax",@progbits
	.align	128
        .global         _Z7c_gammadPdS_iP17curandStateXORWOW
        .type           _Z7c_gammadPdS_iP17curandStateXORWOW,@function
        .size           _Z7c_gammadPdS_iP17curandStateXORWOW,(.L_x_885 - _Z7c_gammadPdS_iP17curandStateXORWOW)
        .other          _Z7c_gammadPdS_iP17curandStateXORWOW,@"STO_CUDA_ENTRY STV_DEFAULT"
_Z7c_gammadPdS_iP17curandStateXORWOW:
.text._Z7c_gammadPdS_iP17curandStateXORWOW:
[----:B------:R-:W-:Y:S01]  /*0000*/  LDC R1, c[0x0][0x37c] ;  /* 0x0000df00ff017b82 */ /* 0x000fe20000000800 */
[----:B------:R-:W0:Y:S07]  /*0010*/  S2R R10, SR_TID.X ;  /* 0x00000000000a7919 */ /* 0x000e2e0000002100 */
[----:B------:R-:W0:Y:S08]  /*0020*/  S2UR UR6, SR_CTAID.X ;  /* 0x00000000000679c3 */ /* 0x000e300000002500 */
[----:B------:R-:W0:Y:S01]  /*0030*/  LDC R3, c[0x0][0x360] ;  /* 0x0000d800ff037b82 */ /* 0x000e220000000800 */
[----:B------:R-:W-:Y:S01]  /*0040*/  IMAD.MOV.U32 R16, RZ, RZ, 0x55555555 ;  /* 0x55555555ff107424 */ /* 0x000fe200078e00ff */
[----:B------:R-:W1:Y:S01]  /*0050*/  LDCU.64 UR4, c[0x0][0x358] ;  /* 0x00006b00ff0477ac */ /* 0x000e620008000a00 */
[----:B------:R-:W-:-:S05]  /*0060*/  IMAD.MOV.U32 R17, RZ, RZ, 0x3fd55555 ;  /* 0x3fd55555ff117424 */ /* 0x000fca00078e00ff */
[----:B------:R-:W2:Y:S01]  /*0070*/  LDC.64 R4, c[0x0][0x3a0] ;  /* 0x0000e800ff047b82 */ /* 0x000ea20000000a00 */
[----:B0-----:R-:W-:Y:S01]  /*0080*/  IMAD R10, R3, UR6, R10 ;  /* 0x00000006030a7c24 */ /* 0x001fe2000f8e020a */
[----:B------:R-:W0:Y:S01]  /*0090*/  LDCU.64 UR6, c[0x0][0x380] ;  /* 0x00007000ff0677ac */ /* 0x000e220008000a00 */
[----:B------:R-:W-:Y:S02]  /*00a0*/  IMAD.MOV.U32 R22, RZ, RZ, 0x0 ;  /* 0x00000000ff167424 */ /* 0x000fe400078e00ff */
[----:B------:R-:W-:Y:S02]  /*00b0*/  IMAD.MOV.U32 R23, RZ, RZ, 0x3fd80000 ;  /* 0x3fd80000ff177424 */ /* 0x000fe400078e00ff */
[----:B--2---:R-:W-:-:S05]  /*00c0*/  IMAD.WIDE R4, R10, 0x30, R4 ;  /* 0x000000300a047825 */ /* 0x004fca00078e0204 */
[----:B-1----:R-:W5:Y:S04]  /*00d0*/  LDG.E R0, desc[UR4][R4.64+0x18] ;  /* 0x0000180404007981 */ /* 0x002f68000c1e1900 */
[----:B------:R-:W5:Y:S01]  /*00e0*/  LDG.E R2, desc[UR4][R4.64+0x20] ;  /* 0x0000200404027981 */ /* 0x000f62000c1e1900 */
[----:B0-----:R-:W-:-:S03]  /*00f0*/  DADD R16, -R16, UR6 ;  /* 0x0000000610107e29 */ /* 0x001fc60008000100 */
[----:B------:R-:W5:Y:S04]  /*0100*/  LDG.E.64 R20, desc[UR4][R4.64] ;  /* 0x0000000404147981 */ /* 0x000f68000c1e1b00 */
[----:B------:R-:W5:Y:S01]  /*0110*/  LDG.E.64 R18, desc[UR4][R4.64+0x8] ;  /* 0x0000080404127981 */ /* 0x000f62000c1e1b00 */
[----:B------:R-:W-:-:S03]  /*0120*/  DMUL R6, R16, 9 ;  /* 0x4022000010067828 */ /* 0x000fc60000000000 */
[----:B------:R0:W5:Y:S03]  /*0130*/  LDG.E.64 R8, desc[UR4][R4.64+0x10] ;  /* 0x0000100404087981 */ /* 0x000166000c1e1b00 */
[----:B------:R-:W1:Y:S04]  /*0140*/  MUFU.RSQ64H R13, R7 ;  /* 0x00000007000d7308 */ /* 0x000e680000001c00 */
[----:B------:R-:W-:-:S05]  /*0150*/  VIADD R12, R7, 0xfcb00000 ;  /* 0xfcb00000070c7836 */ /* 0x000fca0000000000 */
[----:B------:R-:W-:Y:S01]  /*0160*/  ISETP.GE.U32.AND P0, PT, R12, 0x7ca00000, PT ;  /* 0x7ca000000c00780c */ /* 0x000fe20003f06070 */
[----:B-1----:R-:W-:-:S08]  /*0170*/  DMUL R14, R12, R12 ;  /* 0x0000000c0c0e7228 */ /* 0x002fd00000000000 */
        /* <DEDUP_REMOVED lines=8> */
[----:B0-----:R-:W-:Y:S01]  /*0200*/  DFMA R4, R24, R26, R22 ;  /* 0x0000001a1804722b */ /* 0x001fe20000000016 */
[----:B------:R-:W-:Y:S10]  /*0210*/  @!P0 BRA `(.L_x_749) ;  /* 0x0000000000108947 */ /* 0x000ff40003800000 */
[----:B------:R-:W-:-:S07]  /*0220*/  MOV R4, 0x240 ;  /* 0x0000024000047802 */ /* 0x000fce0000000f00 */
[----:B-----5:R-:W-:Y:S05]  /*0230*/  CALL.REL.NOINC `($__internal_12_$__cuda_sm20_dsqrt_rn_f64_mediumpath_v1) ;  /* 0x0000001c00f47944 */ /* 0x020fea0003c00000 */
[----:B------:R-:W-:Y:S02]  /*0240*/  IMAD.MOV.U32 R4, RZ, RZ, R12 ;  /* 0x000000ffff047224 */ /* 0x000fe400078e000c */
[----:B------:R-:W-:-:S07]  /*0250*/  IMAD.MOV.U32 R5, RZ, RZ, R13 ;  /* 0x000000ffff057224 */ /* 0x000fce00078e000d */
.L_x_749:
[----:B------:R-:W0:Y:S01]  /*0260*/  MUFU.RCP64H R7, R5 ;  /* 0x0000000500077308 */ /* 0x000e220000001800 */
[----:B------:R-:W-:-:S05]  /*0270*/  VIADD R6, R5, 0x300402 ;  /* 0x0030040205067836 */ /* 0x000fca0000000000 */
        /* <DEDUP_REMOVED lines=8> */
[----:B------:R-:W-:Y:S01]  /*0300*/  IMAD.MOV.U32 R22, RZ, RZ, R4 ;  /* 0x000000ffff167224 */ /* 0x000fe200078e0004 */
[----:B------:R-:W-:Y:S02]  /*0310*/  MOV R23, R5 ;  /* 0x0000000500177202 */ /* 0x000fe40000000f00 */
[----:B------:R-:W-:Y:S01]  /*0320*/  MOV R4, 0x350 ;  /* 0x0000035000047802 */ /* 0x000fe20000000f00 */
[----:B------:R-:W-:-:S07]  /*0330*/  VIADD R3, R3, 0xfff00000 ;  /* 0xfff0000003037836 */ /* 0x000fce0000000000 */
[----:B-----5:R-:W-:Y:S05]  /*0340*/  CALL.REL.NOINC `($__internal_10_$__cuda_sm20_dblrcp_rn_slowpath_v3) ;  /* 0x0000001400a47944 */ /* 0x020fea0003c00000 */
.L_x_750:
[----:B------:R-:W0:Y:S08]  /*0350*/  LDC.64 R12, c[0x0][0x388] ;  /* 0x0000e200ff0c7b82 */ /* 0x000e300000000a00 */
[----:B------:R-:W1:Y:S01]  /*0360*/  LDC.64 R4, c[0x0][0x390] ;  /* 0x0000e400ff047b82 */ /* 0x000e620000000a00 */
[----:B0-----:R-:W-:-:S04]  /*0370*/  IMAD.WIDE R12, R10, 0x8, R12 ;  /* 0x000000080a0c7825 */ /* 0x001fc800078e020c */
[----:B-1----:R-:W-:-:S07]  /*0380*/  IMAD.WIDE R10, R10, 0x8, R4 ;  /* 0x000000080a0a7825 */ /* 0x002fce00078e0204 */
.L_x_772:
[----:B-----5:R-:W-:Y:S01]  /*0390*/  SHF.R.U32.HI R4, RZ, 0x2, R21 ;  /* 0x00000002ff047819 */ /* 0x020fe20000011615 */
[----:B0-----:R-:W-:Y:S01]  /*03a0*/  IMAD.SHL.U32 R6, R9, 0x10, RZ ;  /* 0x0000001009067824 */ /* 0x001fe200078e00ff */
[----:B------:R-:W-:Y:S01]  /*03b0*/  ISETP.NE.AND P0, PT, R0, 0x1, PT ;  /* 0x000000010000780c */ /* 0x000fe20003f05270 */
[----:B------:R-:W-:Y:S01]  /*03c0*/  BSSY.RECONVERGENT B0, `(.L_x_751) ;  /* 0x0000055000007945 */ /* 0x000fe20003800200 */
[----:B------:R-:W-:Y:S01]  /*03d0*/  LOP3.LUT R4, R4, R21, RZ, 0x3c, !PT ;  /* 0x0000001504047212 */ /* 0x000fe200078e3cff */
[----:B------:R-:W-:Y:S01]  /*03e0*/  IMAD.MOV.U32 R0, RZ, RZ, RZ ;  /* 0x000000ffff007224 */ /* 0x000fe200078e00ff */
[----:B------:R-:W-:-:S03]  /*03f0*/  MOV R21, 0x2f800000 ;  /* 0x2f80000000157802 */ /* 0x000fc60000000f00 */
[----:B------:R-:W-:-:S05]  /*0400*/  IMAD.SHL.U32 R3, R4, 0x2, RZ ;  /* 0x0000000204037824 */ /* 0x000fca00078e00ff */
[----:B------:R-:W-:Y:S01]  /*0410*/  LOP3.LUT R5, R9, R6, R3, 0x96, !PT ;  /* 0x0000000609057212 */ /* 0x000fe200078e9603 */
[----:B------:R-:W-:Y:S02]  /*0420*/  VIADD R3, R20, 0x587c5 ;  /* 0x000587c514037836 */ /* 0x000fe40000000000 */
[----:B------:R-:W-:Y:S01]  /*0430*/  IMAD.MOV.U32 R6, RZ, RZ, R2 ;  /* 0x000000ffff067224 */ /* 0x000fe200078e0002 */
[----:B------:R-:W-:Y:S01]  /*0440*/  LOP3.LUT R22, R5, R4, RZ, 0x3c, !PT ;  /* 0x0000000405167212 */ /* 0x000fe200078e3cff */
[----:B------:R-:W-:-:S04]  /*0450*/  IMAD.MOV.U32 R5, RZ, RZ, R9 ;  /* 0x000000ffff057224 */ /* 0x000fc800078e0009 */
[----:B------:R-:W-:Y:S02]  /*0460*/  IMAD.IADD R4, R22, 0x1, R3 ;  /* 0x0000000116047824 */ /* 0x000fe400078e0203 */
[----:B------:R-:W-:-:S03]  /*0470*/  IMAD.MOV.U32 R40, RZ, RZ, R22 ;  /* 0x000000ffff287224 */ /* 0x000fc600078e0016 */
[----:B------:R-:W-:Y:S01]  /*0480*/  I2FP.F32.U32 R7, R4 ;  /* 0x0000000400077245 */ /* 0x000fe20000201000 */
[----:B------:R-:W-:-:S04]  /*0490*/  IMAD.MOV.U32 R4, RZ, RZ, R8 ;  /* 0x000000ffff047224 */ /* 0x000fc800078e0008 */
[----:B------:R-:W-:Y:S01]  /*04a0*/  FFMA R7, R7, R21, 1.1641532182693481445e-10 ;  /* 0x2f00000007077423 */ /* 0x000fe20000000015 */
[----:B------:R-:W-:Y:S06]  /*04b0*/  @!P0 BRA `(.L_x_752) ;  /* 0x0000000400148947 */ /* 0x000fec0003800000 */
[----:B------:R-:W-:Y:S01]  /*04c0*/  SHF.R.U32.HI R3, RZ, 0x2, R18 ;  /* 0x00000002ff037819 */ /* 0x000fe20000011612 */
[----:B------:R-:W-:Y:S01]  /*04d0*/  BSSY.RECONVERGENT B1, `(.L_x_753) ;  /* 0x000003a000017945 */ /* 0x000fe20003800200 */
[----:B------:R-:W-:Y:S02]  /*04e0*/  SHF.L.U32 R0, R22, 0x4, RZ ;  /* 0x0000000416007819 */ /* 0x000fe400000006ff */
        /* <DEDUP_REMOVED lines=22> */
[----:B------:R-:W-:Y:S01]  /*0650*/  FFMA R21, R2, R21, 0.13980610668659210205 ;  /* 0x3e0f295502157423 */ /* 0x000fe20000000015 */
[----:B------:R-:W-:-:S03]  /*0660*/  IMAD.MOV.U32 R19, RZ, RZ, 0x30c90fdb ;  /* 0x30c90fdbff137424 */ /* 0x000fc600078e00ff */
        /* <DEDUP_REMOVED lines=15> */
[----:B------:R-:W-:Y:S01]  /*0760*/  VIADD R3, R20, 0x10974f ;  /* 0x0010974f14037836 */ /* 0x000fe20000000000 */
[----:B------:R-:W-:-:S02]  /*0770*/  FSEL R21, R6, +INF , P0 ;  /* 0x7f80000006157808 */ /* 0x000fc40000000000 */
[----:B------:R-:W-:Y:S02]  /*0780*/  LOP3.LUT R40, R2, R5, RZ, 0x3c, !PT ;  /* 0x0000000502287212 */ /* 0x000fe400078e3cff */
[----:B------:R0:W1:Y:S01]  /*0790*/  MUFU.RSQ R4, R21 ;  /* 0x0000001500047308 */ /* 0x0000620000001400 */
[----:B------:R-:W-:Y:S02]  /*07a0*/  VIADD R2, R21, 0xf3000000 ;  /* 0xf300000015027836 */ /* 0x000fe40000000000 */
[----:B------:R-:W-:-:S03]  /*07b0*/  IMAD.IADD R0, R40, 0x1, R3 ;  /* 0x0000000128007824 */ /* 0x000fc600078e0203 */
[----:B------:R-:W-:Y:S02]  /*07c0*/  ISETP.GT.U32.AND P0, PT, R2, 0x727fffff, PT ;  /* 0x727fffff0200780c */ /* 0x000fe40003f04070 */
[----:B------:R-:W-:-:S05]  /*07d0*/  I2FP.F32.U32 R0, R0 ;  /* 0x0000000000007245 */ /* 0x000fca0000201000 */
[----:B------:R-:W-:-:S06]  /*07e0*/  FFMA R20, R0, R19, 7.314590599882819788e-10 ;  /* 0x30490fdb00147423 */ /* 0x000fcc0000000013 */
[----:B01----:R-:W-:Y:S05]  /*07f0*/  @!P0 BRA `(.L_x_754) ;  /* 0x00000000000c8947 */ /* 0x003fea0003800000 */
[----:B------:R-:W-:-:S07]  /*0800*/  MOV R18, 0x820 ;  /* 0x0000082000127802 */ /* 0x000fce0000000f00 */
[----:B------:R-:W-:Y:S05]  /*0810*/  CALL.REL.NOINC `($__internal_13_$__cuda_sm20_sqrt_rn_f32_slowpath) ;  /* 0x0000001c00147944 */ /* 0x000fea0003c00000 */
[----:B------:R-:W-:Y:S05]  /*0820*/  BRA `(.L_x_755) ;  /* 0x0000000000107947 */ /* 0x000fea0003800000 */
.L_x_754:
[----:B------:R-:W-:Y:S01]  /*0830*/  FMUL.FTZ R2, R21, R4 ;  /* 0x0000000415027220 */ /* 0x000fe20000410000 */
[----:B------:R-:W-:-:S03]  /*0840*/  FMUL.FTZ R0, R4, 0.5 ;  /* 0x3f00000004007820 */ /* 0x000fc60000410000 */
[----:B------:R-:W-:-:S04]  /*0850*/  FFMA R19, -R2, R2, R21 ;  /* 0x0000000202137223 */ /* 0x000fc80000000115 */
[----:B------:R-:W-:-:S07]  /*0860*/  FFMA R2, R19, R0, R2 ;  /* 0x0000000013027223 */ /* 0x000fce0000000002 */
.L_x_755:
[----:B------:R-:W-:Y:S05]  /*0870*/  BSYNC.RECONVERGENT B1 ;  /* 0x0000000000017941 */ /* 0x000fea0003800200 */
.L_x_753:
[----:B------:R-:W-:Y:S01]  /*0880*/  FMUL.RZ R20, R20, 0.15915493667125701904 ;  /* 0x3e22f98314147820 */ /* 0x000fe2000040c000 */
[----:B------:R-:W-:Y:S01]  /*0890*/  MOV R4, R22 ;  /* 0x0000001600047202 */ /* 0x000fe20000000f00 */
[----:B------:R-:W-:Y:S02]  /*08a0*/  IMAD.MOV.U32 R18, RZ, RZ, R8 ;  /* 0x000000ffff127224 */ /* 0x000fe400078e0008 */
[----:B------:R-:W0:Y:S01]  /*08b0*/  MUFU.SIN R19, R20 ;  /* 0x0000001400137308 */ /* 0x000e220000000400 */
[----:B------:R-:W-:-:S07]  /*08c0*/  IMAD.MOV.U32 R0, RZ, RZ, 0x1 ;  /* 0x00000001ff007424 */ /* 0x000fce00078e00ff */
[----:B------:R-:W1:Y:S01]  /*08d0*/  MUFU.COS R21, R20 ;  /* 0x0000001400157308 */ /* 0x000e620000000000 */
[-C--:B0-----:R-:W-:Y:S01]  /*08e0*/  FMUL R6, R19, R2.reuse ;  /* 0x0000000213067220 */ /* 0x081fe20000400000 */
[----:B------:R-:W-:Y:S02]  /*08f0*/  IMAD.MOV.U32 R19, RZ, RZ, R9 ;  /* 0x000000ffff137224 */ /* 0x000fe400078e0009 */
[----:B-1----:R-:W-:-:S07]  /*0900*/  FMUL R2, R21, R2 ;  /* 0x0000000215027220 */ /* 0x002fce0000400000 */
.L_x_752:
[----:B------:R-:W-:Y:S05]  /*0910*/  BSYNC.RECONVERGENT B0 ;  /* 0x0000000000007941 */ /* 0x000fea0003800200 */
.L_x_751:
[----:B------:R-:W0:Y:S01]  /*0920*/  F2F.F64.F32 R8, R6 ;  /* 0x0000000600087310 */ /* 0x000e220000201800 */
[----:B------:R-:W-:Y:S01]  /*0930*/  BSSY.RECONVERGENT B0, `(.L_x_756) ;  /* 0x0000009000007945 */ /* 0x000fe20003800200 */
[----:B------:R-:W-:Y:S01]  /*0940*/  MOV R21, R18 ;  /* 0x0000001200157202 */ /* 0x000fe20000000f00 */
[----:B------:R-:W-:Y:S01]  /*0950*/  IMAD.MOV.U32 R20, RZ, RZ, RZ ;  /* 0x000000ffff147224 */ /* 0x000fe200078e00ff */
[----:B------:R-:W-:Y:S01]  /*0960*/  MOV R42, 0x9c0 ;  /* 0x000009c0002a7802 */ /* 0x000fe20000000f00 */
[----:B------:R-:W-:Y:S02]  /*0970*/  IMAD.MOV.U32 R41, RZ, RZ, 0x40080000 ;  /* 0x40080000ff297424 */ /* 0x000fe400078e00ff */
[----:B------:R-:W-:Y:S01]  /*0980*/  IMAD.MOV.U32 R18, RZ, RZ, R19 ;  /* 0x000000ffff127224 */ /* 0x000fe200078e0013 */
[----:B0-----:R-:W-:-:S08]  /*0990*/  DFMA R38, R8, R14, 1 ;  /* 0x3ff000000826742b */ /* 0x001fd0000000000e */
[----:B------:R-:W-:-:S11]  /*09a0*/  DADD R34, -RZ, |R38| ;  /* 0x00000000ff227229 */ /* 0x000fd60000000526 */
[----:B------:R-:W-:Y:S05]  /*09b0*/  CALL.REL.NOINC `($_Z7c_gammadPdS_iP17curandStateXORWOW$__internal_accurate_pow) ;  /* 0x0000001c00047944 */ /* 0x000fea0003c00000 */
[----:B------:R-:W-:Y:S05]  /*09c0*/  BSYNC.RECONVERGENT B0 ;  /* 0x0000000000007941 */ /* 0x000fea0003800200 */
.L_x_756:
        /* <DEDUP_REMOVED lines=20> */
.L_x_758:
[----:B------:R-:W-:Y:S05]  /*0b10*/  BSYNC.RECONVERGENT B0 ;  /* 0x0000000000007941 */ /* 0x000fea0003800200 */
.L_x_757:
[----:B------:R-:W-:Y:S01]  /*0b20*/  FSEL R38, R22, RZ, P0 ;  /* 0x000000ff16267208 */ /* 0x000fe20000000000 */
[----:B------:R-:W-:Y:S01]  /*0b30*/  BSSY.RECONVERGENT B0, `(.L_x_759) ;  /* 0x00000cd000007945 */ /* 0x000fe20003800200 */
[----:B------:R-:W-:Y:S02]  /*0b40*/  FSEL R39, R23, 1.875, P0 ;  /* 0x3ff0000017277808 */ /* 0x000fe40000000000 */
[----:B------:R-:W-:-:S04]  /*0b50*/  PLOP3.LUT P0, PT, PT, PT, PT, 0x80, 0x8 ;  /* 0x000000000008781c */ /* 0x000fc80003f0f070 */
[----:B------:R-:W-:-:S14]  /*0b60*/  DSETP.GT.AND P1, PT, R38, RZ, PT ;  /* 0x000000ff2600722a */ /* 0x000fdc0003f24000 */
[----:B------:R-:W-:Y:S05]  /*0b70*/  @!P1 BRA `(.L_x_760) ;  /* 0x0000000c00209947 */ /* 0x000fea0003800000 */
[----:B------:R-:W0:Y:S01]  /*0b80*/  F2F.F64.F32 R24, R7 ;  /* 0x0000000700187310 */ /* 0x000e220000201800 */
[----:B------:R-:W-:Y:S01]  /*0b90*/  BSSY.RECONVERGENT B1, `(.L_x_761) ;  /* 0x0000054000017945 */ /* 0x000fe20003800200 */
[----:B0-----:R-:W-:Y:S01]  /*0ba0*/  ISETP.GT.AND P0, PT, R25, 0xfffff, PT ;  /* 0x000fffff1900780c */ /* 0x001fe20003f04270 */
[--C-:B------:R-:W-:Y:S01]  /*0bb0*/  IMAD.MOV.U32 R22, RZ, RZ, R24.reuse ;  /* 0x000000ffff167224 */ /* 0x100fe200078e0018 */
[----:B------:R-:W-:Y:S01]  /*0bc0*/  MOV R30, R25 ;  /* 0x00000019001e7202 */ /* 0x000fe20000000f00 */
[----:B------:R-:W-:Y:S02]  /*0bd0*/  IMAD.MOV.U32 R23, RZ, RZ, R25 ;  /* 0x000000ffff177224 */ /* 0x000fe400078e0019 */
        /* <DEDUP_REMOVED lines=19> */
[----:B------:R-:W-:-:S12]  /*0d10*/  UMOV UR9, 0x43300000 ;  /* 0x4330000000097882 */ /* 0x000fd80000000000 */
[----:B------:R-:W-:Y:S01]  /*0d20*/  @P0 VIADD R7, R35, 0xfff00000 ;  /* 0xfff0000023070836 */ /* 0x000fe20000000000 */
[----:B------:R-:W-:-:S03]  /*0d30*/  @P0 IADD3 R19, PT, PT, R19, 0x1, RZ ;  /* 0x0000000113130810 */ /* 0x000fc60007ffe0ff */
[----:B------:R-:W-:-:S06]  /*0d40*/  @P0 IMAD.MOV.U32 R35, RZ, RZ, R7 ;  /* 0x000000ffff230224 */ /* 0x000fcc00078e0007 */
[C---:B------:R-:W-:Y:S02]  /*0d50*/  DADD R32, R34.reuse, 1 ;  /* 0x3ff0000022207429 */ /* 0x040fe40000000000 */
[----:B------:R-:W-:-:S04]  /*0d60*/  DADD R34, R34, -1 ;  /* 0xbff0000022227429 */ /* 0x000fc80000000000 */
[----:B------:R-:W0:Y:S02]  /*0d70*/  MUFU.RCP64H R23, R33 ;  /* 0x0000002100177308 */ /* 0x000e240000001800 */
[----:B0-----:R-:W-:Y:S01]  /*0d80*/  DFMA R24, -R32, R22, 1 ;  /* 0x3ff000002018742b */ /* 0x001fe20000000116 */
[----:B------:R-:W-:Y:S01]  /*0d90*/  LOP3.LUT R32, R19, 0x80000000, RZ, 0x3c, !PT ;  /* 0x8000000013207812 */ /* 0x000fe200078e3cff */
[----:B------:R-:W-:-:S06]  /*0da0*/  IMAD.MOV.U32 R33, RZ, RZ, 0x43300000 ;  /* 0x43300000ff217424 */ /* 0x000fcc00078e00ff */
[----:B------:R-:W-:Y:S02]  /*0db0*/  DFMA R24, R24, R24, R24 ;  /* 0x000000181818722b */ /* 0x000fe40000000018 */
[----:B------:R-:W-:Y:S01]  /*0dc0*/  DADD R32, R32, -UR8 ;  /* 0x8000000820207e29 */ /* 0x000fe20008000000 */
[----:B------:R-:W-:Y:S01]  /*0dd0*/  UMOV UR8, 0xfefa39ef ;  /* 0xfefa39ef00087882 */ /* 0x000fe20000000000 */
[----:B------:R-:W-:-:S04]  /*0de0*/  UMOV UR9, 0x3fe62e42 ;  /* 0x3fe62e4200097882 */ /* 0x000fc80000000000 */
[----:B------:R-:W-:-:S08]  /*0df0*/  DFMA R22, R22, R24, R22 ;  /* 0x000000181616722b */ /* 0x000fd00000000016 */
[----:B------:R-:W-:-:S08]  /*0e00*/  DMUL R24, R34, R22 ;  /* 0x0000001622187228 */ /* 0x000fd00000000000 */
[----:B------:R-:W-:-:S08]  /*0e10*/  DFMA R24, R34, R22, R24 ;  /* 0x000000162218722b */ /* 0x000fd00000000018 */
[----:B------:R-:W-:Y:S02]  /*0e20*/  DMUL R26, R24, R24 ;  /* 0x00000018181a7228 */ /* 0x000fe40000000000 */
[--C-:B------:R-:W-:Y:S02]  /*0e30*/  DADD R30, R34, -R24.reuse ;  /* 0x00000000221e7229 */ /* 0x100fe40000000818 */
[----:B------:R-:W-:-:S04]  /*0e40*/  DFMA R44, R32, UR8, R24 ;  /* 0x00000008202c7c2b */ /* 0x000fc80008000018 */
        /* <DEDUP_REMOVED lines=34> */
.L_x_762:
[----:B------:R-:W-:Y:S01]  /*1070*/  IMAD.MOV.U32 R24, RZ, RZ, 0x0 ;  /* 0x00000000ff187424 */ /* 0x000fe200078e00ff */
[----:B------:R-:W-:Y:S01]  /*1080*/  LOP3.LUT P0, RZ, R23, 0x7fffffff, RZ, 0xc0, !PT ;  /* 0x7fffffff17ff7812 */ /* 0x000fe2000780c0ff */
[----:B------:R-:W-:-:S06]  /*1090*/  IMAD.MOV.U32 R25, RZ, RZ, 0x7ff00000 ;  /* 0x7ff00000ff197424 */ /* 0x000fcc00078e00ff */
[----:B------:R-:W-:-:S10]  /*10a0*/  DFMA R24, R22, R24, +INF ;  /* 0x7ff000001618742b */ /* 0x000fd40000000018 */
[----:B------:R-:W-:Y:S02]  /*10b0*/  FSEL R44, R24, RZ, P0 ;  /* 0x000000ff182c7208 */ /* 0x000fe40000000000 */
[----:B------:R-:W-:-:S07]  /*10c0*/  FSEL R45, R25, -QNAN , P0 ;  /* 0xfff00000192d7808 */ /* 0x000fce0000000000 */
.L_x_763:
[----:B------:R-:W-:Y:S05]  /*10d0*/  BSYNC.RECONVERGENT B1 ;  /* 0x0000000000017941 */ /* 0x000fea0003800200 */
.L_x_761:
[----:B------:R-:W-:Y:S01]  /*10e0*/  DADD R34, -RZ, |R8| ;  /* 0x00000000ff227229 */ /* 0x000fe20000000508 */
[----:B------:R-:W-:Y:S01]  /*10f0*/  BSSY.RECONVERGENT B1, `(.L_x_764) ;  /* 0x0000004000017945 */ /* 0x000fe20003800200 */
[----:B------:R-:W-:Y:S01]  /*1100*/  IMAD.MOV.U32 R41, RZ, RZ, 0x40000000 ;  /* 0x40000000ff297424 */ /* 0x000fe200078e00ff */
[----:B------:R-:W-:-:S08]  /*1110*/  MOV R42, 0x1130 ;  /* 0x00001130002a7802 */ /* 0x000fd00000000f00 */
[----:B------:R-:W-:Y:S05]  /*1120*/  CALL.REL.NOINC `($_Z7c_gammadPdS_iP17curandStateXORWOW$__internal_accurate_pow) ;  /* 0x0000001400287944 */ /* 0x000fea0003c00000 */
[----:B------:R-:W-:Y:S05]  /*1130*/  BSYNC.RECONVERGENT B1 ;  /* 0x0000000000017941 */ /* 0x000fea0003800200 */
.L_x_764:
[----:B------:R-:W-:Y:S01]  /*1140*/  DADD R22, R8, 2 ;  /* 0x4000000008167429 */ /* 0x000fe20000000000 */
[----:B------:R-:W-:Y:S01]  /*1150*/  ISETP.GT.AND P0, PT, R39, 0xfffff, PT ;  /* 0x000fffff2700780c */ /* 0x000fe20003f04270 */
[----:B------:R-:W-:Y:S01]  /*1160*/  BSSY.RECONVERGENT B1, `(.L_x_765) ;  /* 0x0000010000017945 */ /* 0x000fe20003800200 */
[----:B------:R-:W-:-:S03]  /*1170*/  FSETP.NEU.AND P1, PT, R6, RZ, PT ;  /* 0x000000ff0600720b */ /* 0x000fc60003f2d000 */
[----:B------:R-:W-:Y:S01]  /*1180*/  IMAD.MOV.U32 R22, RZ, RZ, R38 ;  /* 0x000000ffff167224 */ /* 0x000fe200078e0026 */
[----:B------:R-:W-:Y:S02]  /*1190*/  FSEL R24, R24, RZ, P1 ;  /* 0x000000ff18187208 */ /* 0x000fe40000800000 */
[----:B------:R-:W-:Y:S02]  /*11a0*/  FSEL R25, R25, RZ, P1 ;  /* 0x000000ff19197208 */ /* 0x000fe40000800000 */
[----:B------:R-:W-:Y:S02]  /*11b0*/  LOP3.LUT R7, R23, 0x7ff00000, RZ, 0xc0, !PT ;  /* 0x7ff0000017077812 */ /* 0x000fe400078ec0ff */
[----:B------:R-:W-:Y:S01]  /*11c0*/  MOV R23, R39 ;  /* 0x0000002700177202 */ /* 0x000fe20000000f00 */
        /* <DEDUP_REMOVED lines=9> */
.L_x_766:
[----:B------:R-:W-:Y:S05]  /*1260*/  BSYNC.RECONVERGENT B1 ;  /* 0x0000000000017941 */ /* 0x000fea0003800200 */
.L_x_765:
[----:B------:R-:W-:Y:S01]  /*1270*/  DMUL R24, R24, 0.5 ;  /* 0x3fe0000018187828 */ /* 0x000fe20000000000 */
[----:B------:R-:W-:Y:S01]  /*1280*/  IMAD.MOV.U32 R19, RZ, RZ, R39 ;  /* 0x000000ffff137224 */ /* 0x000fe200078e0027 */
[----:B------:R-:W-:Y:S01]  /*1290*/  FSETP.NEU.AND P1, PT, R6, 1, PT ;  /* 0x3f8000000600780b */ /* 0x000fe20003f2d000 */
[----:B------:R-:W-:Y:S01]  /*12a0*/  @!P0 IMAD.MOV.U32 R19, RZ, RZ, R23 ;  /* 0x000000ffff138224 */ /* 0x000fe200078e0017 */
[----:B------:R-:W-:Y:S01]  /*12b0*/  BSSY.RECONVERGENT B1, `(.L_x_767) ;  /* 0x0000051000017945 */ /* 0x000fe20003800200 */
[----:B------:R-:W-:Y:S01]  /*12c0*/  MOV R26, R38 ;  /* 0x00000026001a7202 */ /* 0x000fe20000000f00 */
[----:B------:R-:W-:Y:S02]  /*12d0*/  IMAD.MOV.U32 R20, RZ, RZ, -0x3ff ;  /* 0xfffffc01ff147424 */ /* 0x000fe400078e00ff */
[----:B------:R-:W-:Y:S02]  /*12e0*/  VIADD R8, R19, 0xffffffff ;  /* 0xffffffff13087836 */ /* 0x000fe40000000000 */
[----:B------:R-:W-:Y:S01]  /*12f0*/  FSEL R6, R24, RZ, P1 ;  /* 0x000000ff18067208 */ /* 0x000fe20000800000 */
[----:B------:R-:W-:Y:S01]  /*1300*/  @!P0 IMAD.MOV.U32 R20, RZ, RZ, -0x435 ;  /* 0xfffffbcbff148424 */ /* 0x000fe200078e00ff */
[----:B------:R-:W-:Y:S01]  /*1310*/  FSEL R7, R25, 1.75, P1 ;  /* 0x3fe0000019077808 */ /* 0x000fe20000800000 */
[----:B------:R-:W-:Y:S01]  /*1320*/  @!P0 IMAD.MOV.U32 R26, RZ, RZ, R22 ;  /* 0x000000ffff1a8224 */ /* 0x000fe200078e0016 */
[----:B------:R-:W-:-:S04]  /*1330*/  ISETP.GT.U32.AND P1, PT, R8, 0x7feffffe, PT ;  /* 0x7feffffe0800780c */ /* 0x000fc80003f24070 */
[----:B------:R-:W-:-:S09]  /*1340*/  DADD R6, R16, R6 ;  /* 0x0000000010067229 */ /* 0x000fd20000000006 */
[----:B------:R-:W-:Y:S05]  /*1350*/  @P1 BRA `(.L_x_768) ;  /* 0x0000000400001947 */ /* 0x000fea0003800000 */
[C---:B------:R-:W-:Y:S01]  /*1360*/  LOP3.LUT R8, R19.reuse, 0xfffff, RZ, 0xc0, !PT ;  /* 0x000fffff13087812 */ /* 0x040fe200078ec0ff */
[----:B------:R-:W-:Y:S01]  /*1370*/  IMAD.MOV.U32 R28, RZ, RZ, -0x748574fc ;  /* 0x8b7a8b04ff1c7424 */ /* 0x000fe200078e00ff */
[----:B------:R-:W-:Y:S01]  /*1380*/  MOV R34, RZ ;  /* 0x000000ff00227202 */ /* 0x000fe20000000f00 */
[----:B------:R-:W-:Y:S01]  /*1390*/  IMAD.MOV.U32 R29, RZ, RZ, 0x3ed0ee25 ;  /* 0x3ed0ee25ff1d7424 */ /* 0x000fe200078e00ff */
[----:B------:R-:W-:Y:S01]  /*13a0*/  LOP3.LUT R27, R8, 0x3ff00000, RZ, 0xfc, !PT ;  /* 0x3ff00000081b7812 */ /* 0x000fe200078efcff */
[----:B------:R-:W-:Y:S01]  /*13b0*/  UMOV UR6, 0x3ae80f1e ;  /* 0x3ae80f1e00067882 */ /* 0x000fe20000000000 */
[----:B------:R-:W-:Y:S01]  /*13c0*/  UMOV UR7, 0x3eb1380b ;  /* 0x3eb1380b00077882 */ /* 0x000fe20000000000 */
[----:B------:R-:W-:Y:S01]  /*13d0*/  LEA.HI R20, R19, R20, RZ, 0xc ;  /* 0x0000001413147211 */ /* 0x000fe200078f60ff */
[----:B------:R-:W-:Y:S01]  /*13e0*/  UMOV UR8, 0x80000000 ;  /* 0x8000000000087882 */ /* 0x000fe20000000000 */
[----:B------:R-:W-:Y:S01]  /*13f0*/  ISETP.GE.U32.AND P0, PT, R27, 0x3ff6a09f, PT ;  /* 0x3ff6a09f1b00780c */ /* 0x000fe20003f06070 */
[----:B------:R-:W-:-:S12]  /*1400*/  UMOV UR9, 0x43300000 ;  /* 0x4330000000097882 */ /* 0x000fd80000000000 */
[----:B------:R-:W-:Y:S02]  /*1410*/  @P0 VIADD R9, R27, 0xfff00000 ;  /* 0xfff000001b090836 */ /* 0x000fe40000000000 */
[----:B------:R-:W-:Y:S02]  /*1420*/  @P0 VIADD R20, R20, 0x1 ;  /* 0x0000000114140836 */ /* 0x000fe40000000000 */
        /* <DEDUP_REMOVED lines=25> */
[----:B------:R-:W-:Y:S01]  /*15c0*/  LOP3.LUT R24, R20, 0x80000000, RZ, 0x3c, !PT ;  /* 0x8000000014187812 */ /* 0x000fe200078e3cff */
[----:B------:R-:W-:Y:S01]  /*15d0*/  IMAD.MOV.U32 R25, RZ, RZ, 0x43300000 ;  /* 0x43300000ff197424 */ /* 0x000fe200078e00ff */
[----:B------:R-:W-:-:S03]  /*15e0*/  DMUL R26, R34, R26 ;  /* 0x0000001a221a7228 */ /* 0x000fc60000000000 */
        /* <DEDUP_REMOVED lines=23> */
.L_x_768:
[----:B------:R-:W-:Y:S01]  /*1760*/  IMAD.MOV.U32 R8, RZ, RZ, 0x0 ;  /* 0x00000000ff087424 */ /* 0x000fe200078e00ff */
[----:B------:R-:W-:Y:S02]  /*1770*/  MOV R9, 0x7ff00000 ;  /* 0x7ff0000000097802 */ /* 0x000fe40000000f00 */
[----:B------:R-:W-:-:S04]  /*1780*/  LOP3.LUT P0, RZ, R23, 0x7fffffff, RZ, 0xc0, !PT ;  /* 0x7fffffff17ff7812 */ /* 0x000fc8000780c0ff */
[----:B------:R-:W-:-:S10]  /*1790*/  DFMA R8, R22, R8, +INF ;  /* 0x7ff000001608742b */ /* 0x000fd40000000008 */
[----:B------:R-:W-:Y:S02]  /*17a0*/  FSEL R26, R8, RZ, P0 ;  /* 0x000000ff081a7208 */ /* 0x000fe40000000000 */
[----:B------:R-:W-:-:S07]  /*17b0*/  FSEL R27, R9, -QNAN , P0 ;  /* 0xfff00000091b7808 */ /* 0x000fce0000000000 */
.L_x_769:
[----:B------:R-:W-:Y:S05]  /*17c0*/  BSYNC.RECONVERGENT B1 ;  /* 0x0000000000017941 */ /* 0x000fea0003800200 */
.L_x_767:
[----:B------:R-:W-:-:S08]  /*17d0*/  DFMA R6, -R16, R38, R6 ;  /* 0x000000261006722b */ /* 0x000fd00000000106 */
[----:B------:R-:W-:-:S08]  /*17e0*/  DFMA R6, R16, R26, R6 ;  /* 0x0000001a1006722b */ /* 0x000fd00000000006 */
[----:B------:R-:W-:-:S14]  /*17f0*/  DSETP.GEU.AND P0, PT, R44, R6, PT ;  /* 0x000000062c00722a */ /* 0x000fdc0003f0e000 */
.L_x_760:
[----:B------:R-:W-:Y:S05]  /*1800*/  BSYNC.RECONVERGENT B0 ;  /* 0x0000000000007941 */ /* 0x000fea0003800200 */
.L_x_759:
[----:B------:R-:W2:Y:S01]  /*1810*/  LDG.E.64 R8, desc[UR4][R12.64] ;  /* 0x000000040c087981 */ /* 0x000ea2000c1e1b00 */
[----:B------:R-:W-:Y:S01]  /*1820*/  IMAD.MOV.U32 R6, RZ, RZ, 0x1 ;  /* 0x00000001ff067424 */ /* 0x000fe200078e00ff */
[----:B------:R-:W-:Y:S01]  /*1830*/  BSSY.RECONVERGENT B0, `(.L_x_770) ;  /* 0x0000013000007945 */ /* 0x000fe20003800200 */
[----:B--2---:R-:W0:Y:S04]  /*1840*/  MUFU.RCP64H R7, R9 ;  /* 0x0000000900077308 */ /* 0x004e280000001800 */
[----:B0-----:R-:W-:-:S08]  /*1850*/  DFMA R22, -R8, R6, 1 ;  /* 0x3ff000000816742b */ /* 0x001fd00000000106 */
[----:B------:R-:W-:-:S08]  /*1860*/  DFMA R22, R22, R22, R22 ;  /* 0x000000161616722b */ /* 0x000fd00000000016 */
[----:B------:R-:W-:Y:S02]  /*1870*/  DFMA R6, R6, R22, R6 ;  /* 0x000000160606722b */ /* 0x000fe40000000006 */
[----:B------:R-:W-:-:S06]  /*1880*/  DMUL R22, R16, R38 ;  /* 0x0000002610167228 */ /* 0x000fcc0000000000 */
[----:B------:R-:W-:-:S04]  /*1890*/  DFMA R24, -R8, R6, 1 ;  /* 0x3ff000000818742b */ /* 0x000fc80000000106 */
[----:B------:R-:W-:-:S04]  /*18a0*/  FSETP.GEU.AND P2, PT, |R23|, 6.5827683646048100446e-37, PT ;  /* 0x036000001700780b */ /* 0x000fc80003f4e200 */
[----:B------:R-:W-:-:S08]  /*18b0*/  DFMA R6, R6, R24, R6 ;  /* 0x000000180606722b */ /* 0x000fd00000000006 */
[----:B------:R-:W-:-:S08]  /*18c0*/  DMUL R24, R22, R6 ;  /* 0x0000000616187228 */ /* 0x000fd00000000000 */
[----:B------:R-:W-:-:S08]  /*18d0*/  DFMA R26, -R8, R24, R22 ;  /* 0x00000018081a722b */ /* 0x000fd00000000116 */
[----:B------:R-:W-:-:S10]  /*18e0*/  DFMA R6, R6, R26, R24 ;  /* 0x0000001a0606722b */ /* 0x000fd40000000018 */
[----:B------:R-:W-:-:S05]  /*18f0*/  FFMA R19, RZ, R9, R7 ;  /* 0x00000009ff137223 */ /* 0x000fca0000000007 */
[----:B------:R-:W-:-:S13]  /*1900*/  FSETP.GT.AND P1, PT, |R19|, 1.469367938527859385e-39, PT ;  /* 0x001000001300780b */ /* 0x000fda0003f24200 */
[----:B------:R-:W-:Y:S05]  /*1910*/  @P1 BRA P2, `(.L_x_771) ;  /* 0x0000000000101947 */ /* 0x000fea0001000000 */
[----:B------:R-:W-:-:S07]  /*1920*/  MOV R20, 0x1940 ;  /* 0x0000194000147802 */ /* 0x000fce0000000f00 */
[----:B------:R-:W-:Y:S05]  /*1930*/  CALL.REL.NOINC `($__internal_11_$__cuda_sm20_div_rn_f64_full) ;  /* 0x0000000000c87944 */ /* 0x000fea0003c00000 */
[----:B------:R-:W-:Y:S02]  /*1940*/  IMAD.MOV.U32 R6, RZ, RZ, R26 ;  /* 0x000000ffff067224 */ /* 0x000fe400078e001a */
[----:B------:R-:W-:-:S07]  /*1950*/  IMAD.MOV.U32 R7, RZ, RZ, R27 ;  /* 0x000000ffff077224 */ /* 0x000fce00078e001b */
.L_x_771:
[----:B------:R-:W-:Y:S05]  /*1960*/  BSYNC.RECONVERGENT B0 ;  /* 0x0000000000007941 */ /* 0x000fea0003800200 */
.L_x_770:
[----:B------:R0:W-:Y:S01]  /*1970*/  STG.E.64 desc[UR4][R10.64], R6 ;  /* 0x000000060a007986 */ /* 0x0001e2000c101b04 */
[----:B------:R-:W-:Y:S01]  /*1980*/  IMAD.MOV.U32 R9, RZ, RZ, R40 ;  /* 0x000000ffff097224 */ /* 0x000fe200078e0028 */
[----:B------:R-:W-:Y:S01]  /*1990*/  MOV R19, R4 ;  /* 0x0000000400137202 */ /* 0x000fe20000000f00 */
[----:B------:R-:W-:Y:S02]  /*19a0*/  IMAD.MOV.U32 R8, RZ, RZ, R5 ;  /* 0x000000ffff087224 */ /* 0x000fe400078e0005 */
[----:B------:R-:W-:Y:S01]  /*19b0*/  IMAD.MOV.U32 R20, RZ, RZ, R3 ;  /* 0x000000ffff147224 */ /* 0x000fe200078e0003 */
[----:B------:R-:W-:Y:S06]  /*19c0*/  @P0 BRA `(.L_x_772) ;  /* 0xffffffe800700947 */ /* 0x000fec000383ffff */
[----:B------:R-:W-:Y:S05]  /*19d0*/  EXIT ;  /* 0x000000000000794d */ /* 0x000fea0003800000 */
        .weak           $__internal_10_$__cuda_sm20_dblrcp_rn_slowpath_v3
        .type           $__internal_10_$__cuda_sm20_dblrcp_rn_slowpath_v3,@function
        .size           $__internal_10_$__cuda_sm20_dblrcp_rn_slowpath_v3,($__internal_11_$__cuda_sm20_div_rn_f64_full - $__internal_10_$__cuda_sm20_dblrcp_rn_slowpath_v3)
$__internal_10_$__cuda_sm20_dblrcp_rn_slowpath_v3:
[----:B------:R-:W-:-:S14]  /*19e0*/  DSETP.GTU.AND P0, PT, |R22|, +INF , PT ;  /* 0x7ff000001600742a */ /* 0x000fdc0003f0c200 */
        /* <DEDUP_REMOVED lines=10> */
[----:B------:R-:W-:Y:S01]  /*1a90*/  MOV R12, R3 ;  /* 0x00000003000c7202 */ /* 0x000fe20000000f00 */
        /* <DEDUP_REMOVED lines=12> */
.L_x_775:
        /* <DEDUP_REMOVED lines=10> */
.L_x_773:
[----:B------:R-:W-:Y:S01]  /*1c00*/  LOP3.LUT R7, R23, 0x80000, RZ, 0xfc, !PT ;  /* 0x0008000017077812 */ /* 0x000fe200078efcff */
[----:B------:R-:W-:-:S07]  /*1c10*/  IMAD.MOV.U32 R6, RZ, RZ, R22 ;  /* 0x000000ffff067224 */ /* 0x000fce00078e0016 */
.L_x_774:
[----:B------:R-:W-:Y:S02]  /*1c20*/  IMAD.MOV.U32 R5, RZ, RZ, 0x0 ;  /* 0x00000000ff057424 */ /* 0x000fe400078e00ff */
[----:B------:R-:W-:Y:S02]  /*1c30*/  IMAD.MOV.U32 R14, RZ, RZ, R6 ;  /* 0x000000ffff0e7224 */ /* 0x000fe400078e0006 */
[----:B------:R-:W-:Y:S01]  /*1c40*/  IMAD.MOV.U32 R15, RZ, RZ, R7 ;  /* 0x000000ffff0f7224 */ /* 0x000fe200078e0007 */
[----:B------:R-:W-:Y:S06]  /*1c50*/  RET.REL.NODEC R4 `(_Z7c_gammadPdS_iP17curandStateXORWOW) ;  /* 0xffffffe004e87950 */ /* 0x000fec0003c3ffff */
        .weak           $__internal_11_$__cuda_sm20_div_rn_f64_full
        .type           $__internal_11_$__cuda_sm20_div_rn_f64_full,@function
        .size           $__internal_11_$__cuda_sm20_div_rn_f64_full,($__internal_12_$__cuda_sm20_dsqrt_rn_f64_mediumpath_v1 - $__internal_11_$__cuda_sm20_div_rn_f64_full)
$__internal_11_$__cuda_sm20_div_rn_f64_full:
[C---:B------:R-:W-:Y:S01]  /*1c60*/  FSETP.GEU.AND P1, PT, |R9|.reuse, 1.469367938527859385e-39, PT ;  /* 0x001000000900780b */ /* 0x040fe20003f2e200 */
[----:B------:R-:W-:Y:S01]  /*1c70*/  IMAD.MOV.U32 R24, RZ, RZ, 0x1 ;  /* 0x00000001ff187424 */ /* 0x000fe200078e00ff */
[----:B------:R-:W-:Y:S01]  /*1c80*/  LOP3.LUT R6, R9, 0x800fffff, RZ, 0xc0, !PT ;  /* 0x800fffff09067812 */ /* 0x000fe200078ec0ff */
[----:B------:R-:W-:Y:S01]  /*1c90*/  BSSY.RECONVERGENT B1, `(.L_x_776) ;  /* 0x0000054000017945 */ /* 0x000fe20003800200 */
[C---:B------:R-:W-:Y:S02]  /*1ca0*/  FSETP.GEU.AND P3, PT, |R23|.reuse, 1.469367938527859385e-39, PT ;  /* 0x001000001700780b */ /* 0x040fe40003f6e200 */
[----:B------:R-:W-:Y:S02]  /*1cb0*/  LOP3.LUT R7, R6, 0x3ff00000, RZ, 0xfc, !PT ;  /* 0x3ff0000006077812 */ /* 0x000fe400078efcff */
[----:B------:R-:W-:Y:S02]  /*1cc0*/  MOV R6, R8 ;  /* 0x0000000800067202 */ /* 0x000fe40000000f00 */
[----:B------:R-:W-:-:S02]  /*1cd0*/  LOP3.LUT R19, R23, 0x7ff00000, RZ, 0xc0, !PT ;  /* 0x7ff0000017137812 */ /* 0x000fc400078ec0ff */
[----:B------:R-:W-:Y:S01]  /*1ce0*/  LOP3.LUT R34, R9, 0x7ff00000, RZ, 0xc0, !PT ;  /* 0x7ff0000009227812 */ /* 0x000fe200078ec0ff */
[----:B------:R-:W-:Y:S02]  /*1cf0*/  @!P1 DMUL R6, R8, 8.98846567431157953865e+307 ;  /* 0x7fe0000008069828 */ /* 0x000fe40000000000 */
[----:B------:R-:W-:Y:S01]  /*1d00*/  IMAD.MOV.U32 R35, RZ, RZ, R19 ;  /* 0x000000ffff237224 */ /* 0x000fe200078e0013 */
[----:B------:R-:W-:Y:S01]  /*1d10*/  ISETP.GE.U32.AND P2, PT, R19, R34, PT ;  /* 0x000000221300720c */ /* 0x000fe20003f46070 */
[----:B------:R-:W-:Y:S01]  /*1d20*/  @!P3 IMAD.MOV.U32 R32, RZ, RZ, RZ ;  /* 0x000000ffff20b224 */ /* 0x000fe200078e00ff */
[----:B------:R-:W-:Y:S01]  /*1d30*/  @!P3 LOP3.LUT R26, R9, 0x7ff00000, RZ, 0xc0, !PT ;  /* 0x7ff00000091ab812 */ /* 0x000fe200078ec0ff */
[----:B------:R-:W0:Y:S03]  /*1d40*/  MUFU.RCP64H R25, R7 ;  /* 0x0000000700197308 */ /* 0x000e260000001800 */
[----:B------:R-:W-:Y:S01]  /*1d50*/  @!P3 ISETP.GE.U32.AND P4, PT, R19, R26, PT ;  /* 0x0000001a1300b20c */ /* 0x000fe20003f86070 */
[----:B------:R-:W-:Y:S01]  /*1d60*/  IMAD.MOV.U32 R26, RZ, RZ, 0x1ca00000 ;  /* 0x1ca00000ff1a7424 */ /* 0x000fe200078e00ff */
[----:B------:R-:W-:-:S04]  /*1d70*/  @!P1 LOP3.LUT R34, R7, 0x7ff00000, RZ, 0xc0, !PT ;  /* 0x7ff0000007229812 */ /* 0x000fc800078ec0ff */
[----:B------:R-:W-:Y:S01]  /*1d80*/  @!P3 SEL R27, R26, 0x63400000, !P4 ;  /* 0x634000001a1bb807 */ /* 0x000fe20006000000 */
[----:B------:R-:W-:-:S03]  /*1d90*/  VIADD R36, R34, 0xffffffff ;  /* 0xffffffff22247836 */ /* 0x000fc60000000000 */
        /* <DEDUP_REMOVED lines=12> */
[----:B------:R-:W-:Y:S01]  /*1e60*/  DMUL R28, R30, R24 ;  /* 0x000000181e1c7228 */ /* 0x000fe20000000000 */
[----:B------:R-:W-:-:S04]  /*1e70*/  IADD3 R27, PT, PT, R35, -0x1, RZ ;  /* 0xffffffff231b7810 */ /* 0x000fc80007ffe0ff */
[----:B------:R-:W-:-:S03]  /*1e80*/  ISETP.GT.U32.AND P1, PT, R27, 0x7feffffe, PT ;  /* 0x7feffffe1b00780c */ /* 0x000fc60003f24070 */
[----:B------:R-:W-:Y:S01]  /*1e90*/  DFMA R32, R28, -R6, R24 ;  /* 0x800000061c20722b */ /* 0x000fe20000000018 */
[----:B------:R-:W-:-:S07]  /*1ea0*/  ISETP.GT.U32.OR P1, PT, R36, 0x7feffffe, P1 ;  /* 0x7feffffe2400780c */ /* 0x000fce0000f24470 */
[----:B------:R-:W-:-:S06]  /*1eb0*/  DFMA R28, R30, R32, R28 ;  /* 0x000000201e1c722b */ /* 0x000fcc000000001c */
        /* <DEDUP_REMOVED lines=13> */
[----:B------:R-:W-:-:S09]  /*1f90*/  MOV R22, RZ ;  /* 0x000000ff00167202 */ /* 0x000fd20000000f00 */
[C---:B------:R-:W-:Y:S02]  /*1fa0*/  FSETP.NEU.AND P1, PT, R7.reuse, RZ, PT ;  /* 0x000000ff0700720b */ /* 0x040fe40003f2d000 */
[----:B------:R-:W-:-:S04]  /*1fb0*/  LOP3.LUT R9, R7, 0x80000000, R9, 0x48, !PT ;  /* 0x8000000007097812 */ /* 0x000fc800078e4809 */
[----:B------:R-:W-:-:S07]  /*1fc0*/  LOP3.LUT R23, R9, R23, RZ, 0xfc, !PT ;  /* 0x0000001709177212 */ /* 0x000fce00078efcff */
[----:B------:R-:W-:Y:S05]  /*1fd0*/  @!P1 BRA `(.L_x_778) ;  /* 0x00000000007c9947 */ /* 0x000fea0003800000 */
[----:B------:R-:W-:Y:S01]  /*1fe0*/  IMAD.MOV R7, RZ, RZ, -R19 ;  /* 0x000000ffff077224 */ /* 0x000fe200078e0a13 */
[----:B------:R-:W-:Y:S01]  /*1ff0*/  DMUL.RP R22, R28, R22 ;  /* 0x000000161c167228 */ /* 0x000fe20000008000 */
[----:B------:R-:W-:-:S06]  /*2000*/  IMAD.MOV.U32 R6, RZ, RZ, RZ ;  /* 0x000000ffff067224 */ /* 0x000fcc00078e00ff */
[----:B------:R-:W-:-:S03]  /*2010*/  DFMA R6, R26, -R6, R28 ;  /* 0x800000061a06722b */ /* 0x000fc6000000001c */
[----:B------:R-:W-:-:S03]  /*2020*/  LOP3.LUT R9, R23, R9, RZ, 0x3c, !PT ;  /* 0x0000000917097212 */ /* 0x000fc600078e3cff */
[----:B------:R-:W-:-:S04]  /*2030*/  IADD3 R6, PT, PT, -R19, -0x43300000, RZ ;  /* 0xbcd0000013067810 */ /* 0x000fc80007ffe1ff */
[----:B------:R-:W-:-:S04]  /*2040*/  FSETP.NEU.AND P1, PT, |R7|, R6, PT ;  /* 0x000000060700720b */ /* 0x000fc80003f2d200 */
[----:B------:R-:W-:Y:S02]  /*2050*/  FSEL R26, R22, R26, !P1 ;  /* 0x0000001a161a7208 */ /* 0x000fe40004800000 */
[----:B------:R-:W-:Y:S01]  /*2060*/  FSEL R27, R9, R27, !P1 ;  /* 0x0000001b091b7208 */ /* 0x000fe20004800000 */
[----:B------:R-:W-:Y:S06]  /*2070*/  BRA `(.L_x_778) ;  /* 0x0000000000547947 */ /* 0x000fec0003800000 */
.L_x_777:
        /* <DEDUP_REMOVED lines=11> */
[----:B------:R-:W-:Y:S02]  /*2130*/  @P1 LOP3.LUT R6, R27, 0x7ff00000, RZ, 0xfc, !PT ;  /* 0x7ff000001b061812 */ /* 0x000fe400078efcff */
[----:B------:R-:W-:Y:S01]  /*2140*/  @!P1 MOV R26, RZ ;  /* 0x000000ff001a9202 */ /* 0x000fe20000000f00 */
[----:B------:R-:W-:Y:S02]  /*2150*/  @P1 IMAD.MOV.U32 R26, RZ, RZ, RZ ;  /* 0x000000ffff1a1224 */ /* 0x000fe400078e00ff */
[----:B------:R-:W-:Y:S01]  /*2160*/  @P1 IMAD.MOV.U32 R27, RZ, RZ, R6 ;  /* 0x000000ffff1b1224 */ /* 0x000fe200078e0006 */
[----:B------:R-:W-:Y:S06]  /*2170*/  BRA `(.L_x_778) ;  /* 0x0000000000147947 */ /* 0x000fec0003800000 */
.L_x_780:
[----:B------:R-:W-:Y:S01]  /*2180*/  LOP3.LUT R27, R9, 0x80000, RZ, 0xfc, !PT ;  /* 0x00080000091b7812 */ /* 0x000fe200078efcff */
[----:B------:R-:W-:Y:S01]  /*2190*/  IMAD.MOV.U32 R26, RZ, RZ, R8 ;  /* 0x000000ffff1a7224 */ /* 0x000fe200078e0008 */
[----:B------:R-:W-:Y:S06]  /*21a0*/  BRA `(.L_x_778) ;  /* 0x0000000000087947 */ /* 0x000fec0003800000 */
.L_x_779:
[----:B------:R-:W-:Y:S01]  /*21b0*/  LOP3.LUT R27, R23, 0x80000, RZ, 0xfc, !PT ;  /* 0x00080000171b7812 */ /* 0x000fe200078efcff */
[----:B------:R-:W-:-:S07]  /*21c0*/  IMAD.MOV.U32 R26, RZ, RZ, R22 ;  /* 0x000000ffff1a7224 */ /* 0x000fce00078e0016 */
.L_x_778:
[----:B------:R-:W-:Y:S05]  /*21d0*/  BSYNC.RECONVERGENT B1 ;  /* 0x0000000000017941 */ /* 0x000fea0003800200 */
.L_x_776:
[----:B------:R-:W-:Y:S01]  /*21e0*/  MOV R6, R20 ;  /* 0x0000001400067202 */ /* 0x000fe20000000f00 */
[----:B------:R-:W-:-:S04]  /*21f0*/  IMAD.MOV.U32 R7, RZ, RZ, 0x0 ;  /* 0x00000000ff077424 */ /* 0x000fc800078e00ff */
[----:B------:R-:W-:Y:S05]  /*2200*/  RET.REL.NODEC R6 `(_Z7c_gammadPdS_iP17curandStateXORWOW) ;  /* 0xffffffdc067c7950 */ /* 0x000fea0003c3ffff */
        .weak           $__internal_12_$__cuda_sm20_dsqrt_rn_f64_mediumpath_v1
        .type           $__internal_12_$__cuda_sm20_dsqrt_rn_f64_mediumpath_v1,@function
        .size           $__internal_12_$__cuda_sm20_dsqrt_rn_f64_mediumpath_v1,($__internal_13_$__cuda_sm20_sqrt_rn_f32_slowpath - $__internal_12_$__cuda_sm20_dsqrt_rn_f64_mediumpath_v1)
$__internal_12_$__cuda_sm20_dsqrt_rn_f64_mediumpath_v1:
[----:B------:R-:W-:Y:S01]  /*2210*/  ISETP.GE.U32.AND P0, PT, R12, -0x3400000, PT ;  /* 0xfcc000000c00780c */ /* 0x000fe20003f06070 */
[----:B------:R-:W-:-:S12]  /*2220*/  IMAD.MOV.U32 R15, RZ, RZ, R27 ;  /* 0x000000ffff0f7224 */ /* 0x000fd800078e001b */
        /* <DEDUP_REMOVED lines=9> */
.L_x_781:
[----:B------:R-:W-:-:S14]  /*22c0*/  DSETP.NE.AND P0, PT, R6, RZ, PT ;  /* 0x000000ff0600722a */ /* 0x000fdc0003f05000 */
[----:B------:R-:W-:Y:S05]  /*22d0*/  @!P0 BRA `(.L_x_783) ;  /* 0x0000000000588947 */ /* 0x000fea0003800000 */
[----:B------:R-:W-:-:S13]  /*22e0*/  ISETP.GE.AND P0, PT, R7, RZ, PT ;  /* 0x000000ff0700720c */ /* 0x000fda0003f06270 */
[----:B------:R-:W-:Y:S01]  /*22f0*/  @!P0 IMAD.MOV.U32 R12, RZ, RZ, 0x0 ;  /* 0x00000000ff0c8424 */ /* 0x000fe200078e00ff */
[----:B------:R-:W-:Y:S01]  /*2300*/  @!P0 MOV R13, 0xfff80000 ;  /* 0xfff80000000d8802 */ /* 0x000fe20000000f00 */
[----:B------:R-:W-:Y:S06]  /*2310*/  @!P0 BRA `(.L_x_782) ;  /* 0x00000000004c8947 */ /* 0x000fec0003800000 */
[----:B------:R-:W-:-:S13]  /*2320*/  ISETP.GT.AND P0, PT, R7, 0x7fefffff, PT ;  /* 0x7fefffff0700780c */ /* 0x000fda0003f04270 */
[----:B------:R-:W-:Y:S05]  /*2330*/  @P0 BRA `(.L_x_783) ;  /* 0x0000000000400947 */ /* 0x000fea0003800000 */
[----:B------:R-:W-:Y:S01]  /*2340*/  DMUL R6, R6, 8.11296384146066816958e+31 ;  /* 0x4690000006067828 */ /* 0x000fe20000000000 */
[----:B------:R-:W-:Y:S02]  /*2350*/  IMAD.MOV.U32 R12, RZ, RZ, RZ ;  /* 0x000000ffff0c7224 */ /* 0x000fe400078e00ff */
[----:B------:R-:W-:Y:S02]  /*2360*/  IMAD.MOV.U32 R22, RZ, RZ, 0x0 ;  /* 0x00000000ff167424 */ /* 0x000fe400078e00ff */
[----:B------:R-:W-:Y:S01]  /*2370*/  IMAD.MOV.U32 R23, RZ, RZ, 0x3fd80000 ;  /* 0x3fd80000ff177424 */ /* 0x000fe200078e00ff */
[----:B------:R-:W0:Y:S02]  /*2380*/  MUFU.RSQ64H R13, R7 ;  /* 0x00000007000d7308 */ /* 0x000e240000001c00 */
[----:B0-----:R-:W-:-:S08]  /*2390*/  DMUL R14, R12, R12 ;  /* 0x0000000c0c0e7228 */ /* 0x001fd00000000000 */
[----:B------:R-:W-:-:S08]  /*23a0*/  DFMA R14, R6, -R14, 1 ;  /* 0x3ff00000060e742b */ /* 0x000fd0000000080e */
[----:B------:R-:W-:Y:S02]  /*23b0*/  DFMA R22, R14, R22, 0.5 ;  /* 0x3fe000000e16742b */ /* 0x000fe40000000016 */
[----:B------:R-:W-:-:S08]  /*23c0*/  DMUL R14, R12, R14 ;  /* 0x0000000e0c0e7228 */ /* 0x000fd00000000000 */
[----:B------:R-:W-:-:S08]  /*23d0*/  DFMA R14, R22, R14, R12 ;  /* 0x0000000e160e722b */ /* 0x000fd0000000000c */
[----:B------:R-:W-:Y:S02]  /*23e0*/  DMUL R12, R6, R14 ;  /* 0x0000000e060c7228 */ /* 0x000fe40000000000 */
[----:B------:R-:W-:-:S06]  /*23f0*/  VIADD R15, R15, 0xfff00000 ;  /* 0xfff000000f0f7836 */ /* 0x000fcc0000000000 */
[----:B------:R-:W-:-:S08]  /*2400*/  DFMA R22, R12, -R12, R6 ;  /* 0x8000000c0c16722b */ /* 0x000fd00000000006 */
[----:B------:R-:W-:-:S10]  /*2410*/  DFMA R12, R14, R22, R12 ;  /* 0x000000160e0c722b */ /* 0x000fd4000000000c */
[----:B------:R-:W-:Y:S01]  /*2420*/  IADD3 R13, PT, PT, R13, -0x3500000, RZ ;  /* 0xfcb000000d0d7810 */ /* 0x000fe20007ffe0ff */
[----:B------:R-:W-:Y:S06]  /*2430*/  BRA `(.L_x_782) ;  /* 0x0000000000047947 */ /* 0x000fec0003800000 */
.L_x_783:
[----:B------:R-:W-:-:S11]  /*2440*/  DADD R12, R6, R6 ;  /* 0x00000000060c7229 */ /* 0x000fd60000000006 */
.L_x_782:
[----:B------:R-:W-:-:S04]  /*2450*/  IMAD.MOV.U32 R5, RZ, RZ, 0x0 ;  /* 0x00000000ff057424 */ /* 0x000fc800078e00ff */
[----:B------:R-:W-:Y:S05]  /*2460*/  RET.REL.NODEC R4 `(_Z7c_gammadPdS_iP17curandStateXORWOW) ;  /* 0xffffffd804e47950 */ /* 0x000fea0003c3ffff */
        .weak           $__internal_13_$__cuda_sm20_sqrt_rn_f32_slowpath
        .type           $__internal_13_$__cuda_sm20_sqrt_rn_f32_slowpath,@function
        .size           $__internal_13_$__cuda_sm20_sqrt_rn_f32_slowpath,($_Z7c_gammadPdS_iP17curandStateXORWOW$__internal_accurate_pow - $__internal_13_$__cuda_sm20_sqrt_rn_f32_slowpath)
$__internal_13_$__cuda_sm20_sqrt_rn_f32_slowpath:
[----:B------:R-:W-:-:S13]  /*2470*/  LOP3.LUT P0, RZ, R21, 0x7fffffff, RZ, 0xc0, !PT ;  /* 0x7fffffff15ff7812 */ /* 0x000fda000780c0ff */
[----:B------:R-:W-:Y:S01]  /*2480*/  @!P0 IMAD.MOV.U32 R2, RZ, RZ, R21 ;  /* 0x000000ffff028224 */ /* 0x000fe200078e0015 */
[----:B------:R-:W-:Y:S06]  /*2490*/  @!P0 BRA `(.L_x_784) ;  /* 0x0000000000448947 */ /* 0x000fec0003800000 */
[----:B------:R-:W-:Y:S01]  /*24a0*/  FSETP.GEU.FTZ.AND P0, PT, R21, RZ, PT ;  /* 0x000000ff1500720b */ /* 0x000fe20003f1e000 */
[----:B------:R-:W-:-:S12]  /*24b0*/  IMAD.MOV.U32 R0, RZ, RZ, R21 ;  /* 0x000000ffff007224 */ /* 0x000fd800078e0015 */
        /* <DEDUP_REMOVED lines=9> */
[----:B------:R-:W-:-:S03]  /*2550*/  @P0 FMUL.FTZ R19, R19, 0.5 ;  /* 0x3f00000013130820 */ /* 0x000fc60000410000 */
[----:B------:R-:W-:-:S04]  /*2560*/  @P0 FADD.FTZ R2, -R21, -RZ ;  /* 0x800000ff15020221 */ /* 0x000fc80000010100 */
[----:B------:R-:W-:Y:S01]  /*2570*/  @P0 FFMA R6, R21, R2, R4 ;  /* 0x0000000215060223 */ /* 0x000fe20000000004 */
[----:B------:R-:W-:-:S03]  /*2580*/  @!P0 MOV R2, R0 ;  /* 0x0000000000028202 */ /* 0x000fc60000000f00 */
[----:B------:R-:W-:-:S04]  /*2590*/  @P0 FFMA R6, R6, R19, R21 ;  /* 0x0000001306060223 */ /* 0x000fc80000000015 */
[----:B------:R-:W-:-:S07]  /*25a0*/  @P0 FMUL.FTZ R2, R6, 2.3283064365386962891e-10 ;  /* 0x2f80000006020820 */ /* 0x000fce0000410000 */
.L_x_784:
[----:B------:R-:W-:-:S04]  /*25b0*/  IMAD.MOV.U32 R19, RZ, RZ, 0x0 ;  /* 0x00000000ff137424 */ /* 0x000fc800078e00ff */
[----:B------:R-:W-:Y:S05]  /*25c0*/  RET.REL.NODEC R18 `(_Z7c_gammadPdS_iP17curandStateXORWOW) ;  /* 0xffffffd8128c7950 */ /* 0x000fea0003c3ffff */
        .type           $_Z7c_gammadPdS_iP17curandStateXORWOW$__internal_accurate_pow,@function
        .size           $_Z7c_gammadPdS_iP17curandStateXORWOW$__internal_accurate_pow,(.L_x_885 - $_Z7c_gammadPdS_iP17curandStateXORWOW$__internal_accurate_pow)
$_Z7c_gammadPdS_iP17curandStateXORWOW$__internal_accurate_pow:
[----:B------:R-:W-:Y:S01]  /*25d0*/  ISETP.GT.U32.AND P0, PT, R35, 0xfffff, PT ;  /* 0x000fffff2300780c */ /* 0x000fe20003f04070 */
[----:B------:R-:W-:Y:S01]  /*25e0*/  IMAD.MOV.U32 R19, RZ, RZ, R35 ;  /* 0x000000ffff137224 */ /* 0x000fe200078e0023 */
[----:B------:R-:W-:Y:S01]  /*25f0*/  MOV R27, 0x3ed0f5d2 ;  /* 0x3ed0f5d2001b7802 */ /* 0x000fe20000000f00 */
[----:B------:R-:W-:Y:S01]  /*2600*/  IMAD.MOV.U32 R24, RZ, RZ, R34 ;  /* 0x000000ffff187224 */ /* 0x000fe200078e0022 */
[----:B------:R-:W-:Y:S01]  /*2610*/  UMOV UR6, 0x7d2cafe2 ;  /* 0x7d2cafe200067882 */ /* 0x000fe20000000000 */
[----:B------:R-:W-:Y:S01]  /*2620*/  IMAD.MOV.U32 R22, RZ, RZ, RZ ;  /* 0x000000ffff167224 */ /* 0x000fe200078e00ff */
[----:B------:R-:W-:Y:S01]  /*2630*/  UMOV UR7, 0x3eb0f5ff ;  /* 0x3eb0f5ff00077882 */ /* 0x000fe20000000000 */
[----:B------:R-:W-:Y:S01]  /*2640*/  IMAD.MOV.U32 R26, RZ, RZ, 0x41ad3b5a ;  /* 0x41ad3b5aff1a7424 */ /* 0x000fe200078e00ff */
[----:B------:R-:W-:Y:S01]  /*2650*/  UMOV UR8, 0x3b39803f ;  /* 0x3b39803f00087882 */ /* 0x000fe20000000000 */
[----:B------:R-:W-:-:S04]  /*2660*/  UMOV UR9, 0x3c7abc9e ;  /* 0x3c7abc9e00097882 */ /* 0x000fc80000000000 */
[----:B------:R-:W-:-:S10]  /*2670*/  @!P0 DMUL R32, R34, 1.80143985094819840000e+16 ;  /* 0x4350000022208828 */ /* 0x000fd40000000000 */
[----:B------:R-:W-:Y:S01]  /*2680*/  @!P0 IMAD.MOV.U32 R19, RZ, RZ, R33 ;  /* 0x000000ffff138224 */ /* 0x000fe200078e0021 */
[----:B------:R-:W-:-:S04]  /*2690*/  @!P0 MOV R24, R32 ;  /* 0x0000002000188202 */ /* 0x000fc80000000f00 */
[----:B------:R-:W-:-:S04]  /*26a0*/  LOP3.LUT R19, R19, 0x800fffff, RZ, 0xc0, !PT ;  /* 0x800fffff13137812 */ /* 0x000fc800078ec0ff */
[----:B------:R-:W-:-:S04]  /*26b0*/  LOP3.LUT R25, R19, 0x3ff00000, RZ, 0xfc, !PT ;  /* 0x3ff0000013197812 */ /* 0x000fc800078efcff */
[----:B------:R-:W-:-:S13]  /*26c0*/  ISETP.GE.U32.AND P1, PT, R25, 0x3ff6a09f, PT ;  /* 0x3ff6a09f1900780c */ /* 0x000fda0003f26070 */
[----:B------:R-:W-:-:S04]  /*26d0*/  @P1 VIADD R19, R25, 0xfff00000 ;  /* 0xfff0000019131836 */ /* 0x000fc80000000000 */
[----:B------:R-:W-:Y:S01]  /*26e0*/  @P1 IMAD.MOV.U32 R25, RZ, RZ, R19 ;  /* 0x000000ffff191224 */ /* 0x000fe200078e0013 */
[----:B------:R-:W-:Y:S02]  /*26f0*/  SHF.R.U32.HI R19, RZ, 0x14, R35 ;  /* 0x00000014ff137819 */ /* 0x000fe40000011623 */
[----:B------:R-:W-:-:S03]  /*2700*/  @!P0 LEA.HI R19, R33, 0xffffffca, RZ, 0xc ;  /* 0xffffffca21138811 */ /* 0x000fc600078f60ff */
        /* <DEDUP_REMOVED lines=41> */
[----:B------:R-:W-:Y:S01]  /*29a0*/  DFMA R34, R22, R22, -R30 ;  /* 0x000000161622722b */ /* 0x000fe2000000081e */
[----:B------:R-:W-:-:S07]  /*29b0*/  UMOV UR7, 0x43300000 ;  /* 0x4330000000077882 */ /* 0x000fce0000000000 */
[C---:B------:R-:W-:Y:S02]  /*29c0*/  DFMA R32, R22.reuse, R32, R34 ;  /* 0x000000201620722b */ /* 0x040fe40000000022 */
[----:B------:R-:W-:-:S08]  /*29d0*/  DMUL R34, R22, R30 ;  /* 0x0000001e16227228 */ /* 0x000fd00000000000 */
        /* <DEDUP_REMOVED lines=18> */
[----:B------:R-:W-:-:S05]  /*2b00*/  @P1 VIADD R28, R19, 0xfffffc02 ;  /* 0xfffffc02131c1836 */ /* 0x000fca0000000000 */
[----:B------:R-:W-:Y:S01]  /*2b10*/  DADD R30, R26, R22 ;  /* 0x000000001a1e7229 */ /* 0x000fe20000000016 */
[----:B------:R-:W-:Y:S01]  /*2b20*/  HFMA2 R27, -RZ, RZ, 3.59375, 0 ;  /* 0x43300000ff1b7431 */ /* 0x000fe200000001ff */
[----:B------:R-:W-:-:S06]  /*2b30*/  LOP3.LUT R26, R28, 0x80000000, RZ, 0x3c, !PT ;  /* 0x800000001c1a7812 */ /* 0x000fcc00078e3cff */
[----:B------:R-:W-:Y:S02]  /*2b40*/  DADD R28, R24, R30 ;  /* 0x00000000181c7229 */ /* 0x000fe4000000001e */
[----:B------:R-:W-:Y:S01]  /*2b50*/  DADD R26, R26, -UR6 ;  /* 0x800000061a1a7e29 */ /* 0x000fe20008000000 */
[----:B------:R-:W-:Y:S01]  /*2b60*/  UMOV UR6, 0xfefa39ef ;  /* 0xfefa39ef00067882 */ /* 0x000fe20000000000 */
[----:B------:R-:W-:-:S04]  /*2b70*/  UMOV UR7, 0x3fe62e42 ;  /* 0x3fe62e4200077882 */ /* 0x000fc80000000000 */
[--C-:B------:R-:W-:Y:S02]  /*2b80*/  DADD R32, R24, -R28.reuse ;  /* 0x0000000018207229 */ /* 0x100fe4000000081c */
[----:B------:R-:W-:-:S06]  /*2b90*/  DFMA R22, R26, UR6, R28 ;  /* 0x000000061a167c2b */ /* 0x000fcc000800001c */
[----:B------:R-:W-:Y:S02]  /*2ba0*/  DADD R32, R30, R32 ;  /* 0x000000001e207229 */ /* 0x000fe40000000020 */
[----:B------:R-:W-:Y:S01]  /*2bb0*/  DFMA R24, R26, -UR6, R22 ;  /* 0x800000061a187c2b */ /* 0x000fe20008000016 */
[----:B------:R-:W-:Y:S02]  /*2bc0*/  IMAD.MOV.U32 R31, RZ, RZ, R41 ;  /* 0x000000ffff1f7224 */ /* 0x000fe400078e0029 */
[----:B------:R-:W-:-:S03]  /*2bd0*/  IMAD.MOV.U32 R30, RZ, RZ, R20 ;  /* 0x000000ffff1e7224 */ /* 0x000fc600078e0014 */
[----:B------:R-:W-:Y:S02]  /*2be0*/  LOP3.LUT R19, R31, 0xff0fffff, RZ, 0xc0, !PT ;  /* 0xff0fffff1f137812 */ /* 0x000fe400078ec0ff */
[----:B------:R-:W-:-:S08]  /*2bf0*/  DADD R24, -R28, R24 ;  /* 0x000000001c187229 */ /* 0x000fd00000000118 */
[----:B------:R-:W-:-:S08]  /*2c00*/  DADD R24, R32, -R24 ;  /* 0x0000000020187229 */ /* 0x000fd00000000818 */
[----:B------:R-:W-:Y:S01]  /*2c10*/  DFMA R26, R26, UR8, R24 ;  /* 0x000000081a1a7c2b */ /* 0x000fe20008000018 */
[----:B------:R-:W-:-:S05]  /*2c20*/  IMAD.SHL.U32 R24, R31, 0x2, RZ ;  /* 0x000000021f187824 */ /* 0x000fca00078e00ff */
[----:B------:R-:W-:Y:S02]  /*2c30*/  ISETP.GT.U32.AND P0, PT, R24, -0x2000001, PT ;  /* 0xfdffffff1800780c */ /* 0x000fe40003f04070 */
[----:B------:R-:W-:Y:S02]  /*2c40*/  DADD R24, R22, R26 ;  /* 0x0000000016187229 */ /* 0x000fe4000000001a */
[----:B------:R-:W-:-:S06]  /*2c50*/  SEL R31, R19, R31, P0 ;  /* 0x0000001f131f7207 */ /* 0x000fcc0000000000 */
[----:B------:R-:W-:Y:S02]  /*2c60*/  DADD R22, R22, -R24 ;  /* 0x0000000016167229 */ /* 0x000fe40000000818 */
[----:B------:R-:W-:-:S06]  /*2c70*/  DMUL R32, R24, R30 ;  /* 0x0000001e18207228 */ /* 0x000fcc0000000000 */
[----:B------:R-:W-:Y:S02]  /*2c80*/  DADD R22, R26, R22 ;  /* 0x000000001a167229 */ /* 0x000fe40000000016 */
[----:B------:R-:W-:-:S08]  /*2c90*/  DFMA R24, R24, R30, -R32 ;  /* 0x0000001e1818722b */ /* 0x000fd00000000820 */
[----:B------:R-:W-:Y:S01]  /*2ca0*/  DFMA R30, R22, R30, R24 ;  /* 0x0000001e161e722b */ /* 0x000fe20000000018 */
[----:B------:R-:W-:Y:S01]  /*2cb0*/  IMAD.MOV.U32 R24, RZ, RZ, 0x652b82fe ;  /* 0x652b82feff187424 */ /* 0x000fe200078e00ff */
[----:B------:R-:W-:-:S06]  /*2cc0*/  MOV R25, 0x3ff71547 ;  /* 0x3ff7154700197802 */ /* 0x000fcc0000000f00 */
        /* <DEDUP_REMOVED lines=51> */
[----:B------:R-:W-:Y:S01]  /*3000*/  @!P1 IADD3 R22, PT, PT, R24, -R19, RZ ;  /* 0x8000001318169210 */ /* 0x000fe20007ffe0ff */
[----:B------:R-:W-:-:S03]  /*3010*/  @!P1 IMAD R27, R19, 0x100000, R27 ;  /* 0x00100000131b9824 */ /* 0x000fc600078e021b */
[----:B------:R-:W-:Y:S01]  /*3020*/  @!P1 LEA R23, R22, 0x3ff00000, 0x14 ;  /* 0x3ff0000016179811 */ /* 0x000fe200078ea0ff */
[----:B------:R-:W-:-:S06]  /*3030*/  @!P1 IMAD.MOV.U32 R22, RZ, RZ, RZ ;  /* 0x000000ffff169224 */ /* 0x000fcc00078e00ff */
[----:B------:R-:W-:-:S11]  /*3040*/  @!P1 DMUL R28, R26, R22 ;  /* 0x000000161a1c9228 */ /* 0x000fd60000000000 */
.L_x_785:
[----:B------:R-:W-:Y:S01]  /*3050*/  DFMA R30, R30, R28, R28 ;  /* 0x0000001c1e1e722b */ /* 0x000fe2000000001c */
[----:B------:R-:W-:Y:S01]  /*3060*/  IMAD.MOV.U32 R43, RZ, RZ, 0x0 ;  /* 0x00000000ff2b7424 */ /* 0x000fe200078e00ff */
[----:B------:R-:W-:-:S08]  /*3070*/  DSETP.NEU.AND P0, PT, |R28|, +INF , PT ;  /* 0x7ff000001c00742a */ /* 0x000fd00003f0d200 */
[----:B------:R-:W-:Y:S02]  /*3080*/  FSEL R24, R28, R30, !P0 ;  /* 0x0000001e1c187208 */ /* 0x000fe40004000000 */
[----:B------:R-:W-:Y:S01]  /*3090*/  FSEL R25, R29, R31, !P0 ;  /* 0x0000001f1d197208 */ /* 0x000fe20004000000 */
[----:B------:R-:W-:Y:S06]  /*30a0*/  RET.REL.NODEC R42 `(_Z7c_gammadPdS_iP17curandStateXORWOW) ;  /* 0xffffffcc2ad47950 */ /* 0x000fec0003c3ffff */
.L_x_786:
        /* <DEDUP_REMOVED lines=13> */
.L_x_885:


//--------------------- .text._Z9gen_gammaPdS_S_iP17curandStateXORWOWdS_ --------------------------
	.section	.text._Z9gen_gammaPdS_S_iP17curandStateXORWOWdS_,"ax",@progbits
	.align	128
        .global         _Z9gen_gammaPdS_S_iP17curandStateXORWOWdS_
        .type           _Z9gen_gammaPdS_S_iP17curandStateXORWOWdS_,@function
        .size           _Z9gen_gammaPdS_S_iP17curandStateXORWOWdS_,(.L_x_890 - _Z9gen_gammaPdS_S_iP17curandStateXORWOWdS_)
        .other          _Z9gen_gammaPdS_S_iP17curandStateXORWOWdS_,@"STO_CUDA_ENTRY STV_DEFAULT"
_Z9gen_gammaPdS_S_iP17curandStateXORWOWdS_:
.text._Z9gen_gammaPdS_S_iP17curandStateXORWOWdS_:
        /* <DEDUP_REMOVED lines=20> */
[----:B------:R-:W5:Y:S04]  /*0140*/  LDG.E R0, desc[UR4][R4.64+0x20] ;  /* 0x0000200404007981 */ /* 0x000f68000c1e1900 */
[----:B------:R-:W5:Y:S01]  /*0150*/  LDG.E.64 R10, desc[UR4][R4.64] ;  /* 0x00000004040a7981 */ /* 0x000f62000c1e1b00 */
[----:B------:R-:W-:-:S03]  /*0160*/  DFMA R14, R14, R14, R14 ;  /* 0x0000000e0e0e722b */ /* 0x000fc6000000000e */
[----:B------:R-:W5:Y:S04]  /*0170*/  LDG.E.64 R12, desc[UR4][R4.64+0x8] ;  /* 0x00000804040c7981 */ /* 0x000f68000c1e1b00 */
[----:B------:R0:W5:Y:S01]  /*0180*/  LDG.E.64 R28, desc[UR4][R4.64+0x10] ;  /* 0x00001004041c7981 */ /* 0x000162000c1e1b00 */
[----:B------:R-:W1:Y:S01]  /*0190*/  LDC R43, c[0x0][0x3ac] ;  /* 0x0000eb00ff2b7b82 */ /* 0x000e620000000800 */
[----:B------:R-:W-:Y:S01]  /*01a0*/  DFMA R14, R8, R14, R8 ;  /* 0x0000000e080e722b */ /* 0x000fe20000000008 */
[----:B------:R-:W-:Y:S07]  /*01b0*/  BSSY.RECONVERGENT B0, `(.L_x_787) ;  /* 0x0000011000007945 */ /* 0x000fee0003800200 */
[----:B------:R-:W-:-:S08]  /*01c0*/  DFMA R8, R14, -R16, 1 ;  /* 0x3ff000000e08742b */ /* 0x000fd00000000810 */
[----:B------:R-:W-:-:S08]  /*01d0*/  DFMA R8, R14, R8, R14 ;  /* 0x000000080e08722b */ /* 0x000fd0000000000e */
[----:B------:R-:W-:Y:S01]  /*01e0*/  DMUL R14, R6, R8 ;  /* 0x00000008060e7228 */ /* 0x000fe20000000000 */
[----:B------:R-:W-:-:S07]  /*01f0*/  FSETP.GEU.AND P1, PT, |R7|, 6.5827683646048100446e-37, PT ;  /* 0x036000000700780b */ /* 0x000fce0003f2e200 */
[----:B0-----:R-:W-:-:S08]  /*0200*/  DFMA R4, R14, -R16, R6 ;  /* 0x800000100e04722b */ /* 0x001fd00000000006 */
[----:B------:R-:W-:-:S10]  /*0210*/  DFMA R14, R8, R4, R14 ;  /* 0x00000004080e722b */ /* 0x000fd4000000000e */
[----:B------:R-:W-:Y:S01]  /*0220*/  FFMA R4, RZ, UR6, R15 ;  /* 0x00000006ff047c23 */ /* 0x000fe2000800000f */
[----:B------:R-:W0:Y:S04]  /*0230*/  LDCU UR6, c[0x0][0x3a8] ;  /* 0x00007500ff0677ac */ /* 0x000e280008000800 */
[----:B------:R-:W-:-:S13]  /*0240*/  FSETP.GT.AND P0, PT, |R4|, 1.469367938527859385e-39, PT ;  /* 0x001000000400780b */ /* 0x000fda0003f04200 */
[----:B-1----:R-:W-:Y:S05]  /*0250*/  @P0 BRA P1, `(.L_x_788) ;  /* 0x0000000000180947 */ /* 0x002fea0000800000 */
[----:B------:R-:W-:Y:S01]  /*0260*/  IMAD.MOV.U32 R4, RZ, RZ, R6 ;  /* 0x000000ffff047224 */ /* 0x000fe200078e0006 */
[----:B------:R-:W-:Y:S01]  /*0270*/  MOV R26, 0x2a0 ;  /* 0x000002a0001a7802 */ /* 0x000fe20000000f00 */
[----:B------:R-:W-:-:S07]  /*0280*/  IMAD.MOV.U32 R5, RZ, RZ, R7 ;  /* 0x000000ffff057224 */ /* 0x000fce00078e0007 */
[----:B0----5:R-:W-:Y:S05]  /*0290*/  CALL.REL.NOINC `($__internal_15_$__cuda_sm20_div_rn_f64_full) ;  /* 0x0000003c00047944 */ /* 0x021fea0003c00000 */
[----:B------:R-:W-:Y:S02]  /*02a0*/  IMAD.MOV.U32 R14, RZ, RZ, R4 ;  /* 0x000000ffff0e7224 */ /* 0x000fe400078e0004 */
[----:B------:R-:W-:-:S07]  /*02b0*/  IMAD.MOV.U32 R15, RZ, RZ, R5 ;  /* 0x000000ffff0f7224 */ /* 0x000fce00078e0005 */
.L_x_788:
[----:B0-----:R-:W-:Y:S05]  /*02c0*/  BSYNC.RECONVERGENT B0 ;  /* 0x0000000000007941 */ /* 0x001fea0003800200 */
.L_x_787:
[----:B------:R-:W-:Y:S01]  /*02d0*/  DSETP.GEU.AND P0, PT, R14, 1, PT ;  /* 0x3ff000000e00742a */ /* 0x000fe20003f0e000 */
[----:B------:R-:W0:-:S13]  /*02e0*/  LDCU UR7, c[0x0][0x3ac] ;  /* 0x00007580ff0777ac */ /* 0x000e1a0008000800 */
[----:B------:R-:W-:Y:S05]  /*02f0*/  @P0 BRA `(.L_x_789) ;  /* 0x0000002000140947 */ /* 0x000fea0003800000 */
[----:B------:R-:W-:Y:S01]  /*0300*/  DADD R14, R14, 1 ;  /* 0x3ff000000e0e7429 */ /* 0x000fe20000000000 */
[----:B------:R-:W-:Y:S01]  /*0310*/  UMOV UR8, 0x55555555 ;  /* 0x5555555500087882 */ /* 0x000fe20000000000 */
[----:B------:R-:W-:Y:S01]  /*0320*/  UMOV UR9, 0x3fd55555 ;  /* 0x3fd5555500097882 */ /* 0x000fe20000000000 */
[----:B------:R-:W-:Y:S01]  /*0330*/  MOV R8, 0x0 ;  /* 0x0000000000087802 */ /* 0x000fe20000000f00 */
[----:B------:R-:W-:Y:S01]  /*0340*/  IMAD.MOV.U32 R9, RZ, RZ, 0x3fd80000 ;  /* 0x3fd80000ff097424 */ /* 0x000fe200078e00ff */
[----:B------:R-:W-:Y:S03]  /*0350*/  BSSY.RECONVERGENT B0, `(.L_x_790) ;  /* 0x0000015000007945 */ /* 0x000fe60003800200 */
[----:B------:R-:W-:-:S08]  /*0360*/  DADD R14, R14, -UR8 ;  /* 0x800000080e0e7e29 */ /* 0x000fd00008000000 */
[----:B------:R-:W-:-:S06]  /*0370*/  DMUL R16, R14, 9 ;  /* 0x402200000e107828 */ /* 0x000fcc0000000000 */
        /* <DEDUP_REMOVED lines=15> */
[----:B------:R-:W-:Y:S01]  /*0470*/  MOV R4, 0x4a0 ;  /* 0x000004a000047802 */ /* 0x000fe20000000f00 */
[----:B------:R-:W-:-:S07]  /*0480*/  IMAD.MOV.U32 R19, RZ, RZ, R9 ;  /* 0x000000ffff137224 */ /* 0x000fce00078e0009 */
[----:B0----5:R-:W-:Y:S05]  /*0490*/  CALL.REL.NOINC `($__internal_16_$__cuda_sm20_dsqrt_rn_f64_mediumpath_v1) ;  /* 0x0000003c00fc7944 */ /* 0x021fea0003c00000 */
.L_x_791:
[----:B0-----:R-:W-:Y:S05]  /*04a0*/  BSYNC.RECONVERGENT B0 ;  /* 0x0000000000007941 */ /* 0x001fea0003800200 */
.L_x_790:
[----:B------:R-:W0:Y:S01]  /*04b0*/  MUFU.RCP64H R5, R7 ;  /* 0x0000000700057308 */ /* 0x000e220000001800 */
[----:B------:R-:W-:Y:S01]  /*04c0*/  IADD3 R4, PT, PT, R7, 0x300402, RZ ;  /* 0x0030040207047810 */ /* 0x000fe20007ffe0ff */
[----:B------:R-:W-:Y:S03]  /*04d0*/  BSSY.RECONVERGENT B0, `(.L_x_792) ;  /* 0x0000010000007945 */ /* 0x000fe60003800200 */
[----:B------:R-:W-:Y:S02]  /*04e0*/  FSETP.GEU.AND P0, PT, |R4|, 5.8789094863358348022e-39, PT ;  /* 0x004004020400780b */ /* 0x000fe40003f0e200 */
        /* <DEDUP_REMOVED lines=8> */
[----:B------:R-:W-:Y:S01]  /*0570*/  MOV R6, 0x5b0 ;  /* 0x000005b000067802 */ /* 0x000fe20000000f00 */
[----:B------:R-:W-:Y:S02]  /*0580*/  IMAD.MOV.U32 R5, RZ, RZ, R7 ;  /* 0x000000ffff057224 */ /* 0x000fe400078e0007 */
[----:B------:R-:W-:-:S07]  /*0590*/  VIADD R22, R4, 0xfff00000 ;  /* 0xfff0000004167836 */ /* 0x000fce0000000000 */
[----:B-----5:R-:W-:Y:S05]  /*05a0*/  CALL.REL.NOINC `($__internal_14_$__cuda_sm20_dblrcp_rn_slowpath_v3) ;  /* 0x0000003400a07944 */ /* 0x020fea0003c00000 */
[----:B------:R-:W-:Y:S02]  /*05b0*/  IMAD.MOV.U32 R46, RZ, RZ, R8 ;  /* 0x000000ffff2e7224 */ /* 0x000fe400078e0008 */
[----:B------:R-:W-:-:S07]  /*05c0*/  IMAD.MOV.U32 R47, RZ, RZ, R9 ;  /* 0x000000ffff2f7224 */ /* 0x000fce00078e0009 */
.L_x_793:
[----:B------:R-:W-:Y:S05]  /*05d0*/  BSYNC.RECONVERGENT B0 ;  /* 0x0000000000007941 */ /* 0x000fea0003800200 */
.L_x_792:
[----:B------:R-:W0:Y:S08]  /*05e0*/  LDC.64 R32, c[0x0][0x390] ;  /* 0x0000e400ff207b82 */ /* 0x000e300000000a00 */
[----:B------:R-:W1:Y:S08]  /*05f0*/  LDC.64 R16, c[0x0][0x388] ;  /* 0x0000e200ff107b82 */ /* 0x000e700000000a00 */
[----:B------:R-:W2:Y:S01]  /*0600*/  LDC.64 R18, c[0x0][0x3b0] ;  /* 0x0000ec00ff127b82 */ /* 0x000ea20000000a00 */
[----:B0-----:R-:W-:-:S04]  /*0610*/  IMAD.WIDE R32, R3, 0x8, R32 ;  /* 0x0000000803207825 */ /* 0x001fc800078e0220 */
[----:B-1----:R-:W-:-:S04]  /*0620*/  IMAD.WIDE R16, R3, 0x8, R16 ;  /* 0x0000000803107825 */ /* 0x002fc800078e0210 */
[----:B--2---:R-:W-:-:S07]  /*0630*/  IMAD.WIDE R18, R3, 0x8, R18 ;  /* 0x0000000803127825 */ /* 0x004fce00078e0212 */
.L_x_825:
[----:B------:R-:W-:Y:S01]  /*0640*/  BSSY.RECONVERGENT B0, `(.L_x_794) ;  /* 0x00001cc000007945 */ /* 0x000fe20003800200 */
.L_x_824:
[----:B-----5:R-:W-:Y:S01]  /*0650*/  SHF.R.U32.HI R4, RZ, 0x2, R11 ;  /* 0x00000002ff047819 */ /* 0x020fe2000001160b */
[----:B------:R-:W-:Y:S01]  /*0660*/  BSSY.RECONVERGENT B1, `(.L_x_795) ;  /* 0x0000059000017945 */ /* 0x000fe20003800200 */
[----:B------:R-:W-:Y:S01]  /*0670*/  ISETP.NE.AND P0, PT, R2, 0x1, PT ;  /* 0x000000010200780c */ /* 0x000fe20003f05270 */
[----:B------:R-:W-:Y:S01]  /*0680*/  IMAD.MOV.U32 R44, RZ, RZ, R0 ;  /* 0x000000ffff2c7224 */ /* 0x000fe200078e0000 */
[----:B------:R-:W-:Y:S01]  /*0690*/  LOP3.LUT R3, R4, R11, RZ, 0x3c, !PT ;  /* 0x0000000b04037212 */ /* 0x000fe200078e3cff */
[----:B------:R-:W-:Y:S01]  /*06a0*/  IMAD.MOV.U32 R2, RZ, RZ, RZ ;  /* 0x000000ffff027224 */ /* 0x000fe200078e00ff */
[----:B------:R-:W-:Y:S02]  /*06b0*/  SHF.L.U32 R4, R29, 0x4, RZ ;  /* 0x000000041d047819 */ /* 0x000fe400000006ff */
[----:B------:R-:W-:Y:S01]  /*06c0*/  MOV R26, R28 ;  /* 0x0000001c001a7202 */ /* 0x000fe20000000f00 */
[----:B------:R-:W-:-:S05]  /*06d0*/  IMAD.SHL.U32 R5, R3, 0x2, RZ ;  /* 0x0000000203057824 */ /* 0x000fca00078e00ff */
[----:B------:R-:W-:Y:S01]  /*06e0*/  LOP3.LUT R6, R29, R4, R5, 0x96, !PT ;  /* 0x000000041d067212 */ /* 0x000fe200078e9605 */
[----:B------:R-:W-:-:S03]  /*06f0*/  VIADD R4, R10, 0x587c5 ;  /* 0x000587c50a047836 */ /* 0x000fc60000000000 */
[----:B------:R-:W-:Y:S01]  /*0700*/  LOP3.LUT R3, R6, R3, RZ, 0x3c, !PT ;  /* 0x0000000306037212 */ /* 0x000fe200078e3cff */
[----:B------:R-:W-:-:S04]  /*0710*/  IMAD.MOV.U32 R6, RZ, RZ, 0x2f800000 ;  /* 0x2f800000ff067424 */ /* 0x000fc800078e00ff */
        /* <DEDUP_REMOVED lines=8> */
[----:B------:R-:W-:Y:S01]  /*07a0*/  IMAD.SHL.U32 R0, R3, 0x10, RZ ;  /* 0x0000001003007824 */ /* 0x000fe200078e00ff */
[----:B------:R-:W-:Y:S01]  /*07b0*/  BSSY.RECONVERGENT B2, `(.L_x_797) ;  /* 0x000003a000027945 */ /* 0x000fe20003800200 */
[----:B------:R-:W-:Y:S01]  /*07c0*/  IMAD.MOV.U32 R9, RZ, RZ, 0x3e055027 ;  /* 0x3e055027ff097424 */ /* 0x000fe200078e00ff */
[----:B------:R-:W-:-:S05]  /*07d0*/  LOP3.LUT R5, R5, R12, RZ, 0x3c, !PT ;  /* 0x0000000c05057212 */ /* 0x000fca00078e3cff */
[----:B------:R-:W-:-:S05]  /*07e0*/  IMAD.SHL.U32 R2, R5, 0x2, RZ ;  /* 0x0000000205027824 */ /* 0x000fca00078e00ff */
[----:B------:R-:W-:-:S04]  /*07f0*/  LOP3.LUT R0, R5, R2, R0, 0x96, !PT ;  /* 0x0000000205007212 */ /* 0x000fc800078e9600 */
[----:B------:R-:W-:-:S04]  /*0800*/  LOP3.LUT R5, R0, R3, RZ, 0x3c, !PT ;  /* 0x0000000300057212 */ /* 0x000fc800078e3cff */
[----:B------:R-:W-:-:S04]  /*0810*/  IADD3 R0, PT, PT, R10, 0xb0f8a, R5 ;  /* 0x000b0f8a0a007810 */ /* 0x000fc80007ffe005 */
[----:B------:R-:W-:-:S05]  /*0820*/  I2FP.F32.U32 R0, R0 ;  /* 0x0000000000007245 */ /* 0x000fca0000201000 */
[----:B------:R-:W-:-:S05]  /*0830*/  FFMA R4, R0, R6, 1.1641532182693481445e-10 ;  /* 0x2f00000000047423 */ /* 0x000fca0000000006 */
[----:B------:R-:W-:-:S13]  /*0840*/  FSETP.GEU.AND P0, PT, R4, 1.175494350822287508e-38, PT ;  /* 0x008000000400780b */ /* 0x000fda0003f0e000 */
[----:B------:R-:W-:-:S05]  /*0850*/  @!P0 FMUL R4, R4, 8388608 ;  /* 0x4b00000004048820 */ /* 0x000fca0000400000 */
[----:B------:R-:W-:-:S04]  /*0860*/  IADD3 R0, PT, PT, R4, -0x3f2aaaab, RZ ;  /* 0xc0d5555504007810 */ /* 0x000fc80007ffe0ff */
        /* <DEDUP_REMOVED lines=21> */
[C---:B------:R-:W-:Y:S01]  /*09c0*/  @P0 FFMA R6, R4.reuse, R9, +INF ;  /* 0x7f80000004060423 */ /* 0x040fe20000000009 */
[----:B------:R-:W-:Y:S01]  /*09d0*/  FSETP.NEU.AND P0, PT, R4, RZ, PT ;  /* 0x000000ff0400720b */ /* 0x000fe20003f0d000 */
[----:B------:R-:W-:Y:S01]  /*09e0*/  IMAD.SHL.U32 R2, R0, 0x2, RZ ;  /* 0x0000000200027824 */ /* 0x000fe200078e00ff */
[----:B------:R-:W-:Y:S01]  /*09f0*/  IADD3 R4, PT, PT, R10, 0x10974f, RZ ;  /* 0x0010974f0a047810 */ /* 0x000fe20007ffe0ff */
[----:B------:R-:W-:Y:S01]  /*0a00*/  FMUL R6, R6, -2 ;  /* 0xc000000006067820 */ /* 0x000fe20000400000 */
[----:B------:R-:W-:-:S04]  /*0a10*/  IMAD.SHL.U32 R7, R5, 0x10, RZ ;  /* 0x0000001005077824 */ /* 0x000fc800078e00ff */
[----:B------:R-:W-:Y:S02]  /*0a20*/  FSEL R11, R6, +INF , P0 ;  /* 0x7f800000060b7808 */ /* 0x000fe40000000000 */
[----:B------:R-:W-:Y:S01]  /*0a30*/  LOP3.LUT R2, R0, R2, R7, 0x96, !PT ;  /* 0x0000000200027212 */ /* 0x000fe200078e9607 */
[----:B------:R-:W-:Y:S02]  /*0a40*/  IMAD.MOV.U32 R7, RZ, RZ, 0x30c90fdb ;  /* 0x30c90fdbff077424 */ /* 0x000fe400078e00ff */
[----:B------:R-:W-:Y:S01]  /*0a50*/  VIADD R6, R11, 0xf3000000 ;  /* 0xf30000000b067836 */ /* 0x000fe20000000000 */
[----:B------:R-:W-:Y:S02]  /*0a60*/  LOP3.LUT R9, R2, R5, RZ, 0x3c, !PT ;  /* 0x0000000502097212 */ /* 0x000fe400078e3cff */
[----:B------:R2:W3:Y:S02]  /*0a70*/  MUFU.RSQ R2, R11 ;  /* 0x0000000b00027308 */ /* 0x0004e40000001400 */
[----:B------:R-:W-:Y:S01]  /*0a80*/  ISETP.GT.U32.AND P0, PT, R6, 0x727fffff, PT ;  /* 0x727fffff0600780c */ /* 0x000fe20003f04070 */
[----:B------:R-:W-:-:S05]  /*0a90*/  IMAD.IADD R0, R9, 0x1, R4 ;  /* 0x0000000109007824 */ /* 0x000fca00078e0204 */
[----:B------:R-:W-:-:S05]  /*0aa0*/  I2FP.F32.U32 R0, R0 ;  /* 0x0000000000007245 */ /* 0x000fca0000201000 */
[----:B------:R-:W-:Y:S02]  /*0ab0*/  FFMA R12, R0, R7, 7.314590599882819788e-10 ;  /* 0x30490fdb000c7423 */ /* 0x000fe40000000007 */
[----:B--2---:R-:W-:Y:S05]  /*0ac0*/  @!P0 BRA `(.L_x_798) ;  /* 0x0000000000108947 */ /* 0x004fea0003800000 */
[----:B------:R-:W-:Y:S01]  /*0ad0*/  IMAD.MOV.U32 R0, RZ, RZ, R11 ;  /* 0x000000ffff007224 */ /* 0x000fe200078e000b */
[----:B------:R-:W-:-:S07]  /*0ae0*/  MOV R10, 0xb00 ;  /* 0x00000b00000a7802 */ /* 0x000fce0000000f00 */
[----:B01-3--:R-:W-:Y:S05]  /*0af0*/  CALL.REL.NOINC `($__internal_17_$__cuda_sm20_sqrt_rn_f32_slowpath) ;  /* 0x0000003c00207944 */ /* 0x00bfea0003c00000 */
[----:B------:R-:W-:Y:S05]  /*0b00*/  BRA `(.L_x_799) ;  /* 0x0000000000107947 */ /* 0x000fea0003800000 */
.L_x_798:
[----:B---3--:R-:W-:Y:S01]  /*0b10*/  FMUL.FTZ R0, R11, R2 ;  /* 0x000000020b007220 */ /* 0x008fe20000410000 */
[----:B------:R-:W-:-:S03]  /*0b20*/  FMUL.FTZ R2, R2, 0.5 ;  /* 0x3f00000002027820 */ /* 0x000fc60000410000 */
[----:B------:R-:W-:-:S04]  /*0b30*/  FFMA R7, -R0, R0, R11 ;  /* 0x0000000000077223 */ /* 0x000fc8000000010b */
[----:B------:R-:W-:-:S07]  /*0b40*/  FFMA R0, R7, R2, R0 ;  /* 0x0000000207007223 */ /* 0x000fce0000000000 */
.L_x_799:
[----:B------:R-:W-:Y:S05]  /*0b50*/  BSYNC.RECONVERGENT B2 ;  /* 0x0000000000027941 */ /* 0x000fea0003800200 */
.L_x_797:
[----:B------:R-:W-:Y:S01]  /*0b60*/  FMUL.RZ R6, R12, 0.15915493667125701904 ;  /* 0x3e22f9830c067820 */ /* 0x000fe2000040c000 */
[----:B------:R-:W-:Y:S01]  /*0b70*/  IMAD.MOV.U32 R26, RZ, RZ, R3 ;  /* 0x000000ffff1a7224 */ /* 0x000fe200078e0003 */
[----:B------:R-:W-:Y:S01]  /*0b80*/  MOV R13, R29 ;  /* 0x0000001d000d7202 */ /* 0x000fe20000000f00 */
[----:B------:R-:W-:Y:S01]  /*0b90*/  IMAD.MOV.U32 R12, RZ, RZ, R28 ;  /* 0x000000ffff0c7224 */ /* 0x000fe200078e001c */
[----:B------:R-:W2:Y:S01]  /*0ba0*/  MUFU.SIN R7, R6 ;  /* 0x0000000600077308 */ /* 0x000ea20000000400 */
[----:B------:R-:W-:-:S07]  /*0bb0*/  IMAD.MOV.U32 R2, RZ, RZ, 0x1 ;  /* 0x00000001ff027424 */ /* 0x000fce00078e00ff */
[----:B------:R-:W3:Y:S01]  /*0bc0*/  MUFU.COS R11, R6 ;  /* 0x00000006000b7308 */ /* 0x000ee20000000000 */
[-C--:B--2---:R-:W-:Y:S01]  /*0bd0*/  FMUL R44, R7, R0.reuse ;  /* 0x00000000072c7220 */ /* 0x084fe20000400000 */
[----:B---3--:R-:W-:-:S07]  /*0be0*/  FMUL R0, R11, R0 ;  /* 0x000000000b007220 */ /* 0x008fce0000400000 */
.L_x_796:
[----:B------:R-:W-:Y:S05]  /*0bf0*/  BSYNC.RECONVERGENT B1 ;  /* 0x0000000000017941 */ /* 0x000fea0003800200 */
.L_x_795:
[----:B------:R-:W2:Y:S01]  /*0c00*/  F2F.F64.F32 R22, R44 ;  /* 0x0000002c00167310 */ /* 0x000ea20000201800 */
[----:B------:R-:W-:Y:S01]  /*0c10*/  BSSY.RECONVERGENT B1, `(.L_x_800) ;  /* 0x000000f000017945 */ /* 0x000fe20003800200 */
[----:B------:R-:W-:Y:S01]  /*0c20*/  IMAD.MOV.U32 R6, RZ, RZ, RZ ;  /* 0x000000ffff067224 */ /* 0x000fe200078e00ff */
[----:B------:R-:W-:Y:S01]  /*0c30*/  MOV R7, 0x40080000 ;  /* 0x4008000000077802 */ /* 0x000fe20000000f00 */
[----:B------:R-:W-:Y:S02]  /*0c40*/  IMAD.MOV.U32 R28, RZ, RZ, R5 ;  /* 0x000000ffff1c7224 */ /* 0x000fe400078e0005 */
[----:B------:R-:W-:Y:S01]  /*0c50*/  IMAD.MOV.U32 R29, RZ, RZ, R9 ;  /* 0x000000ffff1d7224 */ /* 0x000fe200078e0009 */
[----:B--2---:R-:W-:-:S08]  /*0c60*/  DFMA R24, R22, R46, 1 ;  /* 0x3ff000001618742b */ /* 0x004fd0000000002e */
[----:B------:R-:W-:-:S10]  /*0c70*/  DADD R10, -RZ, |R24| ;  /* 0x00000000ff0a7229 */ /* 0x000fd40000000518 */
[----:B------:R-:W-:Y:S02]  /*0c80*/  IMAD.MOV.U32 R3, RZ, RZ, R11 ;  /* 0x000000ffff037224 */ /* 0x000fe400078e000b */
[----:B------:R-:W-:Y:S02]  /*0c90*/  IMAD.MOV.U32 R8, RZ, RZ, R10 ;  /* 0x000000ffff087224 */ /* 0x000fe400078e000a */
[----:B------:R-:W-:Y:S02]  /*0ca0*/  IMAD.MOV.U32 R11, RZ, RZ, R12 ;  /* 0x000000ffff0b7224 */ /* 0x000fe400078e000c */
[----:B------:R-:W-:Y:S01]  /*0cb0*/  IMAD.MOV.U32 R10, RZ, RZ, R4 ;  /* 0x000000ffff0a7224 */ /* 0x000fe200078e0004 */
[----:B------:R-:W-:Y:S01]  /*0cc0*/  MOV R4, 0xd00 ;  /* 0x00000d0000047802 */ /* 0x000fe20000000f00 */
[----:B------:R-:W-:Y:S01]  /*0cd0*/  IMAD.MOV.U32 R12, RZ, RZ, R13 ;  /* 0x000000ffff0c7224 */ /* 0x000fe200078e000d */
[----:B------:R-:W-:-:S07]  /*0ce0*/  MOV R13, R26 ;  /* 0x0000001a000d7202 */ /* 0x000fce0000000f00 */
[----:B01----:R-:W-:Y:S05]  /*0cf0*/  CALL.REL.NOINC `($_Z9gen_gammaPdS_S_iP17curandStateXORWOWdS_$__internal_accurate_pow) ;  /* 0x0000003800fc7944 */ /* 0x003fea0003c00000 */
[----:B------:R-:W-:Y:S05]  /*0d00*/  BSYNC.RECONVERGENT B1 ;  /* 0x0000000000017941 */ /* 0x000fea0003800200 */
.L_x_800:
        /* <DEDUP_REMOVED lines=20> */
.L_x_802:
[----:B------:R-:W-:Y:S05]  /*0e50*/  BSYNC.RECONVERGENT B1 ;  /* 0x0000000000017941 */ /* 0x000fea0003800200 */
.L_x_801:
        /* <DEDUP_REMOVED lines=8> */
[----:B------:R-:W-:Y:S01]  /*0ee0*/  BSSY.RECONVERGENT B2, `(.L_x_805) ;  /* 0x0000053000027945 */ /* 0x000fe20003800200 */
[--C-:B------:R-:W-:Y:S02]  /*0ef0*/  IMAD.MOV.U32 R5, RZ, RZ, R21.reuse ;  /* 0x000000ffff057224 */ /* 0x100fe400078e0015 */
[----:B------:R-:W-:Y:S02]  /*0f00*/  IMAD.MOV.U32 R30, RZ, RZ, R21 ;  /* 0x000000ffff1e7224 */ /* 0x000fe400078e0015 */
[----:B------:R-:W-:-:S06]  /*0f10*/  IMAD.MOV.U32 R6, RZ, RZ, R20 ;  /* 0x000000ffff067224 */ /* 0x000fcc00078e0014 */
[----:B------:R-:W-:-:S10]  /*0f20*/  @!P0 DMUL R4, R20, 1.80143985094819840000e+16 ;  /* 0x4350000014048828 */ /* 0x000fd40000000000 */
[----:B------:R-:W-:Y:S01]  /*0f30*/  @!P0 MOV R30, R5 ;  /* 0x00000005001e8202 */ /* 0x000fe20000000f00 */
[----:B------:R-:W-:-:S04]  /*0f40*/  @!P0 IMAD.MOV.U32 R6, RZ, RZ, R4 ;  /* 0x000000ffff068224 */ /* 0x000fc800078e0004 */
[----:B------:R-:W-:-:S05]  /*0f50*/  VIADD R3, R30, 0xffffffff ;  /* 0xffffffff1e037836 */ /* 0x000fca0000000000 */
[----:B------:R-:W-:Y:S01]  /*0f60*/  ISETP.GT.U32.AND P1, PT, R3, 0x7feffffe, PT ;  /* 0x7feffffe0300780c */ /* 0x000fe20003f24070 */
[----:B------:R-:W-:Y:S02]  /*0f70*/  IMAD.MOV.U32 R3, RZ, RZ, -0x3ff ;  /* 0xfffffc01ff037424 */ /* 0x000fe400078e00ff */
[----:B------:R-:W-:-:S10]  /*0f80*/  @!P0 IMAD.MOV.U32 R3, RZ, RZ, -0x435 ;  /* 0xfffffbcbff038424 */ /* 0x000fd400078e00ff */
[----:B------:R-:W-:Y:S05]  /*0f90*/  @P1 BRA `(.L_x_806) ;  /* 0x0000000400041947 */ /* 0x000fea0003800000 */
[----:B------:R-:W-:Y:S01]  /*0fa0*/  LOP3.LUT R4, R30, 0xfffff, RZ, 0xc0, !PT ;  /* 0x000fffff1e047812 */ /* 0x000fe200078ec0ff */
[----:B------:R-:W-:Y:S01]  /*0fb0*/  IMAD.MOV.U32 R36, RZ, RZ, -0x748574fc ;  /* 0x8b7a8b04ff247424 */ /* 0x000fe200078e00ff */
[----:B------:R-:W-:Y:S01]  /*0fc0*/  UMOV UR8, 0x3ae80f1e ;  /* 0x3ae80f1e00087882 */ /* 0x000fe20000000000 */
[----:B------:R-:W-:Y:S01]  /*0fd0*/  IMAD.MOV.U32 R37, RZ, RZ, 0x3ed0ee25 ;  /* 0x3ed0ee25ff257424 */ /* 0x000fe200078e00ff */
[----:B------:R-:W-:Y:S01]  /*0fe0*/  LOP3.LUT R5, R4, 0x3ff00000, RZ, 0xfc, !PT ;  /* 0x3ff0000004057812 */ /* 0x000fe200078efcff */
[----:B------:R-:W-:Y:S01]  /*0ff0*/  UMOV UR9, 0x3eb1380b ;  /* 0x3eb1380b00097882 */ /* 0x000fe20000000000 */
[----:B------:R-:W-:Y:S01]  /*1000*/  MOV R4, R6 ;  /* 0x0000000600047202 */ /* 0x000fe20000000f00 */
[----:B------:R-:W-:Y:S01]  /*1010*/  IMAD.MOV.U32 R6, RZ, RZ, RZ ;  /* 0x000000ffff067224 */ /* 0x000fe200078e00ff */
[----:B------:R-:W-:Y:S01]  /*1020*/  ISETP.GE.U32.AND P0, PT, R5, 0x3ff6a09f, PT ;  /* 0x3ff6a09f0500780c */ /* 0x000fe20003f06070 */
[----:B------:R-:W-:Y:S01]  /*1030*/  IMAD.MOV.U32 R39, RZ, RZ, 0x43300000 ;  /* 0x43300000ff277424 */ /* 0x000fe200078e00ff */
[----:B------:R-:W-:Y:S01]  /*1040*/  LEA.HI R3, R30, R3, RZ, 0xc ;  /* 0x000000031e037211 */ /* 0x000fe200078f60ff */
[----:B------:R-:W-:Y:S01]  /*1050*/  UMOV UR10, 0x80000000 ;  /* 0x80000000000a7882 */ /* 0x000fe20000000000 */
[----:B------:R-:W-:-:S09]  /*1060*/  UMOV UR11, 0x43300000 ;  /* 0x43300000000b7882 */ /* 0x000fd20000000000 */
        /* <DEDUP_REMOVED lines=52> */
.L_x_806:
[----:B------:R-:W-:Y:S01]  /*13b0*/  IMAD.MOV.U32 R6, RZ, RZ, 0x0 ;  /* 0x00000000ff067424 */ /* 0x000fe200078e00ff */
[----:B------:R-:W-:Y:S01]  /*13c0*/  LOP3.LUT P0, RZ, R5, 0x7fffffff, RZ, 0xc0, !PT ;  /* 0x7fffffff05ff7812 */ /* 0x000fe2000780c0ff */
[----:B------:R-:W-:-:S06]  /*13d0*/  IMAD.MOV.U32 R7, RZ, RZ, 0x7ff00000 ;  /* 0x7ff00000ff077424 */ /* 0x000fcc00078e00ff */
[----:B------:R-:W-:-:S10]  /*13e0*/  DFMA R6, R4, R6, +INF ;  /* 0x7ff000000406742b */ /* 0x000fd40000000006 */
[----:B------:R-:W-:Y:S02]  /*13f0*/  FSEL R30, R6, RZ, P0 ;  /* 0x000000ff061e7208 */ /* 0x000fe40000000000 */
[----:B------:R-:W-:-:S07]  /*1400*/  FSEL R31, R7, -QNAN , P0 ;  /* 0xfff00000071f7808 */ /* 0x000fce0000000000 */
.L_x_807:
[----:B------:R-:W-:Y:S05]  /*1410*/  BSYNC.RECONVERGENT B2 ;  /* 0x0000000000027941 */ /* 0x000fea0003800200 */
.L_x_805:
[----:B------:R-:W-:Y:S01]  /*1420*/  DADD R8, -RZ, |R22| ;  /* 0x00000000ff087229 */ /* 0x000fe20000000516 */
[----:B------:R-:W-:Y:S01]  /*1430*/  BSSY.RECONVERGENT B2, `(.L_x_808) ;  /* 0x0000006000027945 */ /* 0x000fe20003800200 */
[----:B------:R-:W-:Y:S01]  /*1440*/  IMAD.MOV.U32 R6, RZ, RZ, RZ ;  /* 0x000000ffff067224 */ /* 0x000fe200078e00ff */
[----:B------:R-:W-:Y:S02]  /*1450*/  MOV R7, 0x40000000 ;  /* 0x4000000000077802 */ /* 0x000fe40000000f00 */
[----:B------:R-:W-:-:S05]  /*1460*/  MOV R4, 0x1490 ;  /* 0x0000149000047802 */ /* 0x000fca0000000f00 */
[----:B------:R-:W-:-:S07]  /*1470*/  IMAD.MOV.U32 R3, RZ, RZ, R9 ;  /* 0x000000ffff037224 */ /* 0x000fce00078e0009 */
[----:B------:R-:W-:Y:S05]  /*1480*/  CALL.REL.NOINC `($_Z9gen_gammaPdS_S_iP17curandStateXORWOWdS_$__internal_accurate_pow) ;  /* 0x0000003400187944 */ /* 0x000fea0003c00000 */
[----:B------:R-:W-:Y:S05]  /*1490*/  BSYNC.RECONVERGENT B2 ;  /* 0x0000000000027941 */ /* 0x000fea0003800200 */
.L_x_808:
[----:B------:R-:W-:Y:S01]  /*14a0*/  DADD R4, R22, 2 ;  /* 0x4000000016047429 */ /* 0x000fe20000000000 */
[----:B------:R-:W-:Y:S01]  /*14b0*/  ISETP.GT.AND P0, PT, R25, 0xfffff, PT ;  /* 0x000fffff1900780c */ /* 0x000fe20003f04270 */
[----:B------:R-:W-:Y:S01]  /*14c0*/  IMAD.MOV.U32 R26, RZ, RZ, R24 ;  /* 0x000000ffff1a7224 */ /* 0x000fe200078e0018 */
[----:B------:R-:W-:Y:S01]  /*14d0*/  FSETP.NEU.AND P1, PT, R44, RZ, PT ;  /* 0x000000ff2c00720b */ /* 0x000fe20003f2d000 */
[----:B------:R-:W-:Y:S01]  /*14e0*/  IMAD.MOV.U32 R27, RZ, RZ, R25 ;  /* 0x000000ffff1b7224 */ /* 0x000fe200078e0019 */
[----:B------:R-:W-:Y:S02]  /*14f0*/  BSSY.RECONVERGENT B2, `(.L_x_809) ;  /* 0x000000d000027945 */ /* 0x000fe40003800200 */
[----:B------:R-:W-:Y:S02]  /*1500*/  FSEL R6, R6, RZ, P1 ;  /* 0x000000ff06067208 */ /* 0x000fe40000800000 */
[----:B------:R-:W-:Y:S02]  /*1510*/  FSEL R7, R7, RZ, P1 ;  /* 0x000000ff07077208 */ /* 0x000fe40000800000 */
[----:B------:R-:W-:-:S03]  /*1520*/  LOP3.LUT R4, R5, 0x7ff00000, RZ, 0xc0, !PT ;  /* 0x7ff0000005047812 */ /* 0x000fc600078ec0ff */
        /* <DEDUP_REMOVED lines=9> */
.L_x_810:
[----:B------:R-:W-:Y:S05]  /*15c0*/  BSYNC.RECONVERGENT B2 ;  /* 0x0000000000027941 */ /* 0x000fea0003800200 */
.L_x_809:
[----:B------:R-:W-:Y:S01]  /*15d0*/  DMUL R6, R6, 0.5 ;  /* 0x3fe0000006067828 */ /* 0x000fe20000000000 */
[----:B------:R-:W-:Y:S01]  /*15e0*/  IMAD.MOV.U32 R3, RZ, RZ, R25 ;  /* 0x000000ffff037224 */ /* 0x000fe200078e0019 */
[----:B------:R-:W-:Y:S01]  /*15f0*/  @!P0 MOV R3, R27 ;  /* 0x0000001b00038202 */ /* 0x000fe20000000f00 */
[----:B------:R-:W-:Y:S01]  /*1600*/  BSSY.RECONVERGENT B2, `(.L_x_811) ;  /* 0x0000052000027945 */ /* 0x000fe20003800200 */
[----:B------:R-:W-:-:S03]  /*1610*/  FSETP.NEU.AND P1, PT, R44, 1, PT ;  /* 0x3f8000002c00780b */ /* 0x000fc60003f2d000 */
[----:B------:R-:W-:-:S03]  /*1620*/  VIADD R8, R3, 0xffffffff ;  /* 0xffffffff03087836 */ /* 0x000fc60000000000 */
[----:B------:R-:W-:Y:S01]  /*1630*/  FSEL R4, R6, RZ, P1 ;  /* 0x000000ff06047208 */ /* 0x000fe20000800000 */
[----:B------:R-:W-:Y:S01]  /*1640*/  IMAD.MOV.U32 R6, RZ, RZ, R24 ;  /* 0x000000ffff067224 */ /* 0x000fe200078e0018 */
[----:B------:R-:W-:Y:S01]  /*1650*/  FSEL R5, R7, 1.75, P1 ;  /* 0x3fe0000007057808 */ /* 0x000fe20000800000 */
[----:B------:R-:W-:Y:S01]  /*1660*/  @!P0 IMAD.MOV.U32 R6, RZ, RZ, R26 ;  /* 0x000000ffff068224 */ /* 0x000fe200078e001a */
[----:B------:R-:W-:Y:S01]  /*1670*/  ISETP.GT.U32.AND P1, PT, R8, 0x7feffffe, PT ;  /* 0x7feffffe0800780c */ /* 0x000fe20003f24070 */
[----:B------:R-:W-:Y:S02]  /*1680*/  IMAD.MOV.U32 R8, RZ, RZ, -0x3ff ;  /* 0xfffffc01ff087424 */ /* 0x000fe400078e00ff */
        /* <DEDUP_REMOVED lines=67> */
.L_x_812:
[----:B------:R-:W-:Y:S01]  /*1ac0*/  IMAD.MOV.U32 R6, RZ, RZ, 0x0 ;  /* 0x00000000ff067424 */ /* 0x000fe200078e00ff */
[----:B------:R-:W-:Y:S01]  /*1ad0*/  LOP3.LUT P0, RZ, R27, 0x7fffffff, RZ, 0xc0, !PT ;  /* 0x7fffffff1bff7812 */ /* 0x000fe2000780c0ff */
[----:B------:R-:W-:-:S06]  /*1ae0*/  IMAD.MOV.U32 R7, RZ, RZ, 0x7ff00000 ;  /* 0x7ff00000ff077424 */ /* 0x000fcc00078e00ff */
[----:B------:R-:W-:-:S10]  /*1af0*/  DFMA R6, R26, R6, +INF ;  /* 0x7ff000001a06742b */ /* 0x000fd40000000006 */
[----:B------:R-:W-:Y:S02]  /*1b00*/  FSEL R6, R6, RZ, P0 ;  /* 0x000000ff06067208 */ /* 0x000fe40000000000 */
[----:B------:R-:W-:-:S07]  /*1b10*/  FSEL R7, R7, -QNAN , P0 ;  /* 0xfff0000007077808 */ /* 0x000fce0000000000 */
.L_x_813:
[----:B------:R-:W-:Y:S05]  /*1b20*/  BSYNC.RECONVERGENT B2 ;  /* 0x0000000000027941 */ /* 0x000fea0003800200 */
.L_x_811:
[----:B------:R-:W-:-:S08]  /*1b30*/  DFMA R4, -R14, R24, R4 ;  /* 0x000000180e04722b */ /* 0x000fd00000000104 */
[----:B------:R-:W-:-:S08]  /*1b40*/  DFMA R4, R14, R6, R4 ;  /* 0x000000060e04722b */ /* 0x000fd00000000004 */
[----:B------:R-:W-:Y:S01]  /*1b50*/  DSETP.GEU.AND P0, PT, R30, R4, PT ;  /* 0x000000041e00722a */ /* 0x000fe20003f0e000 */
[----:B------:R-:W-:-:S05]  /*1b60*/  IMAD.MOV.U32 R4, RZ, RZ, RZ ;  /* 0x000000ffff047224 */ /* 0x000fca00078e00ff */
[----:B------:R-:W-:-:S08]  /*1b70*/  FSEL R5, RZ, 1.875, P0 ;  /* 0x3ff00000ff057808 */ /* 0x000fd00000000000 */
.L_x_804:
[----:B------:R-:W-:Y:S05]  /*1b80*/  BSYNC.RECONVERGENT B1 ;  /* 0x0000000000017941 */ /* 0x000fea0003800200 */
.L_x_803:
[----:B------:R0:W-:Y:S01]  /*1b90*/  STG.E.64 desc[UR4][R32.64], R4 ;  /* 0x0000000420007986 */ /* 0x0001e2000c101b04 */
[----:B------:R-:W1:Y:S03]  /*1ba0*/  LDC.64 R22, c[0x0][0x3a8] ;  /* 0x0000ea00ff167b82 */ /* 0x000e660000000a00 */
[----:B------:R-:W2:Y:S01]  /*1bb0*/  LDG.E.64 R6, desc[UR4][R48.64] ;  /* 0x0000000430067981 */ /* 0x000ea2000c1e1b00 */
[----:B------:R-:W1:Y:S01]  /*1bc0*/  MUFU.RCP64H R9, UR7 ;  /* 0x0000000700097d08 */ /* 0x000e620008001800 */
        /* <DEDUP_REMOVED lines=11> */
[----:B------:R-:W-:-:S05]  /*1c80*/  FFMA R3, RZ, UR7, R5 ;  /* 0x00000007ff037c23 */ /* 0x000fca0008000005 */
[----:B------:R-:W-:-:S13]  /*1c90*/  FSETP.GT.AND P0, PT, |R3|, 1.469367938527859385e-39, PT ;  /* 0x001000000300780b */ /* 0x000fda0003f04200 */
[----:B------:R-:W-:Y:S05]  /*1ca0*/  @P0 BRA P1, `(.L_x_815) ;  /* 0x0000000000100947 */ /* 0x000fea0000800000 */
[----:B------:R-:W-:Y:S01]  /*1cb0*/  IMAD.MOV.U32 R4, RZ, RZ, R6 ;  /* 0x000000ffff047224 */ /* 0x000fe200078e0006 */
[----:B------:R-:W-:Y:S02]  /*1cc0*/  MOV R5, R7 ;  /* 0x0000000700057202 */ /* 0x000fe40000000f00 */
[----:B------:R-:W-:-:S07]  /*1cd0*/  MOV R26, 0x1cf0 ;  /* 0x00001cf0001a7802 */ /* 0x000fce0000000f00 */
[----:B------:R-:W-:Y:S05]  /*1ce0*/  CALL.REL.NOINC `($__internal_15_$__cuda_sm20_div_rn_f64_full) ;  /* 0x0000002000707944 */ /* 0x000fea0003c00000 */
.L_x_815:
[----:B------:R-:W-:Y:S05]  /*1cf0*/  BSYNC.RECONVERGENT B1 ;  /* 0x0000000000017941 */ /* 0x000fea0003800200 */
.L_x_814:
        /* <DEDUP_REMOVED lines=12> */
[----:B------:R-:W-:-:S03]  /*1dc0*/  MOV R6, 0x1df0 ;  /* 0x00001df000067802 */ /* 0x000fc60000000f00 */
[----:B------:R-:W-:-:S07]  /*1dd0*/  VIADD R22, R3, 0xfff00000 ;  /* 0xfff0000003167836 */ /* 0x000fce0000000000 */
[----:B------:R-:W-:Y:S05]  /*1de0*/  CALL.REL.NOINC `($__internal_14_$__cuda_sm20_dblrcp_rn_slowpath_v3) ;  /* 0x0000001c00907944 */ /* 0x000fea0003c00000 */
[----:B------:R-:W-:Y:S02]  /*1df0*/  IMAD.MOV.U32 R22, RZ, RZ, R8 ;  /* 0x000000ffff167224 */ /* 0x000fe400078e0008 */
[----:B------:R-:W-:-:S07]  /*1e00*/  IMAD.MOV.U32 R23, RZ, RZ, R9 ;  /* 0x000000ffff177224 */ /* 0x000fce00078e0009 */
.L_x_817:
[----:B------:R-:W-:Y:S05]  /*1e10*/  BSYNC.RECONVERGENT B1 ;  /* 0x0000000000017941 */ /* 0x000fea0003800200 */
.L_x_816:
[----:B------:R-:W-:Y:S01]  /*1e20*/  SHF.R.U32.HI R3, RZ, 0x14, R23 ;  /* 0x00000014ff037819 */ /* 0x000fe20000011617 */
[----:B------:R-:W-:Y:S01]  /*1e30*/  BSSY.RECONVERGENT B1, `(.L_x_818) ;  /* 0x0000021000017945 */ /* 0x000fe20003800200 */
[----:B------:R-:W-:Y:S02]  /*1e40*/  FSETP.NEU.AND P2, PT, R42, RZ, PT ;  /* 0x000000ff2a00720b */ /* 0x000fe40003f4d000 */
[----:B------:R-:W-:Y:S02]  /*1e50*/  LOP3.LUT R3, R3, 0x7ff, RZ, 0xc0, !PT ;  /* 0x000007ff03037812 */ /* 0x000fe400078ec0ff */
[----:B------:R-:W-:Y:S02]  /*1e60*/  ISETP.GE.OR P3, PT, R23, RZ, P2 ;  /* 0x000000ff1700720c */ /* 0x000fe40001766670 */
[----:B------:R-:W-:-:S04]  /*1e70*/  IADD3 R3, PT, PT, R3, -0x3f4, RZ ;  /* 0xfffffc0c03037810 */ /* 0x000fc80007ffe0ff */
        /* <DEDUP_REMOVED lines=12> */
[----:B------:R-:W-:Y:S01]  /*1f40*/  MOV R4, 0x1f90 ;  /* 0x00001f9000047802 */ /* 0x000fe20000000f00 */
[----:B------:R-:W-:Y:S02]  /*1f50*/  IMAD.MOV.U32 R3, RZ, RZ, R21 ;  /* 0x000000ffff037224 */ /* 0x000fe400078e0015 */
[----:B------:R-:W-:Y:S02]  /*1f60*/  IMAD.MOV.U32 R6, RZ, RZ, R22 ;  /* 0x000000ffff067224 */ /* 0x000fe400078e0016 */
[----:B------:R-:W-:-:S07]  /*1f70*/  IMAD.MOV.U32 R7, RZ, RZ, R23 ;  /* 0x000000ffff077224 */ /* 0x000fce00078e0017 */
[----:B------:R-:W-:Y:S05]  /*1f80*/  CALL.REL.NOINC `($_Z9gen_gammaPdS_S_iP17curandStateXORWOWdS_$__internal_accurate_pow) ;  /* 0x0000002800587944 */ /* 0x000fea0003c00000 */
[----:B------:R-:W-:Y:S05]  /*1f90*/  BSYNC.RECONVERGENT B2 ;  /* 0x0000000000027941 */ /* 0x000fea0003800200 */
.L_x_820:
        /* <DEDUP_REMOVED lines=10> */
.L_x_819:
[----:B------:R-:W-:Y:S05]  /*2040*/  BSYNC.RECONVERGENT B1 ;  /* 0x0000000000017941 */ /* 0x000fea0003800200 */
.L_x_818:
        /* <DEDUP_REMOVED lines=15> */
[----:B------:R-:W-:Y:S02]  /*2140*/  SEL R5, R4, 0x3ff00000, P0 ;  /* 0x3ff0000004057807 */ /* 0x000fe40000000000 */
[----:B------:R-:W-:Y:S01]  /*2150*/  MOV R4, RZ ;  /* 0x000000ff00047202 */ /* 0x000fe20000000f00 */
[----:B------:R-:W-:Y:S06]  /*2160*/  BRA `(.L_x_822) ;  /* 0x00000000002c7947 */ /* 0x000fec0003800000 */
.L_x_823:
[----:B------:R-:W-:-:S13]  /*2170*/  FSETP.NEU.AND P0, PT, R42, +INF , PT ;  /* 0x7f8000002a00780b */ /* 0x000fda0003f0d000 */
        /* <DEDUP_REMOVED lines=10> */
.L_x_822:
[----:B------:R-:W-:Y:S05]  /*2220*/  BSYNC.RECONVERGENT B1 ;  /* 0x0000000000017941 */ /* 0x000fea0003800200 */
.L_x_821:
[----:B------:R-:W-:Y:S01]  /*2230*/  DSETP.NEU.AND P1, PT, R22, RZ, PT ;  /* 0x000000ff1600722a */ /* 0x000fe20003f2d000 */
[----:B------:R-:W-:Y:S01]  /*2240*/  FSETP.NEU.AND P0, PT, R42, 1, PT ;  /* 0x3f8000002a00780b */ /* 0x000fe20003f0d000 */
[----:B------:R-:W-:-:S04]  /*2250*/  DMUL R24, R14, R24 ;  /* 0x000000180e187228 */ /* 0x000fc80000000000 */
[----:B------:R-:W-:Y:S02]  /*2260*/  FSEL R4, R4, RZ, P1 ;  /* 0x000000ff04047208 */ /* 0x000fe40000800000 */
[----:B------:R-:W-:Y:S02]  /*2270*/  FSEL R5, R5, 1.875, P1 ;  /* 0x3ff0000005057808 */ /* 0x000fe40000800000 */
[----:B------:R-:W-:Y:S02]  /*2280*/  FSEL R4, R4, RZ, P0 ;  /* 0x000000ff04047208 */ /* 0x000fe40000000000 */
[----:B------:R-:W-:-:S06]  /*2290*/  FSEL R5, R5, 1.875, P0 ;  /* 0x3ff0000005057808 */ /* 0x000fcc0000000000 */
[----:B------:R-:W-:-:S07]  /*22a0*/  DMUL R24, R24, R4 ;  /* 0x0000000418187228 */ /* 0x000fce0000000000 */
[----:B------:R0:W-:Y:S04]  /*22b0*/  STG.E.64 desc[UR4][R16.64], R24 ;  /* 0x0000001810007986 */ /* 0x0001e8000c101b04 */
[----:B------:R0:W-:Y:S04]  /*22c0*/  STG.E.64 desc[UR4][R18.64], R20 ;  /* 0x0000001412007986 */ /* 0x0001e8000c101b04 */
[----:B------:R-:W2:Y:S02]  /*22d0*/  LDG.E.64 R4, desc[UR4][R32.64] ;  /* 0x0000000420047981 */ /* 0x000ea4000c1e1b00 */
[----:B--2---:R-:W-:-:S14]  /*22e0*/  DSETP.NEU.AND P0, PT, R4, RZ, PT ;  /* 0x000000ff0400722a */ /* 0x004fdc0003f0d000 */
[----:B0-----:R-:W-:Y:S05]  /*22f0*/  @!P0 BRA `(.L_x_824) ;  /* 0xffffffe000d48947 */ /* 0x001fea000383ffff */
[----:B------:R-:W-:Y:S05]  /*2300*/  BSYNC.RECONVERGENT B0 ;  /* 0x0000000000007941 */ /* 0x000fea0003800200 */
.L_x_794:
[----:B------:R-:W2:Y:S02]  /*2310*/  LDG.E.64 R4, desc[UR4][R16.64] ;  /* 0x0000000410047981 */ /* 0x000ea4000c1e1b00 */
[----:B--2---:R-:W-:-:S14]  /*2320*/  DSETP.NEU.AND P0, PT, R4, RZ, PT ;  /* 0x000000ff0400722a */ /* 0x004fdc0003f0d000 */
[----:B------:R-:W-:Y:S05]  /*2330*/  @!P0 BRA `(.L_x_825) ;  /* 0xffffffe000c08947 */ /* 0x000fea000383ffff */
[----:B------:R-:W-:Y:S05]  /*2340*/  EXIT ;  /* 0x000000000000794d */ /* 0x000fea0003800000 */
.L_x_789:
[----:B------:R-:W-:Y:S01]  /*2350*/  UMOV UR8, 0x55555555 ;  /* 0x5555555500087882 */ /* 0x000fe20000000000 */
[----:B------:R-:W-:Y:S01]  /*2360*/  UMOV UR9, 0x3fd55555 ;  /* 0x3fd5555500097882 */ /* 0x000fe20000000000 */
[----:B------:R-:W-:Y:S01]  /*2370*/  IMAD.MOV.U32 R8, RZ, RZ, 0x0 ;  /* 0x00000000ff087424 */ /* 0x000fe200078e00ff */
[----:B------:R-:W-:Y:S01]  /*2380*/  DADD R14, R14, -UR8 ;  /* 0x800000080e0e7e29 */ /* 0x000fe20008000000 */
[----:B------:R-:W-:Y:S01]  /*2390*/  IMAD.MOV.U32 R9, RZ, RZ, 0x3fd80000 ;  /* 0x3fd80000ff097424 */ /* 0x000fe200078e00ff */
[----:B------:R-:W-:Y:S06]  /*23a0*/  BSSY.RECONVERGENT B0, `(.L_x_826) ;  /* 0x0000014000007945 */ /* 0x000fec0003800200 */
        /* <DEDUP_REMOVED lines=17> */
[----:B------:R-:W-:-:S07]  /*24c0*/  IMAD.MOV.U32 R19, RZ, RZ, R9 ;  /* 0x000000ffff137224 */ /* 0x000fce00078e0009 */
[----:B0----5:R-:W-:Y:S05]  /*24d0*/  CALL.REL.NOINC `($__internal_16_$__cuda_sm20_dsqrt_rn_f64_mediumpath_v1) ;  /* 0x0000001c00ec7944 */ /* 0x021fea0003c00000 */
.L_x_827:
[----:B0-----:R-:W-:Y:S05]  /*24e0*/  BSYNC.RECONVERGENT B0 ;  /* 0x0000000000007941 */ /* 0x001fea0003800200 */
.L_x_826:
        /* <DEDUP_REMOVED lines=15> */
[----:B-----5:R-:W-:Y:S05]  /*25e0*/  CALL.REL.NOINC `($__internal_14_$__cuda_sm20_dblrcp_rn_slowpath_v3) ;  /* 0x0000001400907944 */ /* 0x020fea0003c00000 */
[----:B------:R-:W-:Y:S02]  /*25f0*/  IMAD.MOV.U32 R16, RZ, RZ, R8 ;  /* 0x000000ffff107224 */ /* 0x000fe400078e0008 */
[----:B------:R-:W-:-:S07]  /*2600*/  IMAD.MOV.U32 R17, RZ, RZ, R9 ;  /* 0x000000ffff117224 */ /* 0x000fce00078e0009 */
.L_x_829:
[----:B------:R-:W-:Y:S05]  /*2610*/  BSYNC.RECONVERGENT B0 ;  /* 0x0000000000007941 */ /* 0x000fea0003800200 */
.L_x_828:
[----:B------:R-:W0:Y:S08]  /*2620*/  LDC.64 R18, c[0x0][0x390] ;  /* 0x0000e400ff127b82 */ /* 0x000e300000000a00 */
[----:B------:R-:W1:Y:S08]  /*2630*/  LDC.64 R20, c[0x0][0x388] ;  /* 0x0000e200ff147b82 */ /* 0x000e700000000a00 */
[----:B------:R-:W2:Y:S01]  /*2640*/  LDC.64 R22, c[0x0][0x3b0] ;  /* 0x0000ec00ff167b82 */ /* 0x000ea20000000a00 */
[----:B0-----:R-:W-:-:S04]  /*2650*/  IMAD.WIDE R18, R3, 0x8, R18 ;  /* 0x0000000803127825 */ /* 0x001fc800078e0212 */
[----:B-1----:R-:W-:-:S04]  /*2660*/  IMAD.WIDE R20, R3, 0x8, R20 ;  /* 0x0000000803147825 */ /* 0x002fc800078e0214 */
[----:B--2---:R-:W-:-:S07]  /*2670*/  IMAD.WIDE R22, R3, 0x8, R22 ;  /* 0x0000000803167825 */ /* 0x004fce00078e0216 */
.L_x_849:
[----:B-----5:R-:W-:Y:S01]  /*2680*/  SHF.R.U32.HI R4, RZ, 0x2, R11 ;  /* 0x00000002ff047819 */ /* 0x020fe2000001160b */
[----:B------:R-:W-:Y:S01]  /*2690*/  IMAD.MOV.U32 R5, RZ, RZ, 0x2f800000 ;  /* 0x2f800000ff057424 */ /* 0x000fe200078e00ff */
[----:B------:R-:W-:Y:S01]  /*26a0*/  IADD3 R42, PT, PT, R10, 0x587c5, RZ ;  /* 0x000587c50a2a7810 */ /* 0x000fe20007ffe0ff */
[----:B------:R-:W-:Y:S01]  /*26b0*/  BSSY.RECONVERGENT B0, `(.L_x_830) ;  /* 0x0000057000007945 */ /* 0x000fe20003800200 */
[----:B------:R-:W-:Y:S01]  /*26c0*/  LOP3.LUT R6, R4, R11, RZ, 0x3c, !PT ;  /* 0x0000000b04067212 */ /* 0x000fe200078e3cff */
[----:B------:R-:W-:Y:S01]  /*26d0*/  IMAD.SHL.U32 R4, R29, 0x10, RZ ;  /* 0x000000101d047824 */ /* 0x000fe200078e00ff */
[----:B------:R-:W-:Y:S01]  /*26e0*/  ISETP.NE.AND P0, PT, R2, 0x1, PT ;  /* 0x000000010200780c */ /* 0x000fe20003f05270 */
[----:B------:R-:W-:Y:S01]  /*26f0*/  IMAD.MOV.U32 R43, RZ, RZ, R29 ;  /* 0x000000ffff2b7224 */ /* 0x000fe200078e001d */
[----:B------:R-:W-:Y:S01]  /*2700*/  MOV R2, RZ ;  /* 0x000000ff00027202 */ /* 0x000fe20000000f00 */
[----:B------:R-:W-:Y:S02]  /*2710*/  IMAD.SHL.U32 R3, R6, 0x2, RZ ;  /* 0x0000000206037824 */ /* 0x000fe400078e00ff */
[----:B------:R-:W-:-:S02]  /*2720*/  IMAD.MOV.U32 R44, RZ, RZ, R28 ;  /* 0x000000ffff2c7224 */ /* 0x000fc400078e001c */
[----:B------:R-:W-:Y:S01]  /*2730*/  IMAD.MOV.U32 R45, RZ, RZ, R0 ;  /* 0x000000ffff2d7224 */ /* 0x000fe200078e0000 */
[----:B------:R-:W-:-:S04]  /*2740*/  LOP3.LUT R3, R29, R4, R3, 0x96, !PT ;  /* 0x000000041d037212 */ /* 0x000fc800078e9603 */
[----:B------:R-:W-:-:S05]  /*2750*/  LOP3.LUT R3, R3, R6, RZ, 0x3c, !PT ;  /* 0x0000000603037212 */ /* 0x000fca00078e3cff */
[----:B------:R-:W-:Y:S02]  /*2760*/  IMAD.IADD R4, R3, 0x1, R42 ;  /* 0x0000000103047824 */ /* 0x000fe400078e022a */
[----:B------:R-:W-:-:S03]  /*2770*/  IMAD.MOV.U32 R47, RZ, RZ, R3 ;  /* 0x000000ffff2f7224 */ /* 0x000fc600078e0003 */
[----:B------:R-:W-:-:S05]  /*2780*/  I2FP.F32.U32 R4, R4 ;  /* 0x0000000400047245 */ /* 0x000fca0000201000 */
[----:B------:R-:W-:-:S04]  /*2790*/  FFMA R4, R4, R5, 1.1641532182693481445e-10 ;  /* 0x2f00000004047423 */ /* 0x000fc80000000005 */
[----:B------:R0:W1:Y:S01]  /*27a0*/  F2F.F64.F32 R24, R4 ;  /* 0x0000000400187310 */ /* 0x0000620000201800 */
[----:B------:R-:W-:Y:S05]  /*27b0*/  @!P0 BRA `(.L_x_831) ;  /* 0x0000000400188947 */ /* 0x000fea0003800000 */
[----:B------:R-:W-:Y:S01]  /*27c0*/  SHF.R.U32.HI R7, RZ, 0x2, R12 ;  /* 0x00000002ff077819 */ /* 0x000fe2000001160c */
[----:B------:R-:W-:Y:S01]  /*27d0*/  IMAD.SHL.U32 R0, R3, 0x10, RZ ;  /* 0x0000001003007824 */ /* 0x000fe200078e00ff */
[----:B------:R-:W-:Y:S01]  /*27e0*/  BSSY.RECONVERGENT B1, `(.L_x_832) ;  /* 0x000003a000017945 */ /* 0x000fe20003800200 */
[----:B------:R-:W-:Y:S01]  /*27f0*/  IMAD.MOV.U32 R9, RZ, RZ, 0x7f800000 ;  /* 0x7f800000ff097424 */ /* 0x000fe200078e00ff */
[----:B------:R-:W-:Y:S01]  /*2800*/  LOP3.LUT R7, R7, R12, RZ, 0x3c, !PT ;  /* 0x0000000c07077212 */ /* 0x000fe200078e3cff */
[----:B------:R-:W-:-:S04]  /*2810*/  VIADD R42, R10, 0x10974f ;  /* 0x0010974f0a2a7836 */ /* 0x000fc80000000000 */
[----:B------:R-:W-:-:S05]  /*2820*/  IMAD.SHL.U32 R2, R7, 0x2, RZ ;  /* 0x0000000207027824 */ /* 0x000fca00078e00ff */
[----:B------:R-:W-:Y:S01]  /*2830*/  LOP3.LUT R0, R7, R2, R0, 0x96, !PT ;  /* 0x0000000207007212 */ /* 0x000fe200078e9600 */
[----:B------:R-:W-:-:S03]  /*2840*/  HFMA2 R7, -RZ, RZ, 1.5048828125, 33.21875 ;  /* 0x3e055027ff077431 */ /* 0x000fc600000001ff */
        /* <DEDUP_REMOVED lines=10> */
[----:B0-----:R-:W-:Y:S01]  /*28f0*/  FADD R4, R0, -1 ;  /* 0xbf80000000047421 */ /* 0x001fe20000000000 */
        /* <DEDUP_REMOVED lines=23> */
[----:B------:R-:W-:Y:S01]  /*2a70*/  IMAD.MOV.U32 R5, RZ, RZ, 0x30c90fdb ;  /* 0x30c90fdbff057424 */ /* 0x000fe200078e00ff */
[----:B------:R0:W2:Y:S01]  /*2a80*/  MUFU.RSQ R2, R7 ;  /* 0x0000000700027308 */ /* 0x0000a20000001400 */
[----:B------:R-:W-:Y:S01]  /*2a90*/  VIADD R4, R7, 0xf3000000 ;  /* 0xf300000007047836 */ /* 0x000fe20000000000 */
[----:B------:R-:W-:-:S04]  /*2aa0*/  LOP3.LUT R47, R0, R43, RZ, 0x3c, !PT ;  /* 0x0000002b002f7212 */ /* 0x000fc800078e3cff */
[----:B------:R-:W-:Y:S02]  /*2ab0*/  ISETP.GT.U32.AND P0, PT, R4, 0x727fffff, PT ;  /* 0x727fffff0400780c */ /* 0x000fe40003f04070 */
[----:B------:R-:W-:-:S04]  /*2ac0*/  IADD3 R0, PT, PT, R47, R42, RZ ;  /* 0x0000002a2f007210 */ /* 0x000fc80007ffe0ff */
[----:B------:R-:W-:-:S05]  /*2ad0*/  I2FP.F32.U32 R0, R0 ;  /* 0x0000000000007245 */ /* 0x000fca0000201000 */
[----:B------:R-:W-:Y:S02]  /*2ae0*/  FFMA R4, R0, R5, 7.314590599882819788e-10 ;  /* 0x30490fdb00047423 */ /* 0x000fe40000000005 */
[----:B0-2---:R-:W-:Y:S05]  /*2af0*/  @!P0 BRA `(.L_x_833) ;  /* 0x0000000000108947 */ /* 0x005fea0003800000 */
[----:B------:R-:W-:Y:S01]  /*2b00*/  IMAD.MOV.U32 R0, RZ, RZ, R7 ;  /* 0x000000ffff007224 */ /* 0x000fe200078e0007 */
[----:B------:R-:W-:-:S07]  /*2b10*/  MOV R10, 0x2b30 ;  /* 0x00002b30000a7802 */ /* 0x000fce0000000f00 */
[----:B-1----:R-:W-:Y:S05]  /*2b20*/  CALL.REL.NOINC `($__internal_17_$__cuda_sm20_sqrt_rn_f32_slowpath) ;  /* 0x0000001c00147944 */ /* 0x002fea0003c00000 */
[----:B------:R-:W-:Y:S05]  /*2b30*/  BRA `(.L_x_834) ;  /* 0x0000000000107947 */ /* 0x000fea0003800000 */
.L_x_833:
[----:B------:R-:W-:Y:S01]  /*2b40*/  FMUL.FTZ R0, R7, R2 ;  /* 0x0000000207007220 */ /* 0x000fe20000410000 */
[----:B------:R-:W-:-:S03]  /*2b50*/  FMUL.FTZ R2, R2, 0.5 ;  /* 0x3f00000002027820 */ /* 0x000fc60000410000 */
[----:B------:R-:W-:-:S04]  /*2b60*/  FFMA R5, -R0, R0, R7 ;  /* 0x0000000000057223 */ /* 0x000fc80000000107 */
[----:B------:R-:W-:-:S07]  /*2b70*/  FFMA R0, R5, R2, R0 ;  /* 0x0000000205007223 */ /* 0x000fce0000000000 */
.L_x_834:
[----:B------:R-:W-:Y:S05]  /*2b80*/  BSYNC.RECONVERGENT B1 ;  /* 0x0000000000017941 */ /* 0x000fea0003800200 */
.L_x_832:
[----:B------:R-:W-:Y:S01]  /*2b90*/  FMUL.RZ R4, R4, 0.15915493667125701904 ;  /* 0x3e22f98304047820 */ /* 0x000fe2000040c000 */
[----:B------:R-:W-:Y:S01]  /*2ba0*/  IMAD.MOV.U32 R44, RZ, RZ, R3 ;  /* 0x000000ffff2c7224 */ /* 0x000fe200078e0003 */
[----:B------:R-:W-:Y:S01]  /*2bb0*/  MOV R2, 0x1 ;  /* 0x0000000100027802 */ /* 0x000fe20000000f00 */
[----:B------:R-:W-:Y:S01]  /*2bc0*/  IMAD.MOV.U32 R13, RZ, RZ, R29 ;  /* 0x000000ffff0d7224 */ /* 0x000fe200078e001d */
[----:B------:R-:W0:Y:S01]  /*2bd0*/  MUFU.SIN R45, R4 ;  /* 0x00000004002d7308 */ /* 0x000e220000000400 */
[----:B------:R-:W-:-:S07]  /*2be0*/  IMAD.MOV.U32 R12, RZ, RZ, R28 ;  /* 0x000000ffff0c7224 */ /* 0x000fce00078e001c */
[----:B------:R-:W2:Y:S01]  /*2bf0*/  MUFU.COS R5, R4 ;  /* 0x0000000400057308 */ /* 0x000ea20000000000 */
[-C--:B0-----:R-:W-:Y:S01]  /*2c00*/  FMUL R45, R45, R0.reuse ;  /* 0x000000002d2d7220 */ /* 0x081fe20000400000 */
[----:B--2---:R-:W-:-:S07]  /*2c10*/  FMUL R0, R5, R0 ;  /* 0x0000000005007220 */ /* 0x004fce0000400000 */
.L_x_831:
[----:B------:R-:W-:Y:S05]  /*2c20*/  BSYNC.RECONVERGENT B0 ;  /* 0x0000000000007941 */ /* 0x000fea0003800200 */
.L_x_830:
[----:B------:R-:W2:Y:S01]  /*2c30*/  F2F.F64.F32 R28, R45 ;  /* 0x0000002d001c7310 */ /* 0x000ea20000201800 */
[----:B------:R-:W-:Y:S01]  /*2c40*/  BSSY.RECONVERGENT B0, `(.L_x_835) ;  /* 0x000000a000007945 */ /* 0x000fe20003800200 */
[----:B------:R-:W-:Y:S01]  /*2c50*/  IMAD.MOV.U32 R11, RZ, RZ, R12 ;  /* 0x000000ffff0b7224 */ /* 0x000fe200078e000c */
[----:B0-----:R-:W-:Y:S01]  /*2c60*/  MOV R4, 0x2ce0 ;  /* 0x00002ce000047802 */ /* 0x001fe20000000f00 */
[----:B------:R-:W-:Y:S02]  /*2c70*/  IMAD.MOV.U32 R6, RZ, RZ, RZ ;  /* 0x000000ffff067224 */ /* 0x000fe400078e00ff */
[----:B------:R-:W-:Y:S02]  /*2c80*/  IMAD.MOV.U32 R7, RZ, RZ, 0x40080000 ;  /* 0x40080000ff077424 */ /* 0x000fe400078e00ff */
[----:B------:R-:W-:Y:S01]  /*2c90*/  IMAD.MOV.U32 R12, RZ, RZ, R13 ;  /* 0x000000ffff0c7224 */ /* 0x000fe200078e000d */
[----:B--2---:R-:W-:-:S08]  /*2ca0*/  DFMA R30, R28, R16, 1 ;  /* 0x3ff000001c1e742b */ /* 0x004fd00000000010 */
[----:B------:R-:W-:-:S10]  /*2cb0*/  DADD R8, -RZ, |R30| ;  /* 0x00000000ff087229 */ /* 0x000fd4000000051e */
[----:B------:R-:W-:-:S07]  /*2cc0*/  IMAD.MOV.U32 R3, RZ, RZ, R9 ;  /* 0x000000ffff037224 */ /* 0x000fce00078e0009 */
[----:B-1----:R-:W-:Y:S05]  /*2cd0*/  CALL.REL.NOINC `($_Z9gen_gammaPdS_S_iP17curandStateXORWOWdS_$__internal_accurate_pow) ;  /* 0x0000001c00047944 */ /* 0x002fea0003c00000 */
[----:B------:R-:W-:Y:S05]  /*2ce0*/  BSYNC.RECONVERGENT B0 ;  /* 0x0000000000007941 */ /* 0x000fea0003800200 */
.L_x_835:
        /* <DEDUP_REMOVED lines=17> */
[----:B------:R-:W-:Y:S01]  /*2e00*/  @!P2 MOV R3, 0xfff00000 ;  /* 0xfff000000003a802 */ /* 0x000fe20000000f00 */
[----:B------:R-:W-:-:S03]  /*2e10*/  @!P2 IMAD.MOV.U32 R4, RZ, RZ, RZ ;  /* 0x000000ffff04a224 */ /* 0x000fc600078e00ff */
[----:B------:R-:W-:-:S07]  /*2e20*/  @!P2 SEL R5, R3, 0x7ff00000, !P0 ;  /* 0x7ff000000305a807 */ /* 0x000fce0004000000 */
.L_x_837:
[----:B------:R-:W-:Y:S05]  /*2e30*/  BSYNC.RECONVERGENT B0 ;  /* 0x0000000000007941 */ /* 0x000fea0003800200 */
.L_x_836:
[----:B------:R-:W-:Y:S01]  /*2e40*/  FSEL R30, R4, RZ, P1 ;  /* 0x000000ff041e7208 */ /* 0x000fe20000800000 */
[----:B------:R-:W-:Y:S01]  /*2e50*/  BSSY.RECONVERGENT B0, `(.L_x_838) ;  /* 0x00000d1000007945 */ /* 0x000fe20003800200 */
[----:B------:R-:W-:Y:S02]  /*2e60*/  FSEL R31, R5, 1.875, P1 ;  /* 0x3ff00000051f7808 */ /* 0x000fe40000800000 */
[----:B------:R-:W-:-:S04]  /*2e70*/  CS2R R4, SRZ ;  /* 0x0000000000047805 */ /* 0x000fc8000001ff00 */
[----:B------:R-:W-:-:S14]  /*2e80*/  DSETP.GT.AND P0, PT, R30, RZ, PT ;  /* 0x000000ff1e00722a */ /* 0x000fdc0003f04000 */
[----:B------:R-:W-:Y:S05]  /*2e90*/  @!P0 BRA `(.L_x_839) ;  /* 0x0000000c00308947 */ /* 0x000fea0003800000 */
        /* <DEDUP_REMOVED lines=8> */
[----:B------:R-:W-:-:S05]  /*2f20*/  @!P0 IMAD.MOV.U32 R3, RZ, RZ, R5 ;  /* 0x000000ffff038224 */ /* 0x000fca00078e0005 */
[----:B------:R-:W-:-:S04]  /*2f30*/  IADD3 R6, PT, PT, R3, -0x1, RZ ;  /* 0xffffffff03067810 */ /* 0x000fc80007ffe0ff */
[----:B------:R-:W-:Y:S01]  /*2f40*/  ISETP.GT.U32.AND P1, PT, R6, 0x7feffffe, PT ;  /* 0x7feffffe0600780c */ /* 0x000fe20003f24070 */
[----:B------:R-:W-:Y:S02]  /*2f50*/  IMAD.MOV.U32 R6, RZ, RZ, R24 ;  /* 0x000000ffff067224 */ /* 0x000fe400078e0018 */
[----:B------:R-:W-:-:S10]  /*2f60*/  @!P0 IMAD.MOV.U32 R6, RZ, RZ, R4 ;  /* 0x000000ffff068224 */ /* 0x000fd400078e0004 */
        /* <DEDUP_REMOVED lines=10> */
[----:B------:R-:W-:Y:S01]  /*3010*/  UMOV UR10, 0x80000000 ;  /* 0x80000000000a7882 */ /* 0x000fe20000000000 */
[----:B------:R-:W-:Y:S01]  /*3020*/  LEA.HI R10, R3, R10, RZ, 0xc ;  /* 0x0000000a030a7211 */ /* 0x000fe200078f60ff */
[----:B------:R-:W-:Y:S01]  /*3030*/  UMOV UR11, 0x43300000 ;  /* 0x43300000000b7882 */ /* 0x000fe20000000000 */
[----:B------:R-:W-:-:S09]  /*3040*/  MOV R39, 0x43300000 ;  /* 0x4330000000277802 */ /* 0x000fd20000000f00 */
        /* <DEDUP_REMOVED lines=32> */
[----:B------:R-:W-:Y:S01]  /*3250*/  UMOV UR11, 0x3fe62e42 ;  /* 0x3fe62e42000b7882 */ /* 0x000fe20000000000 */
[----:B------:R-:W-:Y:S02]  /*3260*/  DFMA R38, R4, -R8, R36 ;  /* 0x800000080426722b */ /* 0x000fe40000000024 */
[----:B------:R-:W-:Y:S01]  /*3270*/  DFMA R34, R26, R34, UR8 ;  /* 0x000000081a227e2b */ /* 0x000fe20008000022 */
[----:B------:R-:W-:Y:S01]  /*3280*/  UMOV UR8, 0x55555554 ;  /* 0x5555555400087882 */ /* 0x000fe20000000000 */
[----:B------:R-:W-:Y:S01]  /*3290*/  UMOV UR9, 0x3fb55555 ;  /* 0x3fb5555500097882 */ /* 0x000fe20000000000 */
[----:B------:R-:W-:-:S03]  /*32a0*/  DFMA R4, R32, UR10, R8 ;  /* 0x0000000a20047c2b */ /* 0x000fc60008000008 */
[----:B------:R-:W-:Y:S02]  /*32b0*/  DMUL R38, R6, R38 ;  /* 0x0000002606267228 */ /* 0x000fe40000000000 */
        /* <DEDUP_REMOVED lines=13> */
.L_x_841:
[----:B------:R-:W-:Y:S01]  /*3390*/  IMAD.MOV.U32 R6, RZ, RZ, 0x0 ;  /* 0x00000000ff067424 */ /* 0x000fe200078e00ff */
[----:B------:R-:W-:Y:S01]  /*33a0*/  LOP3.LUT P0, RZ, R5, 0x7fffffff, RZ, 0xc0, !PT ;  /* 0x7fffffff05ff7812 */ /* 0x000fe2000780c0ff */
[----:B------:R-:W-:-:S06]  /*33b0*/  IMAD.MOV.U32 R7, RZ, RZ, 0x7ff00000 ;  /* 0x7ff00000ff077424 */ /* 0x000fcc00078e00ff */
[----:B------:R-:W-:-:S10]  /*33c0*/  DFMA R6, R4, R6, +INF ;  /* 0x7ff000000406742b */ /* 0x000fd40000000006 */
[----:B------:R-:W-:Y:S02]  /*33d0*/  FSEL R32, R6, RZ, P0 ;  /* 0x000000ff06207208 */ /* 0x000fe40000000000 */
[----:B------:R-:W-:-:S07]  /*33e0*/  FSEL R33, R7, -QNAN , P0 ;  /* 0xfff0000007217808 */ /* 0x000fce0000000000 */
.L_x_842:
[----:B------:R-:W-:Y:S05]  /*33f0*/  BSYNC.RECONVERGENT B1 ;  /* 0x0000000000017941 */ /* 0x000fea0003800200 */
.L_x_840:
[----:B------:R-:W-:Y:S01]  /*3400*/  DADD R8, -RZ, |R28| ;  /* 0x00000000ff087229 */ /* 0x000fe2000000051c */
[----:B------:R-:W-:Y:S01]  /*3410*/  BSSY.RECONVERGENT B1, `(.L_x_843) ;  /* 0x0000006000017945 */ /* 0x000fe20003800200 */
[----:B------:R-:W-:Y:S01]  /*3420*/  IMAD.MOV.U32 R6, RZ, RZ, RZ ;  /* 0x000000ffff067224 */ /* 0x000fe200078e00ff */
[----:B------:R-:W-:Y:S01]  /*3430*/  MOV R4, 0x3470 ;  /* 0x0000347000047802 */ /* 0x000fe20000000f00 */
[----:B------:R-:W-:-:S06]  /*3440*/  IMAD.MOV.U32 R7, RZ, RZ, 0x40000000 ;  /* 0x40000000ff077424 */ /* 0x000fcc00078e00ff */
[----:B------:R-:W-:-:S07]  /*3450*/  IMAD.MOV.U32 R3, RZ, RZ, R9 ;  /* 0x000000ffff037224 */ /* 0x000fce00078e0009 */
[----:B------:R-:W-:Y:S05]  /*3460*/  CALL.REL.NOINC `($_Z9gen_gammaPdS_S_iP17curandStateXORWOWdS_$__internal_accurate_pow) ;  /* 0x0000001400207944 */ /* 0x000fea0003c00000 */
[----:B------:R-:W-:Y:S05]  /*3470*/  BSYNC.RECONVERGENT B1 ;  /* 0x0000000000017941 */ /* 0x000fea0003800200 */
.L_x_843:
[----:B------:R-:W-:Y:S01]  /*3480*/  DADD R4, R28, 2 ;  /* 0x400000001c047429 */ /* 0x000fe20000000000 */
[----:B------:R-:W-:Y:S01]  /*3490*/  ISETP.GT.AND P0, PT, R31, 0xfffff, PT ;  /* 0x000fffff1f00780c */ /* 0x000fe20003f04270 */
[----:B------:R-:W-:Y:S01]  /*34a0*/  IMAD.MOV.U32 R9, RZ, RZ, R31 ;  /* 0x000000ffff097224 */ /* 0x000fe200078e001f */
[----:B------:R-:W-:Y:S01]  /*34b0*/  FSETP.NEU.AND P1, PT, R45, RZ, PT ;  /* 0x000000ff2d00720b */ /* 0x000fe20003f2d000 */
[----:B------:R-:W-:Y:S01]  /*34c0*/  BSSY.RECONVERGENT B1, `(.L_x_844) ;  /* 0x000000e000017945 */ /* 0x000fe20003800200 */
[----:B------:R-:W-:Y:S02]  /*34d0*/  MOV R8, R30 ;  /* 0x0000001e00087202 */ /* 0x000fe40000000f00 */
        /* <DEDUP_REMOVED lines=12> */
.L_x_845:
[----:B------:R-:W-:Y:S05]  /*35a0*/  BSYNC.RECONVERGENT B1 ;  /* 0x0000000000017941 */ /* 0x000fea0003800200 */
.L_x_844:
[----:B------:R-:W-:Y:S01]  /*35b0*/  DMUL R6, R6, 0.5 ;  /* 0x3fe0000006067828 */ /* 0x000fe20000000000 */
[----:B------:R-:W-:Y:S01]  /*35c0*/  IMAD.MOV.U32 R3, RZ, RZ, R31 ;  /* 0x000000ffff037224 */ /* 0x000fe200078e001f */
[----:B------:R-:W-:Y:S01]  /*35d0*/  FSETP.NEU.AND P1, PT, R45, 1, PT ;  /* 0x3f8000002d00780b */ /* 0x000fe20003f2d000 */
[----:B------:R-:W-:Y:S01]  /*35e0*/  @!P0 IMAD.MOV.U32 R3, RZ, RZ, R9 ;  /* 0x000000ffff038224 */ /* 0x000fe200078e0009 */
[----:B------:R-:W-:Y:S04]  /*35f0*/  BSSY.RECONVERGENT B1, `(.L_x_846) ;  /* 0x0000051000017945 */ /* 0x000fe80003800200 */
[----:B------:R-:W-:Y:S02]  /*3600*/  IADD3 R10, PT, PT, R3, -0x1, RZ ;  /* 0xffffffff030a7810 */ /* 0x000fe40007ffe0ff */
[----:B------:R-:W-:Y:S01]  /*3610*/  FSEL R4, R6, RZ, P1 ;  /* 0x000000ff06047208 */ /* 0x000fe20000800000 */
[----:B------:R-:W-:Y:S01]  /*3620*/  IMAD.MOV.U32 R6, RZ, RZ, R30 ;  /* 0x000000ffff067224 */ /* 0x000fe200078e001e */
[----:B------:R-:W-:Y:S01]  /*3630*/  FSEL R5, R7, 1.75, P1 ;  /* 0x3fe0000007057808 */ /* 0x000fe20000800000 */
[----:B------:R-:W-:Y:S01]  /*3640*/  @!P0 IMAD.MOV.U32 R6, RZ, RZ, R8 ;  /* 0x000000ffff068224 */ /* 0x000fe200078e0008 */
[----:B------:R-:W-:Y:S01]  /*3650*/  ISETP.GT.U32.AND P1, PT, R10, 0x7feffffe, PT ;  /* 0x7feffffe0a00780c */ /* 0x000fe20003f24070 */
[----:B------:R-:W-:-:S02]  /*3660*/  IMAD.MOV.U32 R10, RZ, RZ, -0x3ff ;  /* 0xfffffc01ff0a7424 */ /* 0x000fc400078e00ff */
        /* <DEDUP_REMOVED lines=67> */
.L_x_847:
[----:B------:R-:W-:Y:S01]  /*3aa0*/  MOV R6, 0x0 ;  /* 0x0000000000067802 */ /* 0x000fe20000000f00 */
[----:B------:R-:W-:Y:S01]  /*3ab0*/  IMAD.MOV.U32 R7, RZ, RZ, 0x7ff00000 ;  /* 0x7ff00000ff077424 */ /* 0x000fe200078e00ff */
[----:B------:R-:W-:-:S05]  /*3ac0*/  LOP3.LUT P0, RZ, R9, 0x7fffffff, RZ, 0xc0, !PT ;  /* 0x7fffffff09ff7812 */ /* 0x000fca000780c0ff */
[----:B------:R-:W-:-:S10]  /*3ad0*/  DFMA R6, R8, R6, +INF ;  /* 0x7ff000000806742b */ /* 0x000fd40000000006 */
[----:B------:R-:W-:Y:S02]  /*3ae0*/  FSEL R6, R6, RZ, P0 ;  /* 0x000000ff06067208 */ /* 0x000fe40000000000 */
[----:B------:R-:W-:-:S07]  /*3af0*/  FSEL R7, R7, -QNAN , P0 ;  /* 0xfff0000007077808 */ /* 0x000fce0000000000 */
.L_x_848:
[----:B------:R-:W-:Y:S05]  /*3b00*/  BSYNC.RECONVERGENT B1 ;  /* 0x0000000000017941 */ /* 0x000fea0003800200 */
.L_x_846:
[----:B------:R-:W-:-:S08]  /*3b10*/  DFMA R4, -R14, R30, R4 ;  /* 0x0000001e0e04722b */ /* 0x000fd00000000104 */
[----:B------:R-:W-:-:S08]  /*3b20*/  DFMA R4, R14, R6, R4 ;  /* 0x000000060e04722b */ /* 0x000fd00000000004 */
[----:B------:R-:W-:Y:S01]  /*3b30*/  DSETP.GEU.AND P0, PT, R32, R4, PT ;  /* 0x000000042000722a */ /* 0x000fe20003f0e000 */
[----:B------:R-:W-:-:S05]  /*3b40*/  IMAD.MOV.U32 R4, RZ, RZ, RZ ;  /* 0x000000ffff047224 */ /* 0x000fca00078e00ff */
[----:B------:R-:W-:-:S08]  /*3b50*/  FSEL R5, RZ, 1.875, P0 ;  /* 0x3ff00000ff057808 */ /* 0x000fd00000000000 */
.L_x_839:
[----:B------:R-:W-:Y:S05]  /*3b60*/  BSYNC.RECONVERGENT B0 ;  /* 0x0000000000007941 */ /* 0x000fea0003800200 */
.L_x_838:
[----:B------:R-:W-:Y:S01]  /*3b70*/  DMUL R30, R14, R30 ;  /* 0x0000001e0e1e7228 */ /* 0x000fe20000000000 */
[----:B------:R0:W-:Y:S06]  /*3b80*/  STG.E.64 desc[UR4][R18.64], R4 ;  /* 0x0000000412007986 */ /* 0x0001ec000c101b04 */
[----:B------:R0:W-:Y:S04]  /*3b90*/  STG.E.64 desc[UR4][R20.64], R30 ;  /* 0x0000001e14007986 */ /* 0x0001e8000c101b04 */
[----:B------:R0:W-:Y:S04]  /*3ba0*/  STG.E.64 desc[UR4][R22.64], R24 ;  /* 0x0000001816007986 */ /* 0x0001e8000c101b04 */
[----:B------:R-:W2:Y:S01]  /*3bb0*/  LDG.E.64 R6, desc[UR4][R18.64] ;  /* 0x0000000412067981 */ /* 0x000ea2000c1e1b00 */
[----:B------:R-:W-:Y:S01]  /*3bc0*/  IMAD.MOV.U32 R29, RZ, RZ, R47 ;  /* 0x000000ffff1d7224 */ /* 0x000fe200078e002f */
[----:B------:R-:W-:Y:S01]  /*3bd0*/  MOV R10, R42 ;  /* 0x0000002a000a7202 */ /* 0x000fe20000000f00 */
[----:B------:R-:W-:-:S02]  /*3be0*/  IMAD.MOV.U32 R28, RZ, RZ, R43 ;  /* 0x000000ffff1c7224 */ /* 0x000fc400078e002b */
[----:B------:R-:W-:Y:S01]  /*3bf0*/  IMAD.MOV.U32 R13, RZ, RZ, R44 ;  /* 0x000000ffff0d7224 */ /* 0x000fe200078e002c */
[----:B--2---:R-:W-:-:S14]  /*3c00*/  DSETP.NEU.AND P0, PT, R6, RZ, PT ;  /* 0x000000ff0600722a */ /* 0x004fdc0003f0d000 */
[----:B0-----:R-:W-:Y:S05]  /*3c10*/  @!P0 BRA `(.L_x_849) ;  /* 0xffffffe800988947 */ /* 0x001fea000383ffff */
[----:B------:R-:W-:Y:S05]  /*3c20*/  EXIT ;  /* 0x000000000000794d */ /* 0x000fea0003800000 */
        .weak           $__internal_14_$__cuda_sm20_dblrcp_rn_slowpath_v3
        .type           $__internal_14_$__cuda_sm20_dblrcp_rn_slowpath_v3,@function
        .size           $__internal_14_$__cuda_sm20_dblrcp_rn_slowpath_v3,($__internal_15_$__cuda_sm20_div_rn_f64_full - $__internal_14_$__cuda_sm20_dblrcp_rn_slowpath_v3)
$__internal_14_$__cuda_sm20_dblrcp_rn_slowpath_v3:
[----:B------:R-:W-:Y:S01]  /*3c30*/  IMAD.MOV.U32 R4, RZ, RZ, R8 ;  /* 0x000000ffff047224 */ /* 0x000fe200078e0008 */
[----:B------:R-:W-:Y:S05]  /*3c40*/  BSSY.RECONVERGENT B2, `(.L_x_850) ;  /* 0x0000024000027945 */ /* 0x000fea0003800200 */
        /* <DEDUP_REMOVED lines=23> */
.L_x_853:
[----:B------:R-:W-:Y:S01]  /*3dc0*/  DMUL R4, R4, 8.11296384146066816958e+31 ;  /* 0x4690000004047828 */ /* 0x000fe20000000000 */
[----:B------:R-:W-:-:S05]  /*3dd0*/  MOV R8, R22 ;  /* 0x0000001600087202 */ /* 0x000fca0000000f00 */
        /* <DEDUP_REMOVED lines=8> */
.L_x_851:
[----:B------:R-:W-:Y:S01]  /*3e60*/  LOP3.LUT R9, R5, 0x80000, RZ, 0xfc, !PT ;  /* 0x0008000005097812 */ /* 0x000fe200078efcff */
[----:B------:R-:W-:-:S07]  /*3e70*/  IMAD.MOV.U32 R8, RZ, RZ, R4 ;  /* 0x000000ffff087224 */ /* 0x000fce00078e0004 */
.L_x_852:
[----:B------:R-:W-:Y:S05]  /*3e80*/  BSYNC.RECONVERGENT B2 ;  /* 0x0000000000027941 */ /* 0x000fea0003800200 */
.L_x_850:
[----:B------:R-:W-:-:S04]  /*3e90*/  IMAD.MOV.U32 R7, RZ, RZ, 0x0 ;  /* 0x00000000ff077424 */ /* 0x000fc800078e00ff */
[----:B------:R-:W-:Y:S05]  /*3ea0*/  RET.REL.NODEC R6 `(_Z9gen_gammaPdS_S_iP17curandStateXORWOWdS_) ;  /* 0xffffffc006547950 */ /* 0x000fea0003c3ffff */
        .weak           $__internal_15_$__cuda_sm20_div_rn_f64_full
        .type           $__internal_15_$__cuda_sm20_div_rn_f64_full,@function
        .size           $__internal_15_$__cuda_sm20_div_rn_f64_full,($__internal_16_$__cuda_sm20_dsqrt_rn_f64_mediumpath_v1 - $__internal_15_$__cuda_sm20_div_rn_f64_full)
$__internal_15_$__cuda_sm20_div_rn_f64_full:
[C---:B------:R-:W-:Y:S01]  /*3eb0*/  FSETP.GEU.AND P0, PT, |R43|.reuse, 1.469367938527859385e-39, PT ;  /* 0x001000002b00780b */ /* 0x040fe20003f0e200 */
[----:B------:R-:W-:Y:S01]  /*3ec0*/  IMAD.U32 R6, RZ, RZ, UR6 ;  /* 0x00000006ff067e24 */ /* 0x000fe2000f8e00ff */
[----:B------:R-:W-:Y:S01]  /*3ed0*/  LOP3.LUT R7, R43, 0x800fffff, RZ, 0xc0, !PT ;  /* 0x800fffff2b077812 */ /* 0x000fe200078ec0ff */
[----:B------:R-:W-:Y:S01]  /*3ee0*/  IMAD.U32 R8, RZ, RZ, UR6 ;  /* 0x00000006ff087e24 */ /* 0x000fe2000f8e00ff */
[----:B------:R-:W-:Y:S01]  /*3ef0*/  FSETP.GEU.AND P2, PT, |R5|, 1.469367938527859385e-39, PT ;  /* 0x001000000500780b */ /* 0x000fe20003f4e200 */
[----:B------:R-:W-:Y:S01]  /*3f00*/  BSSY.RECONVERGENT B2, `(.L_x_854) ;  /* 0x0000054000027945 */ /* 0x000fe20003800200 */
[----:B------:R-:W-:Y:S01]  /*3f10*/  LOP3.LUT R9, R7, 0x3ff00000, RZ, 0xfc, !PT ;  /* 0x3ff0000007097812 */ /* 0x000fe200078efcff */
[----:B------:R-:W-:Y:S01]  /*3f20*/  IMAD.MOV.U32 R7, RZ, RZ, R43 ;  /* 0x000000ffff077224 */ /* 0x000fe200078e002b */
[----:B------:R-:W-:Y:S02]  /*3f30*/  MOV R30, 0x1 ;  /* 0x00000001001e7802 */ /* 0x000fe40000000f00 */
[----:B------:R-:W-:-:S02]  /*3f40*/  LOP3.LUT R38, R5, 0x7ff00000, RZ, 0xc0, !PT ;  /* 0x7ff0000005267812 */ /* 0x000fc400078ec0ff */
[----:B------:R-:W-:Y:S01]  /*3f50*/  LOP3.LUT R39, R43, 0x7ff00000, RZ, 0xc0, !PT ;  /* 0x7ff000002b277812 */ /* 0x000fe200078ec0ff */
[----:B------:R-:W-:Y:S02]  /*3f60*/  @!P0 DMUL R8, R6, 8.98846567431157953865e+307 ;  /* 0x7fe0000006088828 */ /* 0x000fe40000000000 */
[----:B------:R-:W-:Y:S01]  /*3f70*/  IMAD.MOV.U32 R40, RZ, RZ, R38 ;  /* 0x000000ffff287224 */ /* 0x000fe200078e0026 */
[C---:B------:R-:W-:Y:S02]  /*3f80*/  ISETP.GE.U32.AND P1, PT, R38.reuse, R39, PT ;  /* 0x000000272600720c */ /* 0x040fe40003f26070 */
[----:B------:R-:W-:Y:S01]  /*3f90*/  @!P2 LOP3.LUT R27, R7, 0x7ff00000, RZ, 0xc0, !PT ;  /* 0x7ff00000071ba812 */ /* 0x000fe200078ec0ff */
[----:B------:R-:W0:Y:S03]  /*3fa0*/  MUFU.RCP64H R31, R9 ;  /* 0x00000009001f7308 */ /* 0x000e260000001800 */
[----:B------:R-:W-:Y:S01]  /*3fb0*/  @!P2 ISETP.GE.U32.AND P3, PT, R38, R27, PT ;  /* 0x0000001b2600a20c */ /* 0x000fe20003f66070 */
[----:B------:R-:W-:Y:S01]  /*3fc0*/  IMAD.MOV.U32 R27, RZ, RZ, 0x1ca00000 ;  /* 0x1ca00000ff1b7424 */ /* 0x000fe200078e00ff */
[----:B------:R-:W-:-:S04]  /*3fd0*/  @!P0 LOP3.LUT R39, R9, 0x7ff00000, RZ, 0xc0, !PT ;  /* 0x7ff0000009278812 */ /* 0x000fc800078ec0ff */
[----:B------:R-:W-:Y:S02]  /*3fe0*/  @!P2 SEL R35, R27, 0x63400000, !P3 ;  /* 0x634000001b23a807 */ /* 0x000fe40005800000 */
[----:B------:R-:W-:Y:S02]  /*3ff0*/  IADD3 R44, PT, PT, R39, -0x1, RZ ;  /* 0xffffffff272c7810 */ /* 0x000fe40007ffe0ff */
[----:B------:R-:W-:Y:S01]  /*4000*/  @!P2 LOP3.LUT R36, R35, 0x80000000, R5, 0xf8, !PT ;  /* 0x800000002324a812 */ /* 0x000fe200078ef805 */
[----:B0-----:R-:W-:-:S03]  /*4010*/  DFMA R22, R30, -R8, 1 ;  /* 0x3ff000001e16742b */ /* 0x001fc60000000808 */
[----:B------:R-:W-:Y:S01]  /*4020*/  @!P2 LOP3.LUT R37, R36, 0x100000, RZ, 0xfc, !PT ;  /* 0x001000002425a812 */ /* 0x000fe200078efcff */
[----:B------:R-:W-:-:S04]  /*4030*/  @!P2 IMAD.MOV.U32 R36, RZ, RZ, RZ ;  /* 0x000000ffff24a224 */ /* 0x000fc800078e00ff */
        /* <DEDUP_REMOVED lines=34> */
[----:B------:R-:W-:Y:S01]  /*4260*/  MOV R6, RZ ;  /* 0x000000ff00067202 */ /* 0x000fe20000000f00 */
        /* <DEDUP_REMOVED lines=8> */
.L_x_855:
        /* <DEDUP_REMOVED lines=16> */
.L_x_858:
[----:B------:R-:W-:Y:S02]  /*43f0*/  LOP3.LUT R35, R7, 0x80000, RZ, 0xfc, !PT ;  /* 0x0008000007237812 */ /* 0x000fe400078efcff */
[----:B------:R-:W-:Y:S01]  /*4400*/  MOV R34, R6 ;  /* 0x0000000600227202 */ /* 0x000fe20000000f00 */
[----:B------:R-:W-:Y:S06]  /*4410*/  BRA `(.L_x_856) ;  /* 0x0000000000087947 */ /* 0x000fec0003800000 */
.L_x_857:
[----:B------:R-:W-:Y:S01]  /*4420*/  LOP3.LUT R35, R5, 0x80000, RZ, 0xfc, !PT ;  /* 0x0008000005237812 */ /* 0x000fe200078efcff */
[----:B------:R-:W-:-:S07]  /*4430*/  IMAD.MOV.U32 R34, RZ, RZ, R4 ;  /* 0x000000ffff227224 */ /* 0x000fce00078e0004 */
.L_x_856:
[----:B------:R-:W-:Y:S05]  /*4440*/  BSYNC.RECONVERGENT B2 ;  /* 0x0000000000027941 */ /* 0x000fea0003800200 */
.L_x_854:
[----:B------:R-:W-:Y:S02]  /*4450*/  IMAD.MOV.U32 R27, RZ, RZ, 0x0 ;  /* 0x00000000ff1b7424 */ /* 0x000fe400078e00ff */
[----:B------:R-:W-:Y:S02]  /*4460*/  IMAD.MOV.U32 R4, RZ, RZ, R34 ;  /* 0x000000ffff047224 */ /* 0x000fe400078e0022 */
[----:B------:R-:W-:Y:S01]  /*4470*/  IMAD.MOV.U32 R5, RZ, RZ, R35 ;  /* 0x000000ffff057224 */ /* 0x000fe200078e0023 */
[----:B------:R-:W-:Y:S06]  /*4480*/  RET.REL.NODEC R26 `(_Z9gen_gammaPdS_S_iP17curandStateXORWOWdS_) ;  /* 0xffffffb81adc7950 */ /* 0x000fec0003c3ffff */
        .weak           $__internal_16_$__cuda_sm20_dsqrt_rn_f64_mediumpath_v1
        .type           $__internal_16_$__cuda_sm20_dsqrt_rn_f64_mediumpath_v1,@function
        .size           $__internal_16_$__cuda_sm20_dsqrt_rn_f64_mediumpath_v1,($__internal_17_$__cuda_sm20_sqrt_rn_f32_slowpath - $__internal_16_$__cuda_sm20_dsqrt_rn_f64_mediumpath_v1)
$__internal_16_$__cuda_sm20_dsqrt_rn_f64_mediumpath_v1:
[----:B------:R-:W-:Y:S01]  /*4490*/  ISETP.GE.U32.AND P0, PT, R6, -0x3400000, PT ;  /* 0xfcc000000600780c */ /* 0x000fe20003f06070 */
[----:B------:R-:W-:Y:S01]  /*44a0*/  BSSY.RECONVERGENT B1, `(.L_x_859) ;  /* 0x000002b000017945 */ /* 0x000fe20003800200 */
[----:B------:R-:W-:Y:S01]  /*44b0*/  IMAD.MOV.U32 R8, RZ, RZ, R16 ;  /* 0x000000ffff087224 */ /* 0x000fe200078e0010 */
[----:B------:R-:W-:Y:S01]  /*44c0*/  MOV R9, R17 ;  /* 0x0000001100097202 */ /* 0x000fe20000000f00 */
[----:B------:R-:W-:Y:S02]  /*44d0*/  IMAD.MOV.U32 R16, RZ, RZ, R18 ;  /* 0x000000ffff107224 */ /* 0x000fe400078e0012 */
[----:B------:R-:W-:Y:S01]  /*44e0*/  IMAD.MOV.U32 R17, RZ, RZ, R19 ;  /* 0x000000ffff117224 */ /* 0x000fe200078e0013 */
[----:B------:R-:W-:Y:S01]  /*44f0*/  MOV R19, R21 ;  /* 0x0000001500137202 */ /* 0x000fe20000000f00 */
[----:B------:R-:W-:Y:S02]  /*4500*/  IMAD.MOV.U32 R6, RZ, RZ, R22 ;  /* 0x000000ffff067224 */ /* 0x000fe400078e0016 */
[----:B------:R-:W-:-:S02]  /*4510*/  IMAD.MOV.U32 R7, RZ, RZ, R23 ;  /* 0x000000ffff077224 */ /* 0x000fc400078e0017 */
[----:B------:R-:W-:Y:S01]  /*4520*/  IMAD.MOV.U32 R18, RZ, RZ, R20 ;  /* 0x000000ffff127224 */ /* 0x000fe200078e0014 */
[----:B------:R-:W-:Y:S06]  /*4530*/  @!P0 BRA `(.L_x_860) ;  /* 0x0000000000208947 */ /* 0x000fec0003800000 */
        /* <DEDUP_REMOVED lines=8> */
.L_x_860:
[----:B------:R-:W-:-:S14]  /*45c0*/  DSETP.NE.AND P0, PT, R8, RZ, PT ;  /* 0x000000ff0800722a */ /* 0x000fdc0003f05000 */
[----:B------:R-:W-:Y:S05]  /*45d0*/  @!P0 BRA `(.L_x_862) ;  /* 0x0000000000588947 */ /* 0x000fea0003800000 */
[----:B------:R-:W-:-:S13]  /*45e0*/  ISETP.GE.AND P0, PT, R9, RZ, PT ;  /* 0x000000ff0900720c */ /* 0x000fda0003f06270 */
[----:B------:R-:W-:Y:S02]  /*45f0*/  @!P0 IMAD.MOV.U32 R6, RZ, RZ, 0x0 ;  /* 0x00000000ff068424 */ /* 0x000fe400078e00ff */
[----:B------:R-:W-:Y:S01]  /*4600*/  @!P0 IMAD.MOV.U32 R7, RZ, RZ, -0x80000 ;  /* 0xfff80000ff078424 */ /* 0x000fe200078e00ff */
[----:B------:R-:W-:Y:S06]  /*4610*/  @!P0 BRA `(.L_x_861) ;  /* 0x00000000004c8947 */ /* 0x000fec0003800000 */
[----:B------:R-:W-:-:S13]  /*4620*/  ISETP.GT.AND P0, PT, R9, 0x7fefffff, PT ;  /* 0x7fefffff0900780c */ /* 0x000fda0003f04270 */
[----:B------:R-:W-:Y:S05]  /*4630*/  @P0 BRA `(.L_x_862) ;  /* 0x0000000000400947 */ /* 0x000fea0003800000 */
[----:B------:R-:W-:Y:S01]  /*4640*/  DMUL R6, R8, 8.11296384146066816958e+31 ;  /* 0x4690000008067828 */ /* 0x000fe20000000000 */
[----:B------:R-:W-:Y:S01]  /*4650*/  IMAD.MOV.U32 R18, RZ, RZ, 0x0 ;  /* 0x00000000ff127424 */ /* 0x000fe200078e00ff */
[----:B------:R-:W-:Y:S01]  /*4660*/  MOV R19, 0x3fd80000 ;  /* 0x3fd8000000137802 */ /* 0x000fe20000000f00 */
[----:B------:R-:W-:-:S03]  /*4670*/  IMAD.MOV.U32 R8, RZ, RZ, RZ ;  /* 0x000000ffff087224 */ /* 0x000fc600078e00ff */
[----:B------:R-:W0:Y:S03]  /*4680*/  MUFU.RSQ64H R9, R7 ;  /* 0x0000000700097308 */ /* 0x000e260000001c00 */
        /* <DEDUP_REMOVED lines=9> */
[----:B------:R-:W-:Y:S01]  /*4720*/  VIADD R7, R7, 0xfcb00000 ;  /* 0xfcb0000007077836 */ /* 0x000fe20000000000 */
[----:B------:R-:W-:Y:S06]  /*4730*/  BRA `(.L_x_861) ;  /* 0x0000000000047947 */ /* 0x000fec0003800000 */
.L_x_862:
[----:B------:R-:W-:-:S11]  /*4740*/  DADD R6, R8, R8 ;  /* 0x0000000008067229 */ /* 0x000fd60000000008 */
.L_x_861:
[----:B------:R-:W-:Y:S05]  /*4750*/  BSYNC.RECONVERGENT B1 ;  /* 0x0000000000017941 */ /* 0x000fea0003800200 */
.L_x_859:
[----:B------:R-:W-:-:S04]  /*4760*/  IMAD.MOV.U32 R5, RZ, RZ, 0x0 ;  /* 0x00000000ff057424 */ /* 0x000fc800078e00ff */
[----:B------:R-:W-:Y:S05]  /*4770*/  RET.REL.NODEC R4 `(_Z9gen_gammaPdS_S_iP17curandStateXORWOWdS_) ;  /* 0xffffffb804207950 */ /* 0x000fea0003c3ffff */
        .weak           $__internal_17_$__cuda_sm20_sqrt_rn_f32_slowpath
        .type           $__internal_17_$__cuda_sm20_sqrt_rn_f32_slowpath,@function
        .size           $__internal_17_$__cuda_sm20_sqrt_rn_f32_slowpath,($_Z9gen_gammaPdS_S_iP17curandStateXORWOWdS_$__internal_accurate_pow - $__internal_17_$__cuda_sm20_sqrt_rn_f32_slowpath)
$__internal_17_$__cuda_sm20_sqrt_rn_f32_slowpath:
        /* <DEDUP_REMOVED lines=19> */
.L_x_863:
[----:B------:R-:W-:Y:S02]  /*48b0*/  IMAD.MOV.U32 R6, RZ, RZ, R10 ;  /* 0x000000ffff067224 */ /* 0x000fe400078e000a */
[----:B------:R-:W-:Y:S02]  /*48c0*/  IMAD.MOV.U32 R7, RZ, RZ, 0x0 ;  /* 0x00000000ff077424 */ /* 0x000fe400078e00ff */
[----:B------:R-:W-:Y:S02]  /*48d0*/  IMAD.MOV.U32 R0, RZ, RZ, R2 ;  /* 0x000000ffff007224 */ /* 0x000fe400078e0002 */
[----:B------:R-:W-:Y:S05]  /*48e0*/  RET.REL.NODEC R6 `(_Z9gen_gammaPdS_S_iP17curandStateXORWOWdS_) ;  /* 0xffffffb406c47950 */ /* 0x000fea0003c3ffff */
        .type           $_Z9gen_gammaPdS_S_iP17curandStateXORWOWdS_$__internal_accurate_pow,@function
        .size           $_Z9gen_gammaPdS_S_iP17curandStateXORWOWdS_$__internal_accurate_pow,(.L_x_890 - $_Z9gen_gammaPdS_S_iP17curandStateXORWOWdS_$__internal_accurate_pow)
$_Z9gen_gammaPdS_S_iP17curandStateXORWOWdS_$__internal_accurate_pow:
[----:B------:R-:W-:Y:S01]  /*48f0*/  ISETP.GT.U32.AND P0, PT, R3, 0xfffff, PT ;  /* 0x000fffff0300780c */ /* 0x000fe20003f04070 */
[--C-:B------:R-:W-:Y:S01]  /*4900*/  IMAD.MOV.U32 R9, RZ, RZ, R3.reuse ;  /* 0x000000ffff097224 */ /* 0x100fe200078e0003 */
[----:B------:R-:W-:Y:S01]  /*4910*/  UMOV UR8, 0x7d2cafe2 ;  /* 0x7d2cafe200087882 */ /* 0x000fe20000000000 */
[--C-:B------:R-:W-:Y:S01]  /*4920*/  IMAD.MOV.U32 R5, RZ, RZ, R3.reuse ;  /* 0x000000ffff057224 */ /* 0x100fe200078e0003 */
[----:B------:R-:W-:Y:S01]  /*4930*/  UMOV UR9, 0x3eb0f5ff ;  /* 0x3eb0f5ff00097882 */ /* 0x000fe20000000000 */
[----:B------:R-:W-:Y:S01]  /*4940*/  IMAD.MOV.U32 R34, RZ, RZ, 0x41ad3b5a ;  /* 0x41ad3b5aff227424 */ /* 0x000fe200078e00ff */
[----:B------:R-:W-:Y:S01]  /*4950*/  SHF.R.U32.HI R3, RZ, 0x14, R3 ;  /* 0x00000014ff037819 */ /* 0x000fe20000011603 */
[----:B------:R-:W-:Y:S01]  /*4960*/  IMAD.MOV.U32 R35, RZ, RZ, 0x3ed0f5d2 ;  /* 0x3ed0f5d2ff237424 */ /* 0x000fe200078e00ff */
[----:B------:R-:W-:Y:S01]  /*4970*/  UMOV UR10, 0x3b39803f ;  /* 0x3b39803f000a7882 */ /* 0x000fe20000000000 */
[----:B------:R-:W-:-:S04]  /*4980*/  UMOV UR11, 0x3c7abc9e ;  /* 0x3c7abc9e000b7882 */ /* 0x000fc80000000000 */
[----:B------:R-:W-:-:S10]  /*4990*/  @!P0 DMUL R26, R8, 1.80143985094819840000e+16 ;  /* 0x43500000081a8828 */ /* 0x000fd40000000000 */
[----:B------:R-:W-:Y:S01]  /*49a0*/  @!P0 MOV R5, R27 ;  /* 0x0000001b00058202 */ /* 0x000fe20000000f00 */
[----:B------:R-:W-:Y:S01]  /*49b0*/  @!P0 IMAD.MOV.U32 R8, RZ, RZ, R26 ;  /* 0x000000ffff088224 */ /* 0x000fe200078e001a */
[----:B------:R-:W-:Y:S02]  /*49c0*/  @!P0 LEA.HI R3, R27, 0xffffffca, RZ, 0xc ;  /* 0xffffffca1b038811 */ /* 0x000fe400078f60ff */
[----:B------:R-:W-:Y:S01]  /*49d0*/  LOP3.LUT R5, R5, 0x800fffff, RZ, 0xc0, !PT ;  /* 0x800fffff05057812 */ /* 0x000fe200078ec0ff */
[----:B------:R-:W-:Y:S01]  /*49e0*/  IMAD.MOV.U32 R38, RZ, RZ, R8 ;  /* 0x000000ffff267224 */ /* 0x000fe200078e0008 */
[----:B------:R-:W-:Y:S02]  /*49f0*/  MOV R8, RZ ;  /* 0x000000ff00087202 */ /* 0x000fe40000000f00 */
[----:B------:R-:W-:-:S04]  /*4a00*/  LOP3.LUT R5, R5, 0x3ff00000, RZ, 0xfc, !PT ;  /* 0x3ff0000005057812 */ /* 0x000fc800078efcff */
[----:B------:R-:W-:Y:S01]  /*4a10*/  ISETP.GE.U32.AND P2, PT, R5, 0x3ff6a09f, PT ;  /* 0x3ff6a09f0500780c */ /* 0x000fe20003f46070 */
[----:B------:R-:W-:-:S12]  /*4a20*/  IMAD.MOV.U32 R39, RZ, RZ, R5 ;  /* 0x000000ffff277224 */ /* 0x000fd800078e0005 */
[----:B------:R-:W-:-:S04]  /*4a30*/  @P2 VIADD R5, R39, 0xfff00000 ;  /* 0xfff0000027052836 */ /* 0x000fc80000000000 */
[----:B------:R-:W-:Y:S01]  /*4a40*/  @P2 IMAD.MOV.U32 R39, RZ, RZ, R5 ;  /* 0x000000ffff272224 */ /* 0x000fe200078e0005 */
[C---:B------:R-:W-:Y:S01]  /*4a50*/  IADD3 R5, PT, PT, R3.reuse, -0x3ff, RZ ;  /* 0xfffffc0103057810 */ /* 0x040fe20007ffe0ff */
[----:B------:R-:W-:Y:S02]  /*4a60*/  @P2 VIADD R5, R3, 0xfffffc02 ;  /* 0xfffffc0203052836 */ /* 0x000fe40000000000 */
[----:B------:R-:W-:Y:S02]  /*4a70*/  IMAD.SHL.U32 R3, R7, 0x2, RZ ;  /* 0x0000000207037824 */ /* 0x000fe400078e00ff */
[C---:B------:R-:W-:Y:S02]  /*4a80*/  DADD R40, R38.reuse, 1 ;  /* 0x3ff0000026287429 */ /* 0x040fe40000000000 */
[----:B------:R-:W-:Y:S01]  /*4a90*/  DADD R38, R38, -1 ;  /* 0xbff0000026267429 */ /* 0x000fe20000000000 */
[----:B------:R-:W-:-:S03]  /*4aa0*/  ISETP.GT.U32.AND P0, PT, R3, -0x2000001, PT ;  /* 0xfdffffff0300780c */ /* 0x000fc60003f04070 */
        /* <DEDUP_REMOVED lines=60> */
[----:B------:R-:W-:Y:S01]  /*4e70*/  IMAD.MOV.U32 R37, RZ, RZ, 0x43300000 ;  /* 0x43300000ff257424 */ /* 0x000fe200078e00ff */
[----:B------:R-:W-:-:S05]  /*4e80*/  LOP3.LUT R5, R7, 0xff0fffff, RZ, 0xc0, !PT ;  /* 0xff0fffff07057812 */ /* 0x000fca00078ec0ff */
[----:B------:R-:W-:Y:S01]  /*4e90*/  DADD R38, R38, R8 ;  /* 0x0000000026267229 */ /* 0x000fe20000000008 */
[----:B------:R-:W-:Y:S01]  /*4ea0*/  SEL R7, R5, R7, P0 ;  /* 0x0000000705077207 */ /* 0x000fe20000000000 */
[----:B------:R-:W-:Y:S01]  /*4eb0*/  DADD R36, R36, -UR8 ;  /* 0x8000000824247e29 */ /* 0x000fe20008000000 */
[----:B------:R-:W-:Y:S01]  /*4ec0*/  UMOV UR8, 0xfefa39ef ;  /* 0xfefa39ef00087882 */ /* 0x000fe20000000000 */
[----:B------:R-:W-:-:S04]  /*4ed0*/  UMOV UR9, 0x3fe62e42 ;  /* 0x3fe62e4200097882 */ /* 0x000fc80000000000 */
[----:B------:R-:W-:-:S08]  /*4ee0*/  DADD R34, R34, R38 ;  /* 0x0000000022227229 */ /* 0x000fd00000000026 */
[----:B------:R-:W-:-:S08]  /*4ef0*/  DADD R38, R26, R34 ;  /* 0x000000001a267229 */ /* 0x000fd00000000022 */
[--C-:B------:R-:W-:Y:S02]  /*4f00*/  DFMA R8, R36, UR8, R38.reuse ;  /* 0x0000000824087c2b */ /* 0x100fe40008000026 */
[----:B------:R-:W-:-:S06]  /*4f10*/  DADD R40, R26, -R38 ;  /* 0x000000001a287229 */ /* 0x000fcc0000000826 */
[----:B------:R-:W-:Y:S02]  /*4f20*/  DFMA R26, R36, -UR8, R8 ;  /* 0x80000008241a7c2b */ /* 0x000fe40008000008 */
[----:B------:R-:W-:-:S06]  /*4f30*/  DADD R40, R34, R40 ;  /* 0x0000000022287229 */ /* 0x000fcc0000000028 */
[----:B------:R-:W-:-:S08]  /*4f40*/  DADD R26, -R38, R26 ;  /* 0x00000000261a7229 */ /* 0x000fd0000000011a */
        /* <DEDUP_REMOVED lines=62> */
[----:B------:R-:W-:Y:S02]  /*5330*/  @!P2 IMAD R7, R3, 0x100000, R7 ;  /* 0x001000000307a824 */ /* 0x000fe400078e0207 */
[----:B------:R-:W-:Y:S01]  /*5340*/  @!P2 IMAD.MOV.U32 R34, RZ, RZ, RZ ;  /* 0x000000ffff22a224 */ /* 0x000fe200078e00ff */
[----:B------:R-:W-:-:S06]  /*5350*/  @!P2 LEA R35, R5, 0x3ff00000, 0x14 ;  /* 0x3ff000000523a811 */ /* 0x000fcc00078ea0ff */
[----:B------:R-:W-:-:S11]  /*5360*/  @!P2 DMUL R26, R6, R34 ;  /* 0x00000022061aa228 */ /* 0x000fd60000000000 */
.L_x_864:
[----:B------:R-:W-:Y:S01]  /*5370*/  DFMA R8, R8, R26, R26 ;  /* 0x0000001a0808722b */ /* 0x000fe2000000001a */
[----:B------:R-:W-:Y:S01]  /*5380*/  IMAD.MOV.U32 R5, RZ, RZ, 0x0 ;  /* 0x00000000ff057424 */ /* 0x000fe200078e00ff */
[----:B------:R-:W-:-:S08]  /*5390*/  DSETP.NEU.AND P0, PT, |R26|, +INF , PT ;  /* 0x7ff000001a00742a */ /* 0x000fd00003f0d200 */
[----:B------:R-:W-:Y:S02]  /*53a0*/  FSEL R6, R26, R8, !P0 ;  /* 0x000000081a067208 */ /* 0x000fe40004000000 */
[----:B------:R-:W-:Y:S01]  /*53b0*/  FSEL R7, R27, R9, !P0 ;  /* 0x000000091b077208 */ /* 0x000fe20004000000 */
[----:B------:R-:W-:Y:S06]  /*53c0*/  RET.REL.NODEC R4 `(_Z9gen_gammaPdS_S_iP17curandStateXORWOWdS_) ;  /* 0xffffffac040c7950 */ /* 0x000fec0003c3ffff */
.L_x_865:
        /* <DEDUP_REMOVED lines=11> */
.L_x_890:


//--------------------- .nv.global.init           --------------------------
	.section	.nv.global.init,"aw",@progbits
	.align	16
.nv.global.init:
	.type		__cudart_sin_cos_coeffs,@object
	.size		__cudart_sin_cos_coeffs,(mrg32k3aM1SubSeq - __cudart_sin_cos_coeffs)
__cudart_sin_cos_coeffs:
        /*0000*/ 	.byte	0x46, 0xd2, 0xb0, 0x2c, 0xf1, 0xe5, 0x5a, 0xbe, 0x92, 0xe3, 0xac, 0x69, 0xe3, 0x1d, 0xc7, 0x3e
        /*0010*/ 	.byte	0xa1, 0x62, 0xdb, 0x19, 0xa0, 0x01, 0x2a, 0xbf, 0x18, 0x08, 0x11, 0x11, 0x11, 0x11, 0x81, 0x3f
        /*0020*/ 	.byte	0x54, 0x55, 0x55, 0x55, 0x55, 0x55, 0xc5, 0xbf, 0x00, 0x00, 0x00, 0x00, 0x00, 0x00, 0x00, 0x00
        /*0030*/ 	.byte	0x00, 0x00, 0x00, 0x00, 0x00, 0x00, 0x00, 0x00, 0x64, 0x81, 0xfd, 0x20, 0x83, 0xff, 0xa8, 0xbd
        /*0040*/ 	.byte	0x28, 0x85, 0xef, 0xc1, 0xa7, 0xee, 0x21, 0x3e, 0xd9, 0xe6, 0x06, 0x8e, 0x4f, 0x7e, 0x92, 0xbe
        /*0050*/ 	.byte	0xe9, 0xbc, 0xdd, 0x19, 0xa0, 0x01, 0xfa, 0x3e, 0x47, 0x5d, 0xc1, 0x16, 0x6c, 0xc1, 0x56, 0xbf
        /*0060*/ 	.byte	0x51, 0x55, 0x55, 0x55, 0x55, 0x55, 0xa5, 0x3f, 0x00, 0x00, 0x00, 0x00, 0x00, 0x00, 0xe0, 0xbf
        /*0070*/ 	.byte	0x00, 0x00, 0x00, 0x00, 0x00, 0x00, 0xf0, 0x3f, 0x00, 0x00, 0x00, 0x00, 0x00, 0x00, 0x00, 0x00
	.type		mrg32k3aM1SubSeq,@object
	.size		mrg32k3aM1SubSeq,(mrg32k3aM2SubSeq - mrg32k3aM1SubSeq)
mrg32k3aM1SubSeq:
        /* <DEDUP_REMOVED lines=126> */
	.type		mrg32k3aM2SubSeq,@object
	.size		mrg32k3aM2SubSeq,(mrg32k3aM1 - mrg32k3aM2SubSeq)
mrg32k3aM2SubSeq:
        /* <DEDUP_REMOVED lines=126> */
	.type		mrg32k3aM1,@object
	.size		mrg32k3aM1,(mrg32k3aM1Seq - mrg32k3aM1)
mrg32k3aM1:
        /* <DEDUP_REMOVED lines=144> */
	.type		mrg32k3aM1Seq,@object
	.size		mrg32k3aM1Seq,(mrg32k3aM2 - mrg32k3aM1Seq)
mrg32k3aM1Seq:
        /* <DEDUP_REMOVED lines=144> */
	.type		mrg32k3aM2,@object
	.size		mrg32k3aM2,(mrg32k3aM2Seq - mrg32k3aM2)
mrg32k3aM2:
        /* <DEDUP_REMOVED lines=144> */
	.type		mrg32k3aM2Seq,@object
	.size		mrg32k3aM2Seq,(precalc_xorwow_matrix - mrg32k3aM2Seq)
mrg32k3aM2Seq:
        /* <DEDUP_REMOVED lines=144> */
	.type		precalc_xorwow_matrix,@object
	.size		precalc_xorwow_matrix,(precalc_xorwow_offset_matrix - precalc_xorwow_matrix)
precalc_xorwow_matrix:
        /* <DEDUP_REMOVED lines=6400> */
	.type		precalc_xorwow_offset_matrix,@object
	.size		precalc_xorwow_offset_matrix,(.L_1 - precalc_xorwow_offset_matrix)
precalc_xorwow_offset_matrix:
        /* <DEDUP_REMOVED lines=6400> */
.L_1:


//--------------------- .nv.shared._ZN3cub18CUB_300001_SM_10006detail6reduce28DeviceReduceSingleTileKernelINS2_10policy_hubIdyN4cuda3std3__44plusIdEEE10Policy1000EPdSC_iS9_ddNS7_10__identityEEEvT0_T1_T2_T3_T4_T6_ --------------------------
	.section	.nv.shared._ZN3cub18CUB_300001_SM_10006detail6reduce28DeviceReduceSingleTileKernelINS2_10policy_hubIdyN4cuda3std3__44plusIdEEE10Policy1000EPdSC_iS9_ddNS7_10__identityEEEvT0_T1_T2_T3_T4_T6_,"aw",@nobits
	.sectionflags	@""
	.align	8
.nv.shared._ZN3cub18CUB_300001_SM_10006detail6reduce28DeviceReduceSingleTileKernelINS2_10policy_hubIdyN4cuda3std3__44plusIdEEE10Policy1000EPdSC_iS9_ddNS7_10__identityEEEvT0_T1_T2_T3_T4_T6_:
	.zero		1176


//--------------------- .nv.shared.reserved.0     --------------------------
	.section	.nv.shared.reserved.0,"aw",@nobits
	.weak		__nv_reservedSMEM_offset_0_alias
	.size		__nv_reservedSMEM_offset_0_alias, 0, 64
	.other		__nv_reservedSMEM_offset_0_alias,@"STO_CUDA_RESERVED_SHARED STV_DEFAULT"
__nv_reservedSMEM_offset_0_alias:
	.zero		0
	.zero		64


//--------------------- .nv.global                --------------------------
	.section	.nv.global,"aw",@nobits
.nv.global:
	.type		_ZN34_INTERNAL_8a041b92_4_k_cu_0fda79ab6thrust24THRUST_300001_SM_1000_NS12placeholders2_8E,@object
	.size		_ZN34_INTERNAL_8a041b92_4_k_cu_0fda79ab6thrust24THRUST_300001_SM_1000_NS12placeholders2_8E,(_ZN34_INTERNAL_8a041b92_4_k_cu_0fda79ab4cuda3std3__436_GLOBAL__N__8a041b92_4_k_cu_0fda79ab6ignoreE - _ZN34_INTERNAL_8a041b92_4_k_cu_0fda79ab6thrust24THRUST_300001_SM_1000_NS12placeholders2_8E)
_ZN34_INTERNAL_8a041b92_4_k_cu_0fda79ab6thrust24THRUST_300001_SM_1000_NS12placeholders2_8E:
	.zero		1
	.type		_ZN34_INTERNAL_8a041b92_4_k_cu_0fda79ab4cuda3std3__436_GLOBAL__N__8a041b92_4_k_cu_0fda79ab6ignoreE,@object
	.size		_ZN34_INTERNAL_8a041b92_4_k_cu_0fda79ab4cuda3std3__436_GLOBAL__N__8a041b92_4_k_cu_0fda79ab6ignoreE,(_ZN34_INTERNAL_8a041b92_4_k_cu_0fda79ab4cuda3std6ranges3__45__cpo4dataE - _ZN34_INTERNAL_8a041b92_4_k_cu_0fda79ab4cuda3std3__436_GLOBAL__N__8a041b92_4_k_cu_0fda79ab6ignoreE)
_ZN34_INTERNAL_8a041b92_4_k_cu_0fda79ab4cuda3std3__436_GLOBAL__N__8a041b92_4_k_cu_0fda79ab6ignoreE:
	.zero		1
	.type		_ZN34_INTERNAL_8a041b92_4_k_cu_0fda79ab4cuda3std6ranges3__45__cpo4dataE,@object
	.size		_ZN34_INTERNAL_8a041b92_4_k_cu_0fda79ab4cuda3std6ranges3__45__cpo4dataE,(_ZN34_INTERNAL_8a041b92_4_k_cu_0fda79ab6thrust24THRUST_300001_SM_1000_NS6system3cpp3parE - _ZN34_INTERNAL_8a041b92_4_k_cu_0fda79ab4cuda3std6ranges3__45__cpo4dataE)
_ZN34_INTERNAL_8a041b92_4_k_cu_0fda79ab4cuda3std6ranges3__45__cpo4dataE:
	.zero		1
	.type		_ZN34_INTERNAL_8a041b92_4_k_cu_0fda79ab6thrust24THRUST_300001_SM_1000_NS6system3cpp3parE,@object
	.size		_ZN34_INTERNAL_8a041b92_4_k_cu_0fda79ab6thrust24THRUST_300001_SM_1000_NS6system3cpp3parE,(_ZN34_INTERNAL_8a041b92_4_k_cu_0fda79ab4cuda3std3__45__cpo5beginE - _ZN34_INTERNAL_8a041b92_4_k_cu_0fda79ab6thrust24THRUST_300001_SM_1000_NS6system3cpp3parE)
_ZN34_INTERNAL_8a041b92_4_k_cu_0fda79ab6thrust24THRUST_300001_SM_1000_NS6system3cpp3parE:
	.zero		1
	.type		_ZN34_INTERNAL_8a041b92_4_k_cu_0fda79ab4cuda3std3__45__cpo5beginE,@object
	.size		_ZN34_INTERNAL_8a041b92_4_k_cu_0fda79ab4cuda3std3__45__cpo5beginE,(_ZN34_INTERNAL_8a041b92_4_k_cu_0fda79ab4cuda3std6ranges3__45__cpo5beginE - _ZN34_INTERNAL_8a041b92_4_k_cu_0fda79ab4cuda3std3__45__cpo5beginE)
_ZN34_INTERNAL_8a041b92_4_k_cu_0fda79ab4cuda3std3__45__cpo5beginE:
	.zero		1
	.type		_ZN34_INTERNAL_8a041b92_4_k_cu_0fda79ab4cuda3std6ranges3__45__cpo5beginE,@object
	.size		_ZN34_INTERNAL_8a041b92_4_k_cu_0fda79ab4cuda3std6ranges3__45__cpo5beginE,(_ZN34_INTERNAL_8a041b92_4_k_cu_0fda79ab6thrust24THRUST_300001_SM_1000_NS6deviceE - _ZN34_INTERNAL_8a041b92_4_k_cu_0fda79ab4cuda3std6ranges3__45__cpo5beginE)
_ZN34_INTERNAL_8a041b92_4_k_cu_0fda79ab4cuda3std6ranges3__45__cpo5beginE:
	.zero		1
	.type		_ZN34_INTERNAL_8a041b92_4_k_cu_0fda79ab6thrust24THRUST_300001_SM_1000_NS6deviceE,@object
	.size		_ZN34_INTERNAL_8a041b92_4_k_cu_0fda79ab6thrust24THRUST_300001_SM_1000_NS6deviceE,(_ZN34_INTERNAL_8a041b92_4_k_cu_0fda79ab4cuda3std3__47nulloptE - _ZN34_INTERNAL_8a041b92_4_k_cu_0fda79ab6thrust24THRUST_300001_SM_1000_NS6deviceE)
_ZN34_INTERNAL_8a041b92_4_k_cu_0fda79ab6thrust24THRUST_300001_SM_1000_NS6deviceE:
	.zero		1
	.type		_ZN34_INTERNAL_8a041b92_4_k_cu_0fda79ab4cuda3std3__47nulloptE,@object
	.size		_ZN34_INTERNAL_8a041b92_4_k_cu_0fda79ab4cuda3std3__47nulloptE,(_ZN34_INTERNAL_8a041b92_4_k_cu_0fda79ab4cuda3std6ranges3__45__cpo8distanceE - _ZN34_INTERNAL_8a041b92_4_k_cu_0fda79ab4cuda3std3__47nulloptE)
_ZN34_INTERNAL_8a041b92_4_k_cu_0fda79ab4cuda3std3__47nulloptE:
	.zero		1
	.type		_ZN34_INTERNAL_8a041b92_4_k_cu_0fda79ab4cuda3std6ranges3__45__cpo8distanceE,@object
	.size		_ZN34_INTERNAL_8a041b92_4_k_cu_0fda79ab4cuda3std6ranges3__45__cpo8distanceE,(_ZN34_INTERNAL_8a041b92_4_k_cu_0fda79ab6thrust24THRUST_300001_SM_1000_NS12placeholders2_4E - _ZN34_INTERNAL_8a041b92_4_k_cu_0fda79ab4cuda3std6ranges3__45__cpo8distanceE)
_ZN34_INTERNAL_8a041b92_4_k_cu_0fda79ab4cuda3std6ranges3__45__cpo8distanceE:
	.zero		1
	.type		_ZN34_INTERNAL_8a041b92_4_k_cu_0fda79ab6thrust24THRUST_300001_SM_1000_NS12placeholders2_4E,@object
	.size		_ZN34_INTERNAL_8a041b92_4_k_cu_0fda79ab6thrust24THRUST_300001_SM_1000_NS12placeholders2_4E,(_ZN34_INTERNAL_8a041b92_4_k_cu_0fda79ab4cuda3std3__45__cpo6rbeginE - _ZN34_INTERNAL_8a041b92_4_k_cu_0fda79ab6thrust24THRUST_300001_SM_1000_NS12placeholders2_4E)
_ZN34_INTERNAL_8a041b92_4_k_cu_0fda79ab6thrust24THRUST_300001_SM_1000_NS12placeholders2_4E:
	.zero		1
	.type		_ZN34_INTERNAL_8a041b92_4_k_cu_0fda79ab4cuda3std3__45__cpo6rbeginE,@object
	.size		_ZN34_INTERNAL_8a041b92_4_k_cu_0fda79ab4cuda3std3__45__cpo6rbeginE,(_ZN34_INTERNAL_8a041b92_4_k_cu_0fda79ab4cuda3std6ranges3__45__cpo7advanceE - _ZN34_INTERNAL_8a041b92_4_k_cu_0fda79ab4cuda3std3__45__cpo6rbeginE)
_ZN34_INTERNAL_8a041b92_4_k_cu_0fda79ab4cuda3std3__45__cpo6rbeginE:
	.zero		1
	.type		_ZN34_INTERNAL_8a041b92_4_k_cu_0fda79ab4cuda3std6ranges3__45__cpo7advanceE,@object
	.size		_ZN34_INTERNAL_8a041b92_4_k_cu_0fda79ab4cuda3std6ranges3__45__cpo7advanceE,(_ZN34_INTERNAL_8a041b92_4_k_cu_0fda79ab6thrust24THRUST_300001_SM_1000_NS12placeholders3_10E - _ZN34_INTERNAL_8a041b92_4_k_cu_0fda79ab4cuda3std6ranges3__45__cpo7advanceE)
_ZN34_INTERNAL_8a041b92_4_k_cu_0fda79ab4cuda3std6ranges3__45__cpo7advanceE:
	.zero		1
	.type		_ZN34_INTERNAL_8a041b92_4_k_cu_0fda79ab6thrust24THRUST_300001_SM_1000_NS12placeholders3_10E,@object
	.size		_ZN34_INTERNAL_8a041b92_4_k_cu_0fda79ab6thrust24THRUST_300001_SM_1000_NS12placeholders3_10E,(_ZN34_INTERNAL_8a041b92_4_k_cu_0fda79ab4cuda3std3__48in_placeE - _ZN34_INTERNAL_8a041b92_4_k_cu_0fda79ab6thrust24THRUST_300001_SM_1000_NS12placeholders3_10E)
_ZN34_INTERNAL_8a041b92_4_k_cu_0fda79ab6thrust24THRUST_300001_SM_1000_NS12placeholders3_10E:
	.zero		1
	.type		_ZN34_INTERNAL_8a041b92_4_k_cu_0fda79ab4cuda3std3__48in_placeE,@object
	.size		_ZN34_INTERNAL_8a041b92_4_k_cu_0fda79ab4cuda3std3__48in_placeE,(_ZN34_INTERNAL_8a041b92_4_k_cu_0fda79ab4cuda3std6ranges3__45__cpo4sizeE - _ZN34_INTERNAL_8a041b92_4_k_cu_0fda79ab4cuda3std3__48in_placeE)
_ZN34_INTERNAL_8a041b92_4_k_cu_0fda79ab4cuda3std3__48in_placeE:
	.zero		1
	.type		_ZN34_INTERNAL_8a041b92_4_k_cu_0fda79ab4cuda3std6ranges3__45__cpo4sizeE,@object
	.size		_ZN34_INTERNAL_8a041b92_4_k_cu_0fda79ab4cuda3std6ranges3__45__cpo4sizeE,(_ZN34_INTERNAL_8a041b92_4_k_cu_0fda79ab6thrust24THRUST_300001_SM_1000_NS12placeholders2_2E - _ZN34_INTERNAL_8a041b92_4_k_cu_0fda79ab4cuda3std6ranges3__45__cpo4sizeE)
_ZN34_INTERNAL_8a041b92_4_k_cu_0fda79ab4cuda3std6ranges3__45__cpo4sizeE:
	.zero		1
	.type		_ZN34_INTERNAL_8a041b92_4_k_cu_0fda79ab6thrust24THRUST_300001_SM_1000_NS12placeholders2_2E,@object
	.size		_ZN34_INTERNAL_8a041b92_4_k_cu_0fda79ab6thrust24THRUST_300001_SM_1000_NS12placeholders2_2E,(_ZN34_INTERNAL_8a041b92_4_k_cu_0fda79ab4cuda3std3__45__cpo6cbeginE - _ZN34_INTERNAL_8a041b92_4_k_cu_0fda79ab6thrust24THRUST_300001_SM_1000_NS12placeholders2_2E)
_ZN34_INTERNAL_8a041b92_4_k_cu_0fda79ab6thrust24THRUST_300001_SM_1000_NS12placeholders2_2E:
	.zero		1
	.type		_ZN34_INTERNAL_8a041b92_4_k_cu_0fda79ab4cuda3std3__45__cpo6cbeginE,@object
	.size		_ZN34_INTERNAL_8a041b92_4_k_cu_0fda79ab4cuda3std3__45__cpo6cbeginE,(_ZN34_INTERNAL_8a041b92_4_k_cu_0fda79ab4cuda3std6ranges3__45__cpo6cbeginE - _ZN34_INTERNAL_8a041b92_4_k_cu_0fda79ab4cuda3std3__45__cpo6cbeginE)
_ZN34_INTERNAL_8a041b92_4_k_cu_0fda79ab4cuda3std3__45__cpo6cbeginE:
	.zero		1
	.type		_ZN34_INTERNAL_8a041b92_4_k_cu_0fda79ab4cuda3std6ranges3__45__cpo6cbeginE,@object
	.size		_ZN34_INTERNAL_8a041b92_4_k_cu_0fda79ab4cuda3std6ranges3__45__cpo6cbeginE,(_ZN34_INTERNAL_8a041b92_4_k_cu_0fda79ab6thrust24THRUST_300001_SM_1000_NS12placeholders2_6E - _ZN34_INTERNAL_8a041b92_4_k_cu_0fda79ab4cuda3std6ranges3__45__cpo6cbeginE)
_ZN34_INTERNAL_8a041b92_4_k_cu_0fda79ab4cuda3std6ranges3__45__cpo6cbeginE:
	.zero		1
	.type		_ZN34_INTERNAL_8a041b92_4_k_cu_0fda79ab6thrust24THRUST_300001_SM_1000_NS12placeholders2_6E,@object
	.size		_ZN34_INTERNAL_8a041b92_4_k_cu_0fda79ab6thrust24THRUST_300001_SM_1000_NS12placeholders2_6E,(_ZN34_INTERNAL_8a041b92_4_k_cu_0fda79ab4cuda3std3__45__cpo7crbeginE - _ZN34_INTERNAL_8a041b92_4_k_cu_0fda79ab6thrust24THRUST_300001_SM_1000_NS12placeholders2_6E)
_ZN34_INTERNAL_8a041b92_4_k_cu_0fda79ab6thrust24THRUST_300001_SM_1000_NS12placeholders2_6E:
	.zero		1
	.type		_ZN34_INTERNAL_8a041b92_4_k_cu_0fda79ab4cuda3std3__45__cpo7crbeginE,@object
	.size		_ZN34_INTERNAL_8a041b92_4_k_cu_0fda79ab4cuda3std3__45__cpo7crbeginE,(_ZN34_INTERNAL_8a041b92_4_k_cu_0fda79ab4cuda3std6ranges3__45__cpo4nextE - _ZN34_INTERNAL_8a041b92_4_k_cu_0fda79ab4cuda3std3__45__cpo7crbeginE)
_ZN34_INTERNAL_8a041b92_4_k_cu_0fda79ab4cuda3std3__45__cpo7crbeginE:
	.zero		1
	.type		_ZN34_INTERNAL_8a041b92_4_k_cu_0fda79ab4cuda3std6ranges3__45__cpo4nextE,@object
	.size		_ZN34_INTERNAL_8a041b92_4_k_cu_0fda79ab4cuda3std6ranges3__45__cpo4nextE,(_ZN34_INTERNAL_8a041b92_4_k_cu_0fda79ab4cuda3std6ranges3__45__cpo4swapE - _ZN34_INTERNAL_8a041b92_4_k_cu_0fda79ab4cuda3std6ranges3__45__cpo4nextE)
_ZN34_INTERNAL_8a041b92_4_k_cu_0fda79ab4cuda3std6ranges3__45__cpo4nextE:
	.zero		1
	.type		_ZN34_INTERNAL_8a041b92_4_k_cu_0fda79ab4cuda3std6ranges3__45__cpo4swapE,@object
	.size		_ZN34_INTERNAL_8a041b92_4_k_cu_0fda79ab4cuda3std6ranges3__45__cpo4swapE,(_ZN34_INTERNAL_8a041b92_4_k_cu_0fda79ab6thrust24THRUST_300001_SM_1000_NS8cuda_cub10par_nosyncE - _ZN34_INTERNAL_8a041b92_4_k_cu_0fda79ab4cuda3std6ranges3__45__cpo4swapE)
_ZN34_INTERNAL_8a041b92_4_k_cu_0fda79ab4cuda3std6ranges3__45__cpo4swapE:
	.zero		1
	.type		_ZN34_INTERNAL_8a041b92_4_k_cu_0fda79ab6thrust24THRUST_300001_SM_1000_NS8cuda_cub10par_nosyncE,@object
	.size		_ZN34_INTERNAL_8a041b92_4_k_cu_0fda79ab6thrust24THRUST_300001_SM_1000_NS8cuda_cub10par_nosyncE,(_ZN34_INTERNAL_8a041b92_4_k_cu_0fda79ab6thrust24THRUST_300001_SM_1000_NS3seqE - _ZN34_INTERNAL_8a041b92_4_k_cu_0fda79ab6thrust24THRUST_300001_SM_1000_NS8cuda_cub10par_nosyncE)
_ZN34_INTERNAL_8a041b92_4_k_cu_0fda79ab6thrust24THRUST_300001_SM_1000_NS8cuda_cub10par_nosyncE:
	.zero		1
	.type		_ZN34_INTERNAL_8a041b92_4_k_cu_0fda79ab6thrust24THRUST_300001_SM_1000_NS3seqE,@object
	.size		_ZN34_INTERNAL_8a041b92_4_k_cu_0fda79ab6thrust24THRUST_300001_SM_1000_NS3seqE,(_ZN34_INTERNAL_8a041b92_4_k_cu_0fda79ab4cuda3std3__420unreachable_sentinelE - _ZN34_INTERNAL_8a041b92_4_k_cu_0fda79ab6thrust24THRUST_300001_SM_1000_NS3seqE)
_ZN34_INTERNAL_8a041b92_4_k_cu_0fda79ab6thrust24THRUST_300001_SM_1000_NS3seqE:
	.zero		1
	.type		_ZN34_INTERNAL_8a041b92_4_k_cu_0fda79ab4cuda3std3__420unreachable_sentinelE,@object
	.size		_ZN34_INTERNAL_8a041b92_4_k_cu_0fda79ab4cuda3std3__420unreachable_sentinelE,(_ZN34_INTERNAL_8a041b92_4_k_cu_0fda79ab4cuda3std6ranges3__45__cpo5ssizeE - _ZN34_INTERNAL_8a041b92_4_k_cu_0fda79ab4cuda3std3__420unreachable_sentinelE)
_ZN34_INTERNAL_8a041b92_4_k_cu_0fda79ab4cuda3std3__420unreachable_sentinelE:
	.zero		1
	.type		_ZN34_INTERNAL_8a041b92_4_k_cu_0fda79ab4cuda3std6ranges3__45__cpo5ssizeE,@object
	.size		_ZN34_INTERNAL_8a041b92_4_k_cu_0fda79ab4cuda3std6ranges3__45__cpo5ssizeE,(_ZN34_INTERNAL_8a041b92_4_k_cu_0fda79ab6thrust24THRUST_300001_SM_1000_NS12placeholders2_3E - _ZN34_INTERNAL_8a041b92_4_k_cu_0fda79ab4cuda3std6ranges3__45__cpo5ssizeE)
_ZN34_INTERNAL_8a041b92_4_k_cu_0fda79ab4cuda3std6ranges3__45__cpo5ssizeE:
	.zero		1
	.type		_ZN34_INTERNAL_8a041b92_4_k_cu_0fda79ab6thrust24THRUST_300001_SM_1000_NS12placeholders2_3E,@object
	.size		_ZN34_INTERNAL_8a041b92_4_k_cu_0fda79ab6thrust24THRUST_300001_SM_1000_NS12placeholders2_3E,(_ZN34_INTERNAL_8a041b92_4_k_cu_0fda79ab4cuda3std3__45__cpo4cendE - _ZN34_INTERNAL_8a041b92_4_k_cu_0fda79ab6thrust24THRUST_300001_SM_1000_NS12placeholders2_3E)
_ZN34_INTERNAL_8a041b92_4_k_cu_0fda79ab6thrust24THRUST_300001_SM_1000_NS12placeholders2_3E:
	.zero		1
	.type		_ZN34_INTERNAL_8a041b92_4_k_cu_0fda79ab4cuda3std3__45__cpo4cendE,@object
	.size		_ZN34_INTERNAL_8a041b92_4_k_cu_0fda79ab4cuda3std3__45__cpo4cendE,(_ZN34_INTERNAL_8a041b92_4_k_cu_0fda79ab4cuda3std6ranges3__45__cpo4cendE - _ZN34_INTERNAL_8a041b92_4_k_cu_0fda79ab4cuda3std3__45__cpo4cendE)
_ZN34_INTERNAL_8a041b92_4_k_cu_0fda79ab4cuda3std3__45__cpo4cendE:
	.zero		1
	.type		_ZN34_INTERNAL_8a041b92_4_k_cu_0fda79ab4cuda3std6ranges3__45__cpo4cendE,@object
	.size		_ZN34_INTERNAL_8a041b92_4_k_cu_0fda79ab4cuda3std6ranges3__45__cpo4cendE,(_ZN34_INTERNAL_8a041b92_4_k_cu_0fda79ab6thrust24THRUST_300001_SM_1000_NS12placeholders2_7E - _ZN34_INTERNAL_8a041b92_4_k_cu_0fda79ab4cuda3std6ranges3__45__cpo4cendE)
_ZN34_INTERNAL_8a041b92_4_k_cu_0fda79ab4cuda3std6ranges3__45__cpo4cendE:
	.zero		1
	.type		_ZN34_INTERNAL_8a041b92_4_k_cu_0fda79ab6thrust24THRUST_300001_SM_1000_NS12placeholders2_7E,@object
	.size		_ZN34_INTERNAL_8a041b92_4_k_cu_0fda79ab6thrust24THRUST_300001_SM_1000_NS12placeholders2_7E,(_ZN34_INTERNAL_8a041b92_4_k_cu_0fda79ab4cuda3std3__45__cpo5crendE - _ZN34_INTERNAL_8a041b92_4_k_cu_0fda79ab6thrust24THRUST_300001_SM_1000_NS12placeholders2_7E)
_ZN34_INTERNAL_8a041b92_4_k_cu_0fda79ab6thrust24THRUST_300001_SM_1000_NS12placeholders2_7E:
	.zero		1
	.type		_ZN34_INTERNAL_8a041b92_4_k_cu_0fda79ab4cuda3std3__45__cpo5crendE,@object
	.size		_ZN34_INTERNAL_8a041b92_4_k_cu_0fda79ab4cuda3std3__45__cpo5crendE,(_ZN34_INTERNAL_8a041b92_4_k_cu_0fda79ab4cuda3std6ranges3__45__cpo4prevE - _ZN34_INTERNAL_8a041b92_4_k_cu_0fda79ab4cuda3std3__45__cpo5crendE)
_ZN34_INTERNAL_8a041b92_4_k_cu_0fda79ab4cuda3std3__45__cpo5crendE:
	.zero		1
	.type		_ZN34_INTERNAL_8a041b92_4_k_cu_0fda79ab4cuda3std6ranges3__45__cpo4prevE,@object
	.size		_ZN34_INTERNAL_8a041b92_4_k_cu_0fda79ab4cuda3std6ranges3__45__cpo4prevE,(_ZN34_INTERNAL_8a041b92_4_k_cu_0fda79ab4cuda3std6ranges3__45__cpo9iter_moveE - _ZN34_INTERNAL_8a041b92_4_k_cu_0fda79ab4cuda3std6ranges3__45__cpo4prevE)
_ZN34_INTERNAL_8a041b92_4_k_cu_0fda79ab4cuda3std6ranges3__45__cpo4prevE:
	.zero		1
	.type		_ZN34_INTERNAL_8a041b92_4_k_cu_0fda79ab4cuda3std6ranges3__45__cpo9iter_moveE,@object
	.size		_ZN34_INTERNAL_8a041b92_4_k_cu_0fda79ab4cuda3std6ranges3__45__cpo9iter_moveE,(_ZN34_INTERNAL_8a041b92_4_k_cu_0fda79ab6thrust24THRUST_300001_SM_1000_NS6system6detail10sequential3seqE - _ZN34_INTERNAL_8a041b92_4_k_cu_0fda79ab4cuda3std6ranges3__45__cpo9iter_moveE)
_ZN34_INTERNAL_8a041b92_4_k_cu_0fda79ab4cuda3std6ranges3__45__cpo9iter_moveE:
	.zero		1
	.type		_ZN34_INTERNAL_8a041b92_4_k_cu_0fda79ab6thrust24THRUST_300001_SM_1000_NS6system6detail10sequential3seqE,@object
	.size		_ZN34_INTERNAL_8a041b92_4_k_cu_0fda79ab6thrust24THRUST_300001_SM_1000_NS6system6detail10sequential3seqE,(_ZN34_INTERNAL_8a041b92_4_k_cu_0fda79ab6thrust24THRUST_300001_SM_1000_NS12placeholders2_9E - _ZN34_INTERNAL_8a041b92_4_k_cu_0fda79ab6thrust24THRUST_300001_SM_1000_NS6system6detail10sequential3seqE)
_ZN34_INTERNAL_8a041b92_4_k_cu_0fda79ab6thrust24THRUST_300001_SM_1000_NS6system6detail10sequential3seqE:
	.zero		1
	.type		_ZN34_INTERNAL_8a041b92_4_k_cu_0fda79ab6thrust24THRUST_300001_SM_1000_NS12placeholders2_9E,@object
	.size		_ZN34_INTERNAL_8a041b92_4_k_cu_0fda79ab6thrust24THRUST_300001_SM_1000_NS12placeholders2_9E,(_ZN34_INTERNAL_8a041b92_4_k_cu_0fda79ab4cuda3std3__419piecewise_constructE - _ZN34_INTERNAL_8a041b92_4_k_cu_0fda79ab6thrust24THRUST_300001_SM_1000_NS12placeholders2_9E)
_ZN34_INTERNAL_8a041b92_4_k_cu_0fda79ab6thrust24THRUST_300001_SM_1000_NS12placeholders2_9E:
	.zero		1
	.type		_ZN34_INTERNAL_8a041b92_4_k_cu_0fda79ab4cuda3std3__419piecewise_constructE,@object
	.size		_ZN34_INTERNAL_8a041b92_4_k_cu_0fda79ab4cuda3std3__419piecewise_constructE,(_ZN34_INTERNAL_8a041b92_4_k_cu_0fda79ab4cuda3std6ranges3__45__cpo5cdataE - _ZN34_INTERNAL_8a041b92_4_k_cu_0fda79ab4cuda3std3__419piecewise_constructE)
_ZN34_INTERNAL_8a041b92_4_k_cu_0fda79ab4cuda3std3__419piecewise_constructE:
	.zero		1
	.type		_ZN34_INTERNAL_8a041b92_4_k_cu_0fda79ab4cuda3std6ranges3__45__cpo5cdataE,@object
	.size		_ZN34_INTERNAL_8a041b92_4_k_cu_0fda79ab4cuda3std6ranges3__45__cpo5cdataE,(_ZN34_INTERNAL_8a041b92_4_k_cu_0fda79ab6thrust24THRUST_300001_SM_1000_NS12placeholders2_1E - _ZN34_INTERNAL_8a041b92_4_k_cu_0fda79ab4cuda3std6ranges3__45__cpo5cdataE)
_ZN34_INTERNAL_8a041b92_4_k_cu_0fda79ab4cuda3std6ranges3__45__cpo5cdataE:
	.zero		1
	.type		_ZN34_INTERNAL_8a041b92_4_k_cu_0fda79ab6thrust24THRUST_300001_SM_1000_NS12placeholders2_1E,@object
	.size		_ZN34_INTERNAL_8a041b92_4_k_cu_0fda79ab6thrust24THRUST_300001_SM_1000_NS12placeholders2_1E,(_ZN34_INTERNAL_8a041b92_4_k_cu_0fda79ab4cuda3std3__45__cpo3endE - _ZN34_INTERNAL_8a041b92_4_k_cu_0fda79ab6thrust24THRUST_300001_SM_1000_NS12placeholders2_1E)
_ZN34_INTERNAL_8a041b92_4_k_cu_0fda79ab6thrust24THRUST_300001_SM_1000_NS12placeholders2_1E:
	.zero		1
	.type		_ZN34_INTERNAL_8a041b92_4_k_cu_0fda79ab4cuda3std3__45__cpo3endE,@object
	.size		_ZN34_INTERNAL_8a041b92_4_k_cu_0fda79ab4cuda3std3__45__cpo3endE,(_ZN34_INTERNAL_8a041b92_4_k_cu_0fda79ab4cuda3std6ranges3__45__cpo3endE - _ZN34_INTERNAL_8a041b92_4_k_cu_0fda79ab4cuda3std3__45__cpo3endE)
_ZN34_INTERNAL_8a041b92_4_k_cu_0fda79ab4cuda3std3__45__cpo3endE:
	.zero		1
	.type		_ZN34_INTERNAL_8a041b92_4_k_cu_0fda79ab4cuda3std6ranges3__45__cpo3endE,@object
	.size		_ZN34_INTERNAL_8a041b92_4_k_cu_0fda79ab4cuda3std6ranges3__45__cpo3endE,(_ZN34_INTERNAL_8a041b92_4_k_cu_0fda79ab6thrust24THRUST_300001_SM_1000_NS12placeholders2_5E - _ZN34_INTERNAL_8a041b92_4_k_cu_0fda79ab4cuda3std6ranges3__45__cpo3endE)
_ZN34_INTERNAL_8a041b92_4_k_cu_0fda79ab4cuda3std6ranges3__45__cpo3endE:
	.zero		1
	.type		_ZN34_INTERNAL_8a041b92_4_k_cu_0fda79ab6thrust24THRUST_300001_SM_1000_NS12placeholders2_5E,@object
	.size		_ZN34_INTERNAL_8a041b92_4_k_cu_0fda79ab6thrust24THRUST_300001_SM_1000_NS12placeholders2_5E,(_ZN34_INTERNAL_8a041b92_4_k_cu_0fda79ab4cuda3std3__45__cpo4rendE - _ZN34_INTERNAL_8a041b92_4_k_cu_0fda79ab6thrust24THRUST_300001_SM_1000_NS12placeholders2_5E)
_ZN34_INTERNAL_8a041b92_4_k_cu_0fda79ab6thrust24THRUST_300001_SM_1000_NS12placeholders2_5E:
	.zero		1
	.type		_ZN34_INTERNAL_8a041b92_4_k_cu_0fda79ab4cuda3std3__45__cpo4rendE,@object
	.size		_ZN34_INTERNAL_8a041b92_4_k_cu_0fda79ab4cuda3std3__45__cpo4rendE,(_ZN34_INTERNAL_8a041b92_4_k_cu_0fda79ab4cuda3std6ranges3__45__cpo9iter_swapE - _ZN34_INTERNAL_8a041b92_4_k_cu_0fda79ab4cuda3std3__45__cpo4rendE)
_ZN34_INTERNAL_8a041b92_4_k_cu_0fda79ab4cuda3std3__45__cpo4rendE:
	.zero		1
	.type		_ZN34_INTERNAL_8a041b92_4_k_cu_0fda79ab4cuda3std6ranges3__45__cpo9iter_swapE,@object
	.size		_ZN34_INTERNAL_8a041b92_4_k_cu_0fda79ab4cuda3std6ranges3__45__cpo9iter_swapE,(_ZN34_INTERNAL_8a041b92_4_k_cu_0fda79ab4cuda3std3__48unexpectE - _ZN34_INTERNAL_8a041b92_4_k_cu_0fda79ab4cuda3std6ranges3__45__cpo9iter_swapE)
_ZN34_INTERNAL_8a041b92_4_k_cu_0fda79ab4cuda3std6ranges3__45__cpo9iter_swapE:
	.zero		1
	.type		_ZN34_INTERNAL_8a041b92_4_k_cu_0fda79ab4cuda3std3__48unexpectE,@object
	.size		_ZN34_INTERNAL_8a041b92_4_k_cu_0fda79ab4cuda3std3__48unexpectE,(_ZN34_INTERNAL_8a041b92_4_k_cu_0fda79ab6thrust24THRUST_300001_SM_1000_NS8cuda_cub3parE - _ZN34_INTERNAL_8a041b92_4_k_cu_0fda79ab4cuda3std3__48unexpectE)
_ZN34_INTERNAL_8a041b92_4_k_cu_0fda79ab4cuda3std3__48unexpectE:
	.zero		1
	.type		_ZN34_INTERNAL_8a041b92_4_k_cu_0fda79ab6thrust24THRUST_300001_SM_1000_NS8cuda_cub3parE,@object
	.size		_ZN34_INTERNAL_8a041b92_4_k_cu_0fda79ab6thrust24THRUST_300001_SM_1000_NS8cuda_cub3parE,(.L_38 - _ZN34_INTERNAL_8a041b92_4_k_cu_0fda79ab6thrust24THRUST_300001_SM_1000_NS8cuda_cub3parE)
_ZN34_INTERNAL_8a041b92_4_k_cu_0fda79ab6thrust24THRUST_300001_SM_1000_NS8cuda_cub3parE:
	.zero		1
.L_38:


//--------------------- .nv.shared._ZN3cub18CUB_300001_SM_10006detail6reduce18DeviceReduceKernelINS2_10policy_hubIdyN4cuda3std3__44plusIdEEE10Policy1000EN6thrust24THRUST_300001_SM_1000_NS6detail15normal_iteratorINSD_10device_ptrIdEEEEyS9_dNS7_10__identityEEEvT0_PT3_T1_NS0_13GridEvenShareISN_EET2_T4_ --------------------------
	.section	.nv.shared._ZN3cub18CUB_300001_SM_10006detail6reduce18DeviceReduceKernelINS2_10policy_hubIdyN4cuda3std3__44plusIdEEE10Policy1000EN6thrust24THRUST_300001_SM_1000_NS6detail15normal_iteratorINSD_10device_ptrIdEEEEyS9_dNS7_10__identityEEEvT0_PT3_T1_NS0_13GridEvenShareISN_EET2_T4_,"aw",@nobits
	.sectionflags	@""
	.align	8
.nv.shared._ZN3cub18CUB_300001_SM_10006detail6reduce18DeviceReduceKernelINS2_10policy_hubIdyN4cuda3std3__44plusIdEEE10Policy1000EN6thrust24THRUST_300001_SM_1000_NS6detail15normal_iteratorINSD_10device_ptrIdEEEEyS9_dNS7_10__identityEEEvT0_PT3_T1_NS0_13GridEvenShareISN_EET2_T4_:
	.zero		1176


//--------------------- .nv.shared._ZN3cub18CUB_300001_SM_10006detail6reduce28DeviceReduceSingleTileKernelINS2_10policy_hubIdyN4cuda3std3__44plusIdEEE10Policy1000EN6thrust24THRUST_300001_SM_1000_NS6detail15normal_iteratorINSD_10device_ptrIdEEEEPdyS9_ddNS7_10__identityEEEvT0_T1_T2_T3_T4_T6_ --------------------------
	.section	.nv.shared._ZN3cub18CUB_300001_SM_10006detail6reduce28DeviceReduceSingleTileKernelINS2_10policy_hubIdyN4cuda3std3__44plusIdEEE10Policy1000EN6thrust24THRUST_300001_SM_1000_NS6detail15normal_iteratorINSD_10device_ptrIdEEEEPdyS9_ddNS7_10__identityEEEvT0_T1_T2_T3_T4_T6_,"aw",@nobits
	.sectionflags	@""
	.align	8
.nv.shared._ZN3cub18CUB_300001_SM_10006detail6reduce28DeviceReduceSingleTileKernelINS2_10policy_hubIdyN4cuda3std3__44plusIdEEE10Policy1000EN6thrust24THRUST_300001_SM_1000_NS6detail15normal_iteratorINSD_10device_ptrIdEEEEPdyS9_ddNS7_10__identityEEEvT0_T1_T2_T3_T4_T6_:
	.zero		1176


//--------------------- .nv.shared._ZN3cub18CUB_300001_SM_10006detail6reduce28DeviceReduceSingleTileKernelINS2_10policy_hubIdjN4cuda3std3__44plusIdEEE10Policy1000EPdSC_iS9_ddNS7_10__identityEEEvT0_T1_T2_T3_T4_T6_ --------------------------
	.section	.nv.shared._ZN3cub18CUB_300001_SM_10006detail6reduce28DeviceReduceSingleTileKernelINS2_10policy_hubIdjN4cuda3std3__44plusIdEEE10Policy1000EPdSC_iS9_ddNS7_10__identityEEEvT0_T1_T2_T3_T4_T6_,"aw",@nobits
	.sectionflags	@""
	.align	8
.nv.shared._ZN3cub18CUB_300001_SM_10006detail6reduce28DeviceReduceSingleTileKernelINS2_10policy_hubIdjN4cuda3std3__44plusIdEEE10Policy1000EPdSC_iS9_ddNS7_10__identityEEEvT0_T1_T2_T3_T4_T6_:
	.zero		1216


//--------------------- .nv.shared._ZN3cub18CUB_300001_SM_10006detail6reduce18DeviceReduceKernelINS2_10policy_hubIdjN4cuda3std3__44plusIdEEE10Policy1000EN6thrust24THRUST_300001_SM_1000_NS6detail15normal_iteratorINSD_10device_ptrIdEEEEjS9_dNS7_10__identityEEEvT0_PT3_T1_NS0_13GridEvenShareISN_EET2_T4_ --------------------------
	.section	.nv.shared._ZN3cub18CUB_300001_SM_10006detail6reduce18DeviceReduceKernelINS2_10policy_hubIdjN4cuda3std3__44plusIdEEE10Policy1000EN6thrust24THRUST_300001_SM_1000_NS6detail15normal_iteratorINSD_10device_ptrIdEEEEjS9_dNS7_10__identityEEEvT0_PT3_T1_NS0_13GridEvenShareISN_EET2_T4_,"aw",@nobits
	.sectionflags	@""
	.align	8
.nv.shared._ZN3cub18CUB_300001_SM_10006detail6reduce18DeviceReduceKernelINS2_10policy_hubIdjN4cuda3std3__44plusIdEEE10Policy1000EN6thrust24THRUST_300001_SM_1000_NS6detail15normal_iteratorINSD_10device_ptrIdEEEEjS9_dNS7_10__identityEEEvT0_PT3_T1_NS0_13GridEvenShareISN_EET2_T4_:
	.zero		1216


//--------------------- .nv.shared._ZN3cub18CUB_300001_SM_10006detail6reduce28DeviceReduceSingleTileKernelINS2_10policy_hubIdjN4cuda3std3__44plusIdEEE10Policy1000EN6thrust24THRUST_300001_SM_1000_NS6detail15normal_iteratorINSD_10device_ptrIdEEEEPdjS9_ddNS7_10__identityEEEvT0_T1_T2_T3_T4_T6_ --------------------------
	.section	.nv.shared._ZN3cub18CUB_300001_SM_10006detail6reduce28DeviceReduceSingleTileKernelINS2_10policy_hubIdjN4cuda3std3__44plusIdEEE10Policy1000EN6thrust24THRUST_300001_SM_1000_NS6detail15normal_iteratorINSD_10device_ptrIdEEEEPdjS9_ddNS7_10__identityEEEvT0_T1_T2_T3_T4_T6_,"aw",@nobits
	.sectionflags	@""
	.align	8
.nv.shared._ZN3cub18CUB_300001_SM_10006detail6reduce28DeviceReduceSingleTileKernelINS2_10policy_hubIdjN4cuda3std3__44plusIdEEE10Policy1000EN6thrust24THRUST_300001_SM_1000_NS6detail15normal_iteratorINSD_10device_ptrIdEEEEPdjS9_ddNS7_10__identityEEEvT0_T1_T2_T3_T4_T6_:
	.zero		1216


//--------------------- .nv.constant0._ZN3cub18CUB_300001_SM_10006detail6reduce28DeviceReduceSingleTileKernelINS2_10policy_hubIdyN4cuda3std3__44plusIdEEE10Policy1000EPdSC_iS9_ddNS7_10__identityEEEvT0_T1_T2_T3_T4_T6_ --------------------------
	.section	.nv.constant0._ZN3cub18CUB_300001_SM_10006detail6reduce28DeviceReduceSingleTileKernelINS2_10policy_hubIdyN4cuda3std3__44plusIdEEE10Policy1000EPdSC_iS9_ddNS7_10__identityEEEvT0_T1_T2_T3_T4_T6_,"a",@progbits
	.sectionflags	@""
	.align	4
.nv.constant0._ZN3cub18CUB_300001_SM_10006detail6reduce28DeviceReduceSingleTileKernelINS2_10policy_hubIdyN4cuda3std3__44plusIdEEE10Policy1000EPdSC_iS9_ddNS7_10__identityEEEvT0_T1_T2_T3_T4_T6_:
	.zero		929


//--------------------- .nv.constant0._ZN3cub18CUB_300001_SM_10006detail6reduce18DeviceReduceKernelINS2_10policy_hubIdyN4cuda3std3__44plusIdEEE10Policy1000EN6thrust24THRUST_300001_SM_1000_NS6detail15normal_iteratorINSD_10device_ptrIdEEEEyS9_dNS7_10__identityEEEvT0_PT3_T1_NS0_13GridEvenShareISN_EET2_T4_ --------------------------
	.section	.nv.constant0._ZN3cub18CUB_300001_SM_10006detail6reduce18DeviceReduceKernelINS2_10policy_hubIdyN4cuda3std3__44plusIdEEE10Policy1000EN6thrust24THRUST_300001_SM_1000_NS6detail15normal_iteratorINSD_10device_ptrIdEEEEyS9_dNS7_10__identityEEEvT0_PT3_T1_NS0_13GridEvenShareISN_EET2_T4_,"a",@progbits
	.sectionflags	@""
	.align	4
.nv.constant0._ZN3cub18CUB_300001_SM_10006detail6reduce18DeviceReduceKernelINS2_10policy_hubIdyN4cuda3std3__44plusIdEEE10Policy1000EN6thrust24THRUST_300001_SM_1000_NS6detail15normal_iteratorINSD_10device_ptrIdEEEEyS9_dNS7_10__identityEEEvT0_PT3_T1_NS0_13GridEvenShareISN_EET2_T4_:
	.zero		994


//--------------------- .nv.constant0._ZN3cub18CUB_300001_SM_10006detail6reduce28DeviceReduceSingleTileKernelINS2_10policy_hubIdyN4cuda3std3__44plusIdEEE10Policy1000EN6thrust24THRUST_300001_SM_1000_NS6detail15normal_iteratorINSD_10device_ptrIdEEEEPdyS9_ddNS7_10__identityEEEvT0_T1_T2_T3_T4_T6_ --------------------------
	.section	.nv.constant0._ZN3cub18CUB_300001_SM_10006detail6reduce28DeviceReduceSingleTileKernelINS2_10policy_hubIdyN4cuda3std3__44plusIdEEE10Policy1000EN6thrust24THRUST_300001_SM_1000_NS6detail15normal_iteratorINSD_10device_ptrIdEEEEPdyS9_ddNS7_10__identityEEEvT0_T1_T2_T3_T4_T6_,"a",@progbits
	.sectionflags	@""
	.align	4
.nv.constant0._ZN3cub18CUB_300001_SM_10006detail6reduce28DeviceReduceSingleTileKernelINS2_10policy_hubIdyN4cuda3std3__44plusIdEEE10Policy1000EN6thrust24THRUST_300001_SM_1000_NS6detail15normal_iteratorINSD_10device_ptrIdEEEEPdyS9_ddNS7_10__identityEEEvT0_T1_T2_T3_T4_T6_:
	.zero		937


//--------------------- .nv.constant0._ZN3cub18CUB_300001_SM_10006detail6reduce28DeviceReduceSingleTileKernelINS2_10policy_hubIdjN4cuda3std3__44plusIdEEE10Policy1000EPdSC_iS9_ddNS7_10__identityEEEvT0_T1_T2_T3_T4_T6_ --------------------------
	.section	.nv.constant0._ZN3cub18CUB_300001_SM_10006detail6reduce28DeviceReduceSingleTileKernelINS2_10policy_hubIdjN4cuda3std3__44plusIdEEE10Policy1000EPdSC_iS9_ddNS7_10__identityEEEvT0_T1_T2_T3_T4_T6_,"a",@progbits
	.sectionflags	@""
	.align	4
.nv.constant0._ZN3cub18CUB_300001_SM_10006detail6reduce28DeviceReduceSingleTileKernelINS2_10policy_hubIdjN4cuda3std3__44plusIdEEE10Policy1000EPdSC_iS9_ddNS7_10__identityEEEvT0_T1_T2_T3_T4_T6_:
	.zero		929


//--------------------- .nv.constant0._ZN3cub18CUB_300001_SM_10006detail6reduce18DeviceReduceKernelINS2_10policy_hubIdjN4cuda3std3__44plusIdEEE10Policy1000EN6thrust24THRUST_300001_SM_1000_NS6detail15normal_iteratorINSD_10device_ptrIdEEEEjS9_dNS7_10__identityEEEvT0_PT3_T1_NS0_13GridEvenShareISN_EET2_T4_ --------------------------
	.section	.nv.constant0._ZN3cub18CUB_300001_SM_10006detail6reduce18DeviceReduceKernelINS2_10policy_hubIdjN4cuda3std3__44plusIdEEE10Policy1000EN6thrust24THRUST_300001_SM_1000_NS6detail15normal_iteratorINSD_10device_ptrIdEEEEjS9_dNS7_10__identityEEEvT0_PT3_T1_NS0_13GridEvenShareISN_EET2_T4_,"a",@progbits
	.sectionflags	@""
	.align	4
.nv.constant0._ZN3cub18CUB_300001_SM_10006detail6reduce18DeviceReduceKernelINS2_10policy_hubIdjN4cuda3std3__44plusIdEEE10Policy1000EN6thrust24THRUST_300001_SM_1000_NS6detail15normal_iteratorINSD_10device_ptrIdEEEEjS9_dNS7_10__identityEEEvT0_PT3_T1_NS0_13GridEvenShareISN_EET2_T4_:
	.zero		958


//--------------------- .nv.constant0._ZN3cub18CUB_300001_SM_10006detail6reduce28DeviceReduceSingleTileKernelINS2_10policy_hubIdjN4cuda3std3__44plusIdEEE10Policy1000EN6thrust24THRUST_300001_SM_1000_NS6detail15normal_iteratorINSD_10device_ptrIdEEEEPdjS9_ddNS7_10__identityEEEvT0_T1_T2_T3_T4_T6_ --------------------------
	.section	.nv.constant0._ZN3cub18CUB_300001_SM_10006detail6reduce28DeviceReduceSingleTileKernelINS2_10policy_hubIdjN4cuda3std3__44plusIdEEE10Policy1000EN6thrust24THRUST_300001_SM_1000_NS6detail15normal_iteratorINSD_10device_ptrIdEEEEPdjS9_ddNS7_10__identityEEEvT0_T1_T2_T3_T4_T6_,"a",@progbits
	.sectionflags	@""
	.align	4
.nv.constant0._ZN3cub18CUB_300001_SM_10006detail6reduce28DeviceReduceSingleTileKernelINS2_10policy_hubIdjN4cuda3std3__44plusIdEEE10Policy1000EN6thrust24THRUST_300001_SM_1000_NS6detail15normal_iteratorINSD_10device_ptrIdEEEEPdjS9_ddNS7_10__identityEEEvT0_T1_T2_T3_T4_T6_:
	.zero		929


//--------------------- .nv.constant0._ZN3cub18CUB_300001_SM_10006detail8for_each13static_kernelINS2_12policy_hub_t12policy_500_tElNS2_12op_wrapper_tIl9dirichletN6thrust24THRUST_300001_SM_1000_NS12zip_iteratorIN4cuda3std3__45tupleIJNS9_6detail15normal_iteratorINS9_10device_ptrIdEEEESJ_SJ_SJ_SJ_SJ_EEEEEEEEEvT0_T1_ --------------------------
	.section	.nv.constant0._ZN3cub18CUB_300001_SM_10006detail8for_each13static_kernelINS2_12policy_hub_t12policy_500_tElNS2_12op_wrapper_tIl9dirichletN6thrust24THRUST_300001_SM_1000_NS12zip_iteratorIN4cuda3std3__45tupleIJNS9_6detail15normal_iteratorINS9_10device_ptrIdEEEESJ_SJ_SJ_SJ_SJ_EEEEEEEEEvT0_T1_,"a",@progbits
	.sectionflags	@""
	.align	4
.nv.constant0._ZN3cub18CUB_300001_SM_10006detail8for_each13static_kernelINS2_12policy_hub_t12policy_500_tElNS2_12op_wrapper_tIl9dirichletN6thrust24THRUST_300001_SM_1000_NS12zip_iteratorIN4cuda3std3__45tupleIJNS9_6detail15normal_iteratorINS9_10device_ptrIdEEEESJ_SJ_SJ_SJ_SJ_EEEEEEEEEvT0_T1_:
	.zero		960


//--------------------- .nv.constant0._ZN3cub18CUB_300001_SM_10006detail8for_each13static_kernelINS2_12policy_hub_t12policy_500_tElNS2_12op_wrapper_tIl6alpresN6thrust24THRUST_300001_SM_1000_NS12zip_iteratorIN4cuda3std3__45tupleIJNS9_6detail15normal_iteratorINS9_10device_ptrIdEEEESJ_SJ_SJ_SJ_SJ_SJ_SJ_EEEEEEEEEvT0_T1_ --------------------------
	.section	.nv.constant0._ZN3cub18CUB_300001_SM_10006detail8for_each13static_kernelINS2_12policy_hub_t12policy_500_tElNS2_12op_wrapper_tIl6alpresN6thrust24THRUST_300001_SM_1000_NS12zip_iteratorIN4cuda3std3__45tupleIJNS9_6detail15normal_iteratorINS9_10device_ptrIdEEEESJ_SJ_SJ_SJ_SJ_SJ_SJ_EEEEEEEEEvT0_T1_,"a",@progbits
	.sectionflags	@""
	.align	4
.nv.constant0._ZN3cub18CUB_300001_SM_10006detail8for_each13static_kernelINS2_12policy_hub_t12policy_500_tElNS2_12op_wrapper_tIl6alpresN6thrust24THRUST_300001_SM_1000_NS12zip_iteratorIN4cuda3std3__45tupleIJNS9_6detail15normal_iteratorINS9_10device_ptrIdEEEESJ_SJ_SJ_SJ_SJ_SJ_SJ_EEEEEEEEEvT0_T1_:
	.zero		976


//--------------------- .nv.constant0._ZN3cub18CUB_300001_SM_10006detail8for_each13static_kernelINS2_12policy_hub_t12policy_500_tElN6thrust24THRUST_300001_SM_1000_NS8cuda_cub6__fill7functorINS7_6detail15normal_iteratorINS7_10device_ptrIdEEEEdEEEEvT0_T1_ --------------------------
	.section	.nv.constant0._ZN3cub18CUB_300001_SM_10006detail8for_each13static_kernelINS2_12policy_hub_t12policy_500_tElN6thrust24THRUST_300001_SM_1000_NS8cuda_cub6__fill7functorINS7_6detail15normal_iteratorINS7_10device_ptrIdEEEEdEEEEvT0_T1_,"a",@progbits
	.sectionflags	@""
	.align	4
.nv.constant0._ZN3cub18CUB_300001_SM_10006detail8for_each13static_kernelINS2_12policy_hub_t12policy_500_tElN6thrust24THRUST_300001_SM_1000_NS8cuda_cub6__fill7functorINS7_6detail15normal_iteratorINS7_10device_ptrIdEEEEdEEEEvT0_T1_:
	.zero		920


//--------------------- .nv.constant0._ZN3cub18CUB_300001_SM_10006detail8for_each13static_kernelINS2_12policy_hub_t12policy_500_tEmN6thrust24THRUST_300001_SM_1000_NS8cuda_cub20__uninitialized_fill7functorINS7_10device_ptrIdEEdEEEEvT0_T1_ --------------------------
	.section	.nv.constant0._ZN3cub18CUB_300001_SM_10006detail8for_each13static_kernelINS2_12policy_hub_t12policy_500_tEmN6thrust24THRUST_300001_SM_1000_NS8cuda_cub20__uninitialized_fill7functorINS7_10device_ptrIdEEdEEEEvT0_T1_,"a",@progbits
	.sectionflags	@""
	.align	4
.nv.constant0._ZN3cub18CUB_300001_SM_10006detail8for_each13static_kernelINS2_12policy_hub_t12policy_500_tEmN6thrust24THRUST_300001_SM_1000_NS8cuda_cub20__uninitialized_fill7functorINS7_10device_ptrIdEEdEEEEvT0_T1_:
	.zero		920


//--------------------- .nv.constant0._ZN3cub18CUB_300001_SM_10006detail11EmptyKernelIvEEvv --------------------------
	.section	.nv.constant0._ZN3cub18CUB_300001_SM_10006detail11EmptyKernelIvEEvv,"a",@progbits
	.sectionflags	@""
	.align	4
.nv.constant0._ZN3cub18CUB_300001_SM_10006detail11EmptyKernelIvEEvv:
	.zero		896


//--------------------- .nv.constant0._Z6g_sampPdS_S_iP17curandStateXORWOW --------------------------
	.section	.nv.constant0._Z6g_sampPdS_S_iP17curandStateXORWOW,"a",@progbits
	.sectionflags	@""
	.align	4
.nv.constant0._Z6g_sampPdS_S_iP17curandStateXORWOW:
	.zero		936


//--------------------- .nv.constant0._Z5ccopyPdS_S_S_S_S_ii --------------------------
	.section	.nv.constant0._Z5ccopyPdS_S_S_S_S_ii,"a",@progbits
	.sectionflags	@""
	.align	4
.nv.constant0._Z5ccopyPdS_S_S_S_S_ii:
	.zero		952


//--------------------- .nv.constant0._Z6setup1P17curandStateXORWOWi --------------------------
	.section	.nv.constant0._Z6setup1P17curandStateXORWOWi,"a",@progbits
	.sectionflags	@""
	.align	4
.nv.constant0._Z6setup1P17curandStateXORWOWi:
	.zero		908


//--------------------- .nv.constant0._Z5setupP17curandStateXORWOWi --------------------------
	.section	.nv.constant0._Z5setupP17curandStateXORWOWi,"a",@progbits
	.sectionflags	@""
	.align	4
.nv.constant0._Z5setupP17curandStateXORWOWi:
	.zero		908


//--------------------- .nv.constant0._Z4calmPdS_S_S_S_S_S_S_S_S_S_S_S_S_i --------------------------
	.section	.nv.constant0._Z4calmPdS_S_S_S_S_S_S_S_S_S_S_S_S_i,"a",@progbits
	.sectionflags	@""
	.align	4
.nv.constant0._Z4calmPdS_S_S_S_S_S_S_S_S_S_S_S_S_i:
	.zero		1012


//--------------------- .nv.constant0._Z8calalphaPdS_S_S_S_S_S_ddddiS_S_S_S_S_S_ --------------------------
	.section	.nv.constant0._Z8calalphaPdS_S_S_S_S_S_ddddiS_S_S_S_S_S_,"a",@progbits
	.sectionflags	@""
	.align	4
.nv.constant0._Z8calalphaPdS_S_S_S_S_S_ddddiS_S_S_S_S_S_:
	.zero		1040


//--------------------- .nv.constant0._Z6calacpPdS_S_S_S_S_iS_S_S_S_P17curandStateXORWOWdS_ --------------------------
	.section	.nv.constant0._Z6calacpPdS_S_S_S_S_iS_S_S_S_P17curandStateXORWOWdS_,"a",@progbits
	.sectionflags	@""
	.align	4
.nv.constant0._Z6calacpPdS_S_S_S_S_iS_S_S_S_P17curandStateXORWOWdS_:
	.zero		1008


//--------------------- .nv.constant0._Z7c_gammadPdS_iP17curandStateXORWOW --------------------------
	.section	.nv.constant0._Z7c_gammadPdS_iP17curandStateXORWOW,"a",@progbits
	.sectionflags	@""
	.align	4
.nv.constant0._Z7c_gammadPdS_iP17curandStateXORWOW:
	.zero		936


//--------------------- .nv.constant0._Z9gen_gammaPdS_S_iP17curandStateXORWOWdS_ --------------------------
	.section	.nv.constant0._Z9gen_gammaPdS_S_iP17curandStateXORWOWdS_,"a",@progbits
	.sectionflags	@""
	.align	4
.nv.constant0._Z9gen_gammaPdS_S_iP17curandStateXORWOWdS_:
	.zero		952


//--------------------- SYMBOLS --------------------------

	.type		.nv.reservedSmem.offset0,@object
	.size		.nv.reservedSmem.offset0,0x4
	.type		.nv.reservedSmem.cap,@object
	.size		.nv.reservedSmem.cap,0x4
